//
// Generated by NVIDIA NVVM Compiler
//
// Compiler Build ID: CL-36424714
// Cuda compilation tools, release 13.0, V13.0.88
// Based on NVVM 20.0.0
//

.version 9.0
.target sm_100
.address_size 64

// _ZZN36_GLOBAL__N__0b4082f4_4_k_cu_f16c72dc20layernorm_fwd_kernelILi256EEEvPKfS2_S2_PfiifE5s_sum has been demoted
// _ZZN36_GLOBAL__N__0b4082f4_4_k_cu_f16c72dc20layernorm_bwd_kernelILi256EEEvPKfS2_S2_PfS3_S3_iifE5s_acc has been demoted

.entry _ZN36_GLOBAL__N__0b4082f4_4_k_cu_f16c72dc20layernorm_fwd_kernelILi256EEEvPKfS2_S2_Pfiif(
	.param .u64 .ptr .align 1 _ZN36_GLOBAL__N__0b4082f4_4_k_cu_f16c72dc20layernorm_fwd_kernelILi256EEEvPKfS2_S2_Pfiif_param_0,
	.param .u64 .ptr .align 1 _ZN36_GLOBAL__N__0b4082f4_4_k_cu_f16c72dc20layernorm_fwd_kernelILi256EEEvPKfS2_S2_Pfiif_param_1,
	.param .u64 .ptr .align 1 _ZN36_GLOBAL__N__0b4082f4_4_k_cu_f16c72dc20layernorm_fwd_kernelILi256EEEvPKfS2_S2_Pfiif_param_2,
	.param .u64 .ptr .align 1 _ZN36_GLOBAL__N__0b4082f4_4_k_cu_f16c72dc20layernorm_fwd_kernelILi256EEEvPKfS2_S2_Pfiif_param_3,
	.param .u32 _ZN36_GLOBAL__N__0b4082f4_4_k_cu_f16c72dc20layernorm_fwd_kernelILi256EEEvPKfS2_S2_Pfiif_param_4,
	.param .u32 _ZN36_GLOBAL__N__0b4082f4_4_k_cu_f16c72dc20layernorm_fwd_kernelILi256EEEvPKfS2_S2_Pfiif_param_5,
	.param .f32 _ZN36_GLOBAL__N__0b4082f4_4_k_cu_f16c72dc20layernorm_fwd_kernelILi256EEEvPKfS2_S2_Pfiif_param_6
)
{
	.reg .pred 	%p<54>;
	.reg .b32 	%r<155>;
	.reg .b32 	%f<314>;
	.reg .b64 	%rd<205>;
	// demoted variable
	.shared .align 4 .f32 _ZZN36_GLOBAL__N__0b4082f4_4_k_cu_f16c72dc20layernorm_fwd_kernelILi256EEEvPKfS2_S2_PfiifE5s_sum;
	ld.param.u64 	%rd91, [_ZN36_GLOBAL__N__0b4082f4_4_k_cu_f16c72dc20layernorm_fwd_kernelILi256EEEvPKfS2_S2_Pfiif_param_0];
	ld.param.u64 	%rd92, [_ZN36_GLOBAL__N__0b4082f4_4_k_cu_f16c72dc20layernorm_fwd_kernelILi256EEEvPKfS2_S2_Pfiif_param_1];
	ld.param.u64 	%rd93, [_ZN36_GLOBAL__N__0b4082f4_4_k_cu_f16c72dc20layernorm_fwd_kernelILi256EEEvPKfS2_S2_Pfiif_param_2];
	ld.param.u64 	%rd94, [_ZN36_GLOBAL__N__0b4082f4_4_k_cu_f16c72dc20layernorm_fwd_kernelILi256EEEvPKfS2_S2_Pfiif_param_3];
	ld.param.u32 	%r71, [_ZN36_GLOBAL__N__0b4082f4_4_k_cu_f16c72dc20layernorm_fwd_kernelILi256EEEvPKfS2_S2_Pfiif_param_4];
	ld.param.u32 	%r70, [_ZN36_GLOBAL__N__0b4082f4_4_k_cu_f16c72dc20layernorm_fwd_kernelILi256EEEvPKfS2_S2_Pfiif_param_5];
	ld.param.f32 	%f32, [_ZN36_GLOBAL__N__0b4082f4_4_k_cu_f16c72dc20layernorm_fwd_kernelILi256EEEvPKfS2_S2_Pfiif_param_6];
	cvta.to.global.u64 	%rd1, %rd94;
	cvta.to.global.u64 	%rd2, %rd93;
	cvta.to.global.u64 	%rd3, %rd92;
	mov.u32 	%r1, %ctaid.x;
	setp.ge.s32 	%p1, %r1, %r71;
	@%p1 bra 	$L__BB0_63;
	cvta.to.global.u64 	%rd4, %rd91;
	mul.lo.s32 	%r72, %r70, %r1;
	cvt.s64.s32 	%rd5, %r72;
	mov.u32 	%r2, %tid.x;
	setp.ne.s32 	%p2, %r2, 0;
	@%p2 bra 	$L__BB0_3;
	mov.b32 	%r73, 0;
	st.shared.u32 	[_ZZN36_GLOBAL__N__0b4082f4_4_k_cu_f16c72dc20layernorm_fwd_kernelILi256EEEvPKfS2_S2_PfiifE5s_sum], %r73;
$L__BB0_3:
	shl.b64 	%rd95, %rd5, 2;
	add.s64 	%rd6, %rd4, %rd95;
	bar.sync 	0;
	setp.ge.s32 	%p3, %r2, %r70;
	mov.f32 	%f304, 0f00000000;
	@%p3 bra 	$L__BB0_16;
	not.b32 	%r74, %r2;
	add.s32 	%r75, %r70, %r74;
	shr.u32 	%r76, %r75, 8;
	add.s32 	%r3, %r76, 1;
	and.b32  	%r4, %r3, 15;
	setp.lt.u32 	%p4, %r75, 3840;
	mov.f32 	%f304, 0f00000000;
	mov.u32 	%r136, %r2;
	@%p4 bra 	$L__BB0_7;
	and.b32  	%r77, %r3, 33554416;
	neg.s32 	%r135, %r77;
	mul.wide.u32 	%rd97, %r2, 4;
	add.s64 	%rd98, %rd95, %rd97;
	add.s64 	%rd99, %rd98, %rd4;
	add.s64 	%rd178, %rd99, 8192;
	mov.f32 	%f304, 0f00000000;
	mov.u32 	%r136, %r2;
$L__BB0_6:
	.pragma "nounroll";
	ld.global.nc.f32 	%f37, [%rd178+-8192];
	add.f32 	%f38, %f304, %f37;
	ld.global.nc.f32 	%f39, [%rd178+-7168];
	add.f32 	%f40, %f38, %f39;
	ld.global.nc.f32 	%f41, [%rd178+-6144];
	add.f32 	%f42, %f40, %f41;
	ld.global.nc.f32 	%f43, [%rd178+-5120];
	add.f32 	%f44, %f42, %f43;
	ld.global.nc.f32 	%f45, [%rd178+-4096];
	add.f32 	%f46, %f44, %f45;
	ld.global.nc.f32 	%f47, [%rd178+-3072];
	add.f32 	%f48, %f46, %f47;
	ld.global.nc.f32 	%f49, [%rd178+-2048];
	add.f32 	%f50, %f48, %f49;
	ld.global.nc.f32 	%f51, [%rd178+-1024];
	add.f32 	%f52, %f50, %f51;
	ld.global.nc.f32 	%f53, [%rd178];
	add.f32 	%f54, %f52, %f53;
	ld.global.nc.f32 	%f55, [%rd178+1024];
	add.f32 	%f56, %f54, %f55;
	ld.global.nc.f32 	%f57, [%rd178+2048];
	add.f32 	%f58, %f56, %f57;
	ld.global.nc.f32 	%f59, [%rd178+3072];
	add.f32 	%f60, %f58, %f59;
	ld.global.nc.f32 	%f61, [%rd178+4096];
	add.f32 	%f62, %f60, %f61;
	ld.global.nc.f32 	%f63, [%rd178+5120];
	add.f32 	%f64, %f62, %f63;
	ld.global.nc.f32 	%f65, [%rd178+6144];
	add.f32 	%f66, %f64, %f65;
	ld.global.nc.f32 	%f67, [%rd178+7168];
	add.f32 	%f304, %f66, %f67;
	add.s32 	%r136, %r136, 4096;
	add.s32 	%r135, %r135, 16;
	add.s64 	%rd178, %rd178, 16384;
	setp.eq.s32 	%p5, %r135, 0;
	@%p5 bra 	$L__BB0_7;
	bra.uni 	$L__BB0_6;
$L__BB0_7:
	setp.eq.s32 	%p6, %r4, 0;
	@%p6 bra 	$L__BB0_16;
	and.b32  	%r7, %r3, 7;
	setp.lt.u32 	%p7, %r4, 8;
	@%p7 bra 	$L__BB0_10;
	mul.wide.u32 	%rd100, %r136, 4;
	add.s64 	%rd101, %rd6, %rd100;
	ld.global.nc.f32 	%f69, [%rd101];
	add.f32 	%f70, %f304, %f69;
	ld.global.nc.f32 	%f71, [%rd101+1024];
	add.f32 	%f72, %f70, %f71;
	ld.global.nc.f32 	%f73, [%rd101+2048];
	add.f32 	%f74, %f72, %f73;
	ld.global.nc.f32 	%f75, [%rd101+3072];
	add.f32 	%f76, %f74, %f75;
	ld.global.nc.f32 	%f77, [%rd101+4096];
	add.f32 	%f78, %f76, %f77;
	ld.global.nc.f32 	%f79, [%rd101+5120];
	add.f32 	%f80, %f78, %f79;
	ld.global.nc.f32 	%f81, [%rd101+6144];
	add.f32 	%f82, %f80, %f81;
	ld.global.nc.f32 	%f83, [%rd101+7168];
	add.f32 	%f304, %f82, %f83;
	add.s32 	%r136, %r136, 2048;
$L__BB0_10:
	setp.eq.s32 	%p8, %r7, 0;
	@%p8 bra 	$L__BB0_16;
	and.b32  	%r10, %r3, 3;
	setp.lt.u32 	%p9, %r7, 4;
	@%p9 bra 	$L__BB0_13;
	mul.wide.u32 	%rd102, %r136, 4;
	add.s64 	%rd103, %rd6, %rd102;
	ld.global.nc.f32 	%f85, [%rd103];
	add.f32 	%f86, %f304, %f85;
	ld.global.nc.f32 	%f87, [%rd103+1024];
	add.f32 	%f88, %f86, %f87;
	ld.global.nc.f32 	%f89, [%rd103+2048];
	add.f32 	%f90, %f88, %f89;
	ld.global.nc.f32 	%f91, [%rd103+3072];
	add.f32 	%f304, %f90, %f91;
	add.s32 	%r136, %r136, 1024;
$L__BB0_13:
	setp.eq.s32 	%p10, %r10, 0;
	@%p10 bra 	$L__BB0_16;
	mul.wide.u32 	%rd105, %r136, 4;
	add.s64 	%rd106, %rd95, %rd105;
	add.s64 	%rd177, %rd4, %rd106;
	neg.s32 	%r134, %r10;
$L__BB0_15:
	.pragma "nounroll";
	ld.global.nc.f32 	%f92, [%rd177];
	add.f32 	%f304, %f304, %f92;
	add.s64 	%rd177, %rd177, 1024;
	add.s32 	%r134, %r134, 1;
	setp.eq.s32 	%p11, %r134, 0;
	@%p11 bra 	$L__BB0_16;
	bra.uni 	$L__BB0_15;
$L__BB0_16:
	mov.b32 	%r78, %f304;
	shfl.sync.down.b32	%r79|%p12, %r78, 16, 31, -1;
	mov.b32 	%f93, %r79;
	add.f32 	%f94, %f304, %f93;
	mov.b32 	%r80, %f94;
	shfl.sync.down.b32	%r81|%p13, %r80, 8, 31, -1;
	mov.b32 	%f95, %r81;
	add.f32 	%f96, %f94, %f95;
	mov.b32 	%r82, %f96;
	shfl.sync.down.b32	%r83|%p14, %r82, 4, 31, -1;
	mov.b32 	%f97, %r83;
	add.f32 	%f98, %f96, %f97;
	mov.b32 	%r84, %f98;
	shfl.sync.down.b32	%r85|%p15, %r84, 2, 31, -1;
	mov.b32 	%f99, %r85;
	add.f32 	%f100, %f98, %f99;
	mov.b32 	%r86, %f100;
	shfl.sync.down.b32	%r87|%p16, %r86, 1, 31, -1;
	mov.b32 	%f101, %r87;
	add.f32 	%f14, %f100, %f101;
	and.b32  	%r20, %r2, 31;
	setp.ne.s32 	%p17, %r20, 0;
	@%p17 bra 	$L__BB0_18;
	atom.shared.add.f32 	%f102, [_ZZN36_GLOBAL__N__0b4082f4_4_k_cu_f16c72dc20layernorm_fwd_kernelILi256EEEvPKfS2_S2_PfiifE5s_sum], %f14;
$L__BB0_18:
	setp.ne.s32 	%p18, %r2, 0;
	bar.sync 	0;
	ld.shared.f32 	%f103, [_ZZN36_GLOBAL__N__0b4082f4_4_k_cu_f16c72dc20layernorm_fwd_kernelILi256EEEvPKfS2_S2_PfiifE5s_sum];
	cvt.rn.f32.s32 	%f15, %r70;
	div.rn.f32 	%f16, %f103, %f15;
	@%p18 bra 	$L__BB0_20;
	mov.b32 	%r88, 0;
	st.shared.u32 	[_ZZN36_GLOBAL__N__0b4082f4_4_k_cu_f16c72dc20layernorm_fwd_kernelILi256EEEvPKfS2_S2_PfiifE5s_sum], %r88;
$L__BB0_20:
	setp.ge.s32 	%p19, %r2, %r70;
	bar.sync 	0;
	mov.f32 	%f313, 0f00000000;
	@%p19 bra 	$L__BB0_33;
	not.b32 	%r89, %r2;
	add.s32 	%r90, %r70, %r89;
	shr.u32 	%r91, %r90, 8;
	add.s32 	%r21, %r91, 1;
	and.b32  	%r22, %r21, 15;
	setp.lt.u32 	%p20, %r90, 3840;
	mov.f32 	%f313, 0f00000000;
	mov.u32 	%r142, %r2;
	@%p20 bra 	$L__BB0_24;
	and.b32  	%r92, %r21, 33554416;
	neg.s32 	%r141, %r92;
	shl.b64 	%rd107, %rd5, 2;
	mul.wide.u32 	%rd108, %r2, 4;
	add.s64 	%rd109, %rd107, %rd108;
	add.s64 	%rd110, %rd109, %rd4;
	add.s64 	%rd180, %rd110, 8192;
	mov.f32 	%f313, 0f00000000;
	mov.u32 	%r142, %r2;
$L__BB0_23:
	.pragma "nounroll";
	ld.global.nc.f32 	%f108, [%rd180+-8192];
	sub.f32 	%f109, %f108, %f16;
	fma.rn.f32 	%f110, %f109, %f109, %f313;
	ld.global.nc.f32 	%f111, [%rd180+-7168];
	sub.f32 	%f112, %f111, %f16;
	fma.rn.f32 	%f113, %f112, %f112, %f110;
	ld.global.nc.f32 	%f114, [%rd180+-6144];
	sub.f32 	%f115, %f114, %f16;
	fma.rn.f32 	%f116, %f115, %f115, %f113;
	ld.global.nc.f32 	%f117, [%rd180+-5120];
	sub.f32 	%f118, %f117, %f16;
	fma.rn.f32 	%f119, %f118, %f118, %f116;
	ld.global.nc.f32 	%f120, [%rd180+-4096];
	sub.f32 	%f121, %f120, %f16;
	fma.rn.f32 	%f122, %f121, %f121, %f119;
	ld.global.nc.f32 	%f123, [%rd180+-3072];
	sub.f32 	%f124, %f123, %f16;
	fma.rn.f32 	%f125, %f124, %f124, %f122;
	ld.global.nc.f32 	%f126, [%rd180+-2048];
	sub.f32 	%f127, %f126, %f16;
	fma.rn.f32 	%f128, %f127, %f127, %f125;
	ld.global.nc.f32 	%f129, [%rd180+-1024];
	sub.f32 	%f130, %f129, %f16;
	fma.rn.f32 	%f131, %f130, %f130, %f128;
	ld.global.nc.f32 	%f132, [%rd180];
	sub.f32 	%f133, %f132, %f16;
	fma.rn.f32 	%f134, %f133, %f133, %f131;
	ld.global.nc.f32 	%f135, [%rd180+1024];
	sub.f32 	%f136, %f135, %f16;
	fma.rn.f32 	%f137, %f136, %f136, %f134;
	ld.global.nc.f32 	%f138, [%rd180+2048];
	sub.f32 	%f139, %f138, %f16;
	fma.rn.f32 	%f140, %f139, %f139, %f137;
	ld.global.nc.f32 	%f141, [%rd180+3072];
	sub.f32 	%f142, %f141, %f16;
	fma.rn.f32 	%f143, %f142, %f142, %f140;
	ld.global.nc.f32 	%f144, [%rd180+4096];
	sub.f32 	%f145, %f144, %f16;
	fma.rn.f32 	%f146, %f145, %f145, %f143;
	ld.global.nc.f32 	%f147, [%rd180+5120];
	sub.f32 	%f148, %f147, %f16;
	fma.rn.f32 	%f149, %f148, %f148, %f146;
	ld.global.nc.f32 	%f150, [%rd180+6144];
	sub.f32 	%f151, %f150, %f16;
	fma.rn.f32 	%f152, %f151, %f151, %f149;
	ld.global.nc.f32 	%f153, [%rd180+7168];
	sub.f32 	%f154, %f153, %f16;
	fma.rn.f32 	%f313, %f154, %f154, %f152;
	add.s32 	%r142, %r142, 4096;
	add.s32 	%r141, %r141, 16;
	add.s64 	%rd180, %rd180, 16384;
	setp.eq.s32 	%p21, %r141, 0;
	@%p21 bra 	$L__BB0_24;
	bra.uni 	$L__BB0_23;
$L__BB0_24:
	setp.eq.s32 	%p22, %r22, 0;
	@%p22 bra 	$L__BB0_33;
	and.b32  	%r25, %r21, 7;
	setp.lt.u32 	%p23, %r22, 8;
	@%p23 bra 	$L__BB0_27;
	mul.wide.u32 	%rd111, %r142, 4;
	add.s64 	%rd112, %rd6, %rd111;
	ld.global.nc.f32 	%f156, [%rd112];
	sub.f32 	%f157, %f156, %f16;
	fma.rn.f32 	%f158, %f157, %f157, %f313;
	ld.global.nc.f32 	%f159, [%rd112+1024];
	sub.f32 	%f160, %f159, %f16;
	fma.rn.f32 	%f161, %f160, %f160, %f158;
	ld.global.nc.f32 	%f162, [%rd112+2048];
	sub.f32 	%f163, %f162, %f16;
	fma.rn.f32 	%f164, %f163, %f163, %f161;
	ld.global.nc.f32 	%f165, [%rd112+3072];
	sub.f32 	%f166, %f165, %f16;
	fma.rn.f32 	%f167, %f166, %f166, %f164;
	ld.global.nc.f32 	%f168, [%rd112+4096];
	sub.f32 	%f169, %f168, %f16;
	fma.rn.f32 	%f170, %f169, %f169, %f167;
	ld.global.nc.f32 	%f171, [%rd112+5120];
	sub.f32 	%f172, %f171, %f16;
	fma.rn.f32 	%f173, %f172, %f172, %f170;
	ld.global.nc.f32 	%f174, [%rd112+6144];
	sub.f32 	%f175, %f174, %f16;
	fma.rn.f32 	%f176, %f175, %f175, %f173;
	ld.global.nc.f32 	%f177, [%rd112+7168];
	sub.f32 	%f178, %f177, %f16;
	fma.rn.f32 	%f313, %f178, %f178, %f176;
	add.s32 	%r142, %r142, 2048;
$L__BB0_27:
	setp.eq.s32 	%p24, %r25, 0;
	@%p24 bra 	$L__BB0_33;
	and.b32  	%r28, %r21, 3;
	setp.lt.u32 	%p25, %r25, 4;
	@%p25 bra 	$L__BB0_30;
	mul.wide.u32 	%rd113, %r142, 4;
	add.s64 	%rd114, %rd6, %rd113;
	ld.global.nc.f32 	%f180, [%rd114];
	sub.f32 	%f181, %f180, %f16;
	fma.rn.f32 	%f182, %f181, %f181, %f313;
	ld.global.nc.f32 	%f183, [%rd114+1024];
	sub.f32 	%f184, %f183, %f16;
	fma.rn.f32 	%f185, %f184, %f184, %f182;
	ld.global.nc.f32 	%f186, [%rd114+2048];
	sub.f32 	%f187, %f186, %f16;
	fma.rn.f32 	%f188, %f187, %f187, %f185;
	ld.global.nc.f32 	%f189, [%rd114+3072];
	sub.f32 	%f190, %f189, %f16;
	fma.rn.f32 	%f313, %f190, %f190, %f188;
	add.s32 	%r142, %r142, 1024;
$L__BB0_30:
	setp.eq.s32 	%p26, %r28, 0;
	@%p26 bra 	$L__BB0_33;
	shl.b64 	%rd115, %rd5, 2;
	mul.wide.u32 	%rd116, %r142, 4;
	add.s64 	%rd117, %rd115, %rd116;
	add.s64 	%rd179, %rd4, %rd117;
	neg.s32 	%r140, %r28;
$L__BB0_32:
	.pragma "nounroll";
	ld.global.nc.f32 	%f191, [%rd179];
	sub.f32 	%f192, %f191, %f16;
	fma.rn.f32 	%f313, %f192, %f192, %f313;
	add.s64 	%rd179, %rd179, 1024;
	add.s32 	%r140, %r140, 1;
	setp.eq.s32 	%p27, %r140, 0;
	@%p27 bra 	$L__BB0_33;
	bra.uni 	$L__BB0_32;
$L__BB0_33:
	setp.ne.s32 	%p28, %r20, 0;
	mov.b32 	%r93, %f313;
	shfl.sync.down.b32	%r94|%p29, %r93, 16, 31, -1;
	mov.b32 	%f193, %r94;
	add.f32 	%f194, %f313, %f193;
	mov.b32 	%r95, %f194;
	shfl.sync.down.b32	%r96|%p30, %r95, 8, 31, -1;
	mov.b32 	%f195, %r96;
	add.f32 	%f196, %f194, %f195;
	mov.b32 	%r97, %f196;
	shfl.sync.down.b32	%r98|%p31, %r97, 4, 31, -1;
	mov.b32 	%f197, %r98;
	add.f32 	%f198, %f196, %f197;
	mov.b32 	%r99, %f198;
	shfl.sync.down.b32	%r100|%p32, %r99, 2, 31, -1;
	mov.b32 	%f199, %r100;
	add.f32 	%f200, %f198, %f199;
	mov.b32 	%r101, %f200;
	shfl.sync.down.b32	%r102|%p33, %r101, 1, 31, -1;
	mov.b32 	%f201, %r102;
	add.f32 	%f30, %f200, %f201;
	@%p28 bra 	$L__BB0_35;
	atom.shared.add.f32 	%f202, [_ZZN36_GLOBAL__N__0b4082f4_4_k_cu_f16c72dc20layernorm_fwd_kernelILi256EEEvPKfS2_S2_PfiifE5s_sum], %f30;
$L__BB0_35:
	setp.ge.s32 	%p34, %r2, %r70;
	bar.sync 	0;
	ld.shared.f32 	%f203, [_ZZN36_GLOBAL__N__0b4082f4_4_k_cu_f16c72dc20layernorm_fwd_kernelILi256EEEvPKfS2_S2_PfiifE5s_sum];
	div.rn.f32 	%f204, %f203, %f15;
	add.f32 	%f205, %f32, %f204;
	rsqrt.approx.f32 	%f31, %f205;
	@%p34 bra 	$L__BB0_63;
	setp.ne.s64 	%p35, %rd92, 0;
	@%p35 bra 	$L__BB0_50;
	setp.ne.s64 	%p45, %rd93, 0;
	@%p45 bra 	$L__BB0_44;
	not.b32 	%r124, %r2;
	add.s32 	%r38, %r70, %r124;
	and.b32  	%r125, %r38, 768;
	setp.eq.s32 	%p50, %r125, 768;
	@%p50 bra 	$L__BB0_41;
	shr.u32 	%r126, %r38, 8;
	add.s32 	%r127, %r126, 1;
	and.b32  	%r128, %r127, 3;
	cvt.u64.u32 	%rd163, %r2;
	add.s64 	%rd164, %rd5, %rd163;
	shl.b64 	%rd165, %rd164, 2;
	add.s64 	%rd182, %rd1, %rd165;
	shl.b64 	%rd166, %rd5, 2;
	mul.wide.u32 	%rd167, %r2, 4;
	add.s64 	%rd168, %rd166, %rd167;
	add.s64 	%rd181, %rd4, %rd168;
	neg.s32 	%r143, %r128;
	shl.b32 	%r129, %r127, 8;
	and.b32  	%r130, %r129, 768;
	add.s32 	%r2, %r2, %r130;
$L__BB0_40:
	.pragma "nounroll";
	ld.global.nc.f32 	%f281, [%rd181];
	sub.f32 	%f282, %f281, %f16;
	mul.f32 	%f283, %f31, %f282;
	st.global.f32 	[%rd182], %f283;
	add.s64 	%rd182, %rd182, 1024;
	add.s64 	%rd181, %rd181, 1024;
	add.s32 	%r143, %r143, 1;
	setp.ne.s32 	%p51, %r143, 0;
	@%p51 bra 	$L__BB0_40;
$L__BB0_41:
	setp.lt.u32 	%p52, %r38, 768;
	@%p52 bra 	$L__BB0_63;
	shl.b64 	%rd169, %rd5, 2;
	cvt.u64.u32 	%rd170, %r2;
	mul.wide.u32 	%rd171, %r2, 4;
	add.s64 	%rd172, %rd169, %rd171;
	add.s64 	%rd173, %rd172, %rd4;
	add.s64 	%rd184, %rd173, 2048;
	add.s64 	%rd174, %rd5, %rd170;
	shl.b64 	%rd175, %rd174, 2;
	add.s64 	%rd176, %rd175, %rd1;
	add.s64 	%rd183, %rd176, 2048;
$L__BB0_43:
	ld.global.nc.f32 	%f284, [%rd184+-2048];
	sub.f32 	%f285, %f284, %f16;
	mul.f32 	%f286, %f31, %f285;
	st.global.f32 	[%rd183+-2048], %f286;
	ld.global.nc.f32 	%f287, [%rd184+-1024];
	sub.f32 	%f288, %f287, %f16;
	mul.f32 	%f289, %f31, %f288;
	st.global.f32 	[%rd183+-1024], %f289;
	ld.global.nc.f32 	%f290, [%rd184];
	sub.f32 	%f291, %f290, %f16;
	mul.f32 	%f292, %f31, %f291;
	st.global.f32 	[%rd183], %f292;
	ld.global.nc.f32 	%f293, [%rd184+1024];
	sub.f32 	%f294, %f293, %f16;
	mul.f32 	%f295, %f31, %f294;
	st.global.f32 	[%rd183+1024], %f295;
	add.s32 	%r2, %r2, 1024;
	add.s64 	%rd184, %rd184, 4096;
	add.s64 	%rd183, %rd183, 4096;
	setp.lt.s32 	%p53, %r2, %r70;
	@%p53 bra 	$L__BB0_43;
	bra.uni 	$L__BB0_63;
$L__BB0_44:
	not.b32 	%r117, %r2;
	add.s32 	%r46, %r70, %r117;
	and.b32  	%r118, %r46, 768;
	setp.eq.s32 	%p46, %r118, 768;
	@%p46 bra 	$L__BB0_47;
	shr.u32 	%r119, %r46, 8;
	add.s32 	%r120, %r119, 1;
	and.b32  	%r121, %r120, 3;
	cvt.u64.u32 	%rd148, %r2;
	add.s64 	%rd149, %rd5, %rd148;
	shl.b64 	%rd150, %rd149, 2;
	add.s64 	%rd187, %rd1, %rd150;
	mul.wide.u32 	%rd151, %r2, 4;
	add.s64 	%rd186, %rd2, %rd151;
	shl.b64 	%rd152, %rd5, 2;
	add.s64 	%rd153, %rd152, %rd151;
	add.s64 	%rd185, %rd4, %rd153;
	neg.s32 	%r146, %r121;
	shl.b32 	%r122, %r120, 8;
	and.b32  	%r123, %r122, 768;
	add.s32 	%r2, %r2, %r123;
$L__BB0_46:
	.pragma "nounroll";
	ld.global.nc.f32 	%f261, [%rd185];
	sub.f32 	%f262, %f261, %f16;
	ld.global.nc.f32 	%f263, [%rd186];
	fma.rn.f32 	%f264, %f31, %f262, %f263;
	st.global.f32 	[%rd187], %f264;
	add.s64 	%rd187, %rd187, 1024;
	add.s64 	%rd186, %rd186, 1024;
	add.s64 	%rd185, %rd185, 1024;
	add.s32 	%r146, %r146, 1;
	setp.ne.s32 	%p47, %r146, 0;
	@%p47 bra 	$L__BB0_46;
$L__BB0_47:
	setp.lt.u32 	%p48, %r46, 768;
	@%p48 bra 	$L__BB0_63;
	shl.b64 	%rd154, %rd5, 2;
	cvt.u64.u32 	%rd155, %r2;
	mul.wide.u32 	%rd156, %r2, 4;
	add.s64 	%rd157, %rd154, %rd156;
	add.s64 	%rd158, %rd157, %rd4;
	add.s64 	%rd190, %rd158, 2048;
	add.s64 	%rd159, %rd156, %rd2;
	add.s64 	%rd189, %rd159, 2048;
	add.s64 	%rd160, %rd5, %rd155;
	shl.b64 	%rd161, %rd160, 2;
	add.s64 	%rd162, %rd161, %rd1;
	add.s64 	%rd188, %rd162, 2048;
$L__BB0_49:
	ld.global.nc.f32 	%f265, [%rd190+-2048];
	sub.f32 	%f266, %f265, %f16;
	ld.global.nc.f32 	%f267, [%rd189+-2048];
	fma.rn.f32 	%f268, %f31, %f266, %f267;
	st.global.f32 	[%rd188+-2048], %f268;
	ld.global.nc.f32 	%f269, [%rd190+-1024];
	sub.f32 	%f270, %f269, %f16;
	ld.global.nc.f32 	%f271, [%rd189+-1024];
	fma.rn.f32 	%f272, %f31, %f270, %f271;
	st.global.f32 	[%rd188+-1024], %f272;
	ld.global.nc.f32 	%f273, [%rd190];
	sub.f32 	%f274, %f273, %f16;
	ld.global.nc.f32 	%f275, [%rd189];
	fma.rn.f32 	%f276, %f31, %f274, %f275;
	st.global.f32 	[%rd188], %f276;
	ld.global.nc.f32 	%f277, [%rd190+1024];
	sub.f32 	%f278, %f277, %f16;
	ld.global.nc.f32 	%f279, [%rd189+1024];
	fma.rn.f32 	%f280, %f31, %f278, %f279;
	st.global.f32 	[%rd188+1024], %f280;
	add.s32 	%r2, %r2, 1024;
	add.s64 	%rd190, %rd190, 4096;
	add.s64 	%rd189, %rd189, 4096;
	add.s64 	%rd188, %rd188, 4096;
	setp.lt.s32 	%p49, %r2, %r70;
	@%p49 bra 	$L__BB0_49;
	bra.uni 	$L__BB0_63;
$L__BB0_50:
	setp.ne.s64 	%p36, %rd93, 0;
	@%p36 bra 	$L__BB0_57;
	not.b32 	%r110, %r2;
	add.s32 	%r54, %r70, %r110;
	and.b32  	%r111, %r54, 768;
	setp.eq.s32 	%p41, %r111, 768;
	@%p41 bra 	$L__BB0_54;
	shr.u32 	%r112, %r54, 8;
	add.s32 	%r113, %r112, 1;
	and.b32  	%r114, %r113, 3;
	cvt.u64.u32 	%rd133, %r2;
	add.s64 	%rd134, %rd5, %rd133;
	shl.b64 	%rd135, %rd134, 2;
	add.s64 	%rd193, %rd1, %rd135;
	mul.wide.u32 	%rd136, %r2, 4;
	add.s64 	%rd192, %rd3, %rd136;
	shl.b64 	%rd137, %rd5, 2;
	add.s64 	%rd138, %rd137, %rd136;
	add.s64 	%rd191, %rd4, %rd138;
	neg.s32 	%r149, %r114;
	shl.b32 	%r115, %r113, 8;
	and.b32  	%r116, %r115, 768;
	add.s32 	%r2, %r2, %r116;
$L__BB0_53:
	.pragma "nounroll";
	ld.global.nc.f32 	%f236, [%rd191];
	sub.f32 	%f237, %f236, %f16;
	mul.f32 	%f238, %f31, %f237;
	ld.global.nc.f32 	%f239, [%rd192];
	mul.f32 	%f240, %f238, %f239;
	st.global.f32 	[%rd193], %f240;
	add.s64 	%rd193, %rd193, 1024;
	add.s64 	%rd192, %rd192, 1024;
	add.s64 	%rd191, %rd191, 1024;
	add.s32 	%r149, %r149, 1;
	setp.ne.s32 	%p42, %r149, 0;
	@%p42 bra 	$L__BB0_53;
$L__BB0_54:
	setp.lt.u32 	%p43, %r54, 768;
	@%p43 bra 	$L__BB0_63;
	shl.b64 	%rd139, %rd5, 2;
	cvt.u64.u32 	%rd140, %r2;
	mul.wide.u32 	%rd141, %r2, 4;
	add.s64 	%rd142, %rd139, %rd141;
	add.s64 	%rd143, %rd142, %rd4;
	add.s64 	%rd196, %rd143, 2048;
	add.s64 	%rd144, %rd141, %rd3;
	add.s64 	%rd195, %rd144, 2048;
	add.s64 	%rd145, %rd5, %rd140;
	shl.b64 	%rd146, %rd145, 2;
	add.s64 	%rd147, %rd146, %rd1;
	add.s64 	%rd194, %rd147, 2048;
$L__BB0_56:
	ld.global.nc.f32 	%f241, [%rd196+-2048];
	sub.f32 	%f242, %f241, %f16;
	mul.f32 	%f243, %f31, %f242;
	ld.global.nc.f32 	%f244, [%rd195+-2048];
	mul.f32 	%f245, %f243, %f244;
	st.global.f32 	[%rd194+-2048], %f245;
	ld.global.nc.f32 	%f246, [%rd196+-1024];
	sub.f32 	%f247, %f246, %f16;
	mul.f32 	%f248, %f31, %f247;
	ld.global.nc.f32 	%f249, [%rd195+-1024];
	mul.f32 	%f250, %f248, %f249;
	st.global.f32 	[%rd194+-1024], %f250;
	ld.global.nc.f32 	%f251, [%rd196];
	sub.f32 	%f252, %f251, %f16;
	mul.f32 	%f253, %f31, %f252;
	ld.global.nc.f32 	%f254, [%rd195];
	mul.f32 	%f255, %f253, %f254;
	st.global.f32 	[%rd194], %f255;
	ld.global.nc.f32 	%f256, [%rd196+1024];
	sub.f32 	%f257, %f256, %f16;
	mul.f32 	%f258, %f31, %f257;
	ld.global.nc.f32 	%f259, [%rd195+1024];
	mul.f32 	%f260, %f258, %f259;
	st.global.f32 	[%rd194+1024], %f260;
	add.s32 	%r2, %r2, 1024;
	add.s64 	%rd196, %rd196, 4096;
	add.s64 	%rd195, %rd195, 4096;
	add.s64 	%rd194, %rd194, 4096;
	setp.lt.s32 	%p44, %r2, %r70;
	@%p44 bra 	$L__BB0_56;
	bra.uni 	$L__BB0_63;
$L__BB0_57:
	not.b32 	%r103, %r2;
	add.s32 	%r62, %r70, %r103;
	and.b32  	%r104, %r62, 768;
	setp.eq.s32 	%p37, %r104, 768;
	@%p37 bra 	$L__BB0_60;
	shr.u32 	%r105, %r62, 8;
	add.s32 	%r106, %r105, 1;
	and.b32  	%r107, %r106, 3;
	cvt.u64.u32 	%rd118, %r2;
	add.s64 	%rd119, %rd5, %rd118;
	shl.b64 	%rd120, %rd119, 2;
	add.s64 	%rd200, %rd1, %rd120;
	mul.wide.u32 	%rd121, %r2, 4;
	add.s64 	%rd199, %rd2, %rd121;
	add.s64 	%rd198, %rd3, %rd121;
	shl.b64 	%rd122, %rd5, 2;
	add.s64 	%rd123, %rd122, %rd121;
	add.s64 	%rd197, %rd4, %rd123;
	neg.s32 	%r152, %r107;
	shl.b32 	%r108, %r106, 8;
	and.b32  	%r109, %r108, 768;
	add.s32 	%r2, %r2, %r109;
$L__BB0_59:
	.pragma "nounroll";
	ld.global.nc.f32 	%f206, [%rd197];
	sub.f32 	%f207, %f206, %f16;
	mul.f32 	%f208, %f31, %f207;
	ld.global.nc.f32 	%f209, [%rd198];
	ld.global.nc.f32 	%f210, [%rd199];
	fma.rn.f32 	%f211, %f208, %f209, %f210;
	st.global.f32 	[%rd200], %f211;
	add.s64 	%rd200, %rd200, 1024;
	add.s64 	%rd199, %rd199, 1024;
	add.s64 	%rd198, %rd198, 1024;
	add.s64 	%rd197, %rd197, 1024;
	add.s32 	%r152, %r152, 1;
	setp.ne.s32 	%p38, %r152, 0;
	@%p38 bra 	$L__BB0_59;
$L__BB0_60:
	setp.lt.u32 	%p39, %r62, 768;
	@%p39 bra 	$L__BB0_63;
	shl.b64 	%rd124, %rd5, 2;
	cvt.u64.u32 	%rd125, %r2;
	mul.wide.u32 	%rd126, %r2, 4;
	add.s64 	%rd127, %rd124, %rd126;
	add.s64 	%rd128, %rd127, %rd4;
	add.s64 	%rd204, %rd128, 2048;
	add.s64 	%rd129, %rd126, 2048;
	add.s64 	%rd203, %rd3, %rd129;
	add.s64 	%rd202, %rd2, %rd129;
	add.s64 	%rd130, %rd5, %rd125;
	shl.b64 	%rd131, %rd130, 2;
	add.s64 	%rd132, %rd131, %rd1;
	add.s64 	%rd201, %rd132, 2048;
$L__BB0_62:
	ld.global.nc.f32 	%f212, [%rd204+-2048];
	sub.f32 	%f213, %f212, %f16;
	mul.f32 	%f214, %f31, %f213;
	ld.global.nc.f32 	%f215, [%rd203+-2048];
	ld.global.nc.f32 	%f216, [%rd202+-2048];
	fma.rn.f32 	%f217, %f214, %f215, %f216;
	st.global.f32 	[%rd201+-2048], %f217;
	ld.global.nc.f32 	%f218, [%rd204+-1024];
	sub.f32 	%f219, %f218, %f16;
	mul.f32 	%f220, %f31, %f219;
	ld.global.nc.f32 	%f221, [%rd203+-1024];
	ld.global.nc.f32 	%f222, [%rd202+-1024];
	fma.rn.f32 	%f223, %f220, %f221, %f222;
	st.global.f32 	[%rd201+-1024], %f223;
	ld.global.nc.f32 	%f224, [%rd204];
	sub.f32 	%f225, %f224, %f16;
	mul.f32 	%f226, %f31, %f225;
	ld.global.nc.f32 	%f227, [%rd203];
	ld.global.nc.f32 	%f228, [%rd202];
	fma.rn.f32 	%f229, %f226, %f227, %f228;
	st.global.f32 	[%rd201], %f229;
	ld.global.nc.f32 	%f230, [%rd204+1024];
	sub.f32 	%f231, %f230, %f16;
	mul.f32 	%f232, %f31, %f231;
	ld.global.nc.f32 	%f233, [%rd203+1024];
	ld.global.nc.f32 	%f234, [%rd202+1024];
	fma.rn.f32 	%f235, %f232, %f233, %f234;
	st.global.f32 	[%rd201+1024], %f235;
	add.s32 	%r2, %r2, 1024;
	add.s64 	%rd204, %rd204, 4096;
	add.s64 	%rd203, %rd203, 4096;
	add.s64 	%rd202, %rd202, 4096;
	add.s64 	%rd201, %rd201, 4096;
	setp.lt.s32 	%p40, %r2, %r70;
	@%p40 bra 	$L__BB0_62;
$L__BB0_63:
	ret;

}
.entry _ZN36_GLOBAL__N__0b4082f4_4_k_cu_f16c72dc20layernorm_bwd_kernelILi256EEEvPKfS2_S2_PfS3_S3_iif(
	.param .u64 .ptr .align 1 _ZN36_GLOBAL__N__0b4082f4_4_k_cu_f16c72dc20layernorm_bwd_kernelILi256EEEvPKfS2_S2_PfS3_S3_iif_param_0,
	.param .u64 .ptr .align 1 _ZN36_GLOBAL__N__0b4082f4_4_k_cu_f16c72dc20layernorm_bwd_kernelILi256EEEvPKfS2_S2_PfS3_S3_iif_param_1,
	.param .u64 .ptr .align 1 _ZN36_GLOBAL__N__0b4082f4_4_k_cu_f16c72dc20layernorm_bwd_kernelILi256EEEvPKfS2_S2_PfS3_S3_iif_param_2,
	.param .u64 .ptr .align 1 _ZN36_GLOBAL__N__0b4082f4_4_k_cu_f16c72dc20layernorm_bwd_kernelILi256EEEvPKfS2_S2_PfS3_S3_iif_param_3,
	.param .u64 .ptr .align 1 _ZN36_GLOBAL__N__0b4082f4_4_k_cu_f16c72dc20layernorm_bwd_kernelILi256EEEvPKfS2_S2_PfS3_S3_iif_param_4,
	.param .u64 .ptr .align 1 _ZN36_GLOBAL__N__0b4082f4_4_k_cu_f16c72dc20layernorm_bwd_kernelILi256EEEvPKfS2_S2_PfS3_S3_iif_param_5,
	.param .u32 _ZN36_GLOBAL__N__0b4082f4_4_k_cu_f16c72dc20layernorm_bwd_kernelILi256EEEvPKfS2_S2_PfS3_S3_iif_param_6,
	.param .u32 _ZN36_GLOBAL__N__0b4082f4_4_k_cu_f16c72dc20layernorm_bwd_kernelILi256EEEvPKfS2_S2_PfS3_S3_iif_param_7,
	.param .f32 _ZN36_GLOBAL__N__0b4082f4_4_k_cu_f16c72dc20layernorm_bwd_kernelILi256EEEvPKfS2_S2_PfS3_S3_iif_param_8
)
{
	.reg .pred 	%p<88>;
	.reg .b32 	%r<235>;
	.reg .b32 	%f<822>;
	.reg .b64 	%rd<294>;
	// demoted variable
	.shared .align 4 .b8 _ZZN36_GLOBAL__N__0b4082f4_4_k_cu_f16c72dc20layernorm_bwd_kernelILi256EEEvPKfS2_S2_PfS3_S3_iifE5s_acc[16];
	ld.param.u64 	%rd105, [_ZN36_GLOBAL__N__0b4082f4_4_k_cu_f16c72dc20layernorm_bwd_kernelILi256EEEvPKfS2_S2_PfS3_S3_iif_param_0];
	ld.param.u64 	%rd107, [_ZN36_GLOBAL__N__0b4082f4_4_k_cu_f16c72dc20layernorm_bwd_kernelILi256EEEvPKfS2_S2_PfS3_S3_iif_param_2];
	ld.param.u64 	%rd109, [_ZN36_GLOBAL__N__0b4082f4_4_k_cu_f16c72dc20layernorm_bwd_kernelILi256EEEvPKfS2_S2_PfS3_S3_iif_param_4];
	ld.param.u32 	%r106, [_ZN36_GLOBAL__N__0b4082f4_4_k_cu_f16c72dc20layernorm_bwd_kernelILi256EEEvPKfS2_S2_PfS3_S3_iif_param_6];
	ld.param.u32 	%r105, [_ZN36_GLOBAL__N__0b4082f4_4_k_cu_f16c72dc20layernorm_bwd_kernelILi256EEEvPKfS2_S2_PfS3_S3_iif_param_7];
	ld.param.f32 	%f83, [_ZN36_GLOBAL__N__0b4082f4_4_k_cu_f16c72dc20layernorm_bwd_kernelILi256EEEvPKfS2_S2_PfS3_S3_iif_param_8];
	cvta.to.global.u64 	%rd1, %rd109;
	mov.u32 	%r1, %ctaid.x;
	setp.ge.s32 	%p1, %r1, %r106;
	@%p1 bra 	$L__BB1_96;
	cvta.to.global.u64 	%rd2, %rd105;
	cvta.to.global.u64 	%rd3, %rd107;
	mul.lo.s32 	%r107, %r105, %r1;
	cvt.s64.s32 	%rd4, %r107;
	mov.u32 	%r221, %tid.x;
	setp.gt.u32 	%p2, %r221, 3;
	@%p2 bra 	$L__BB1_3;
	shl.b32 	%r108, %r221, 2;
	mov.u32 	%r109, _ZZN36_GLOBAL__N__0b4082f4_4_k_cu_f16c72dc20layernorm_bwd_kernelILi256EEEvPKfS2_S2_PfS3_S3_iifE5s_acc;
	add.s32 	%r110, %r109, %r108;
	mov.b32 	%r111, 0;
	st.shared.u32 	[%r110], %r111;
$L__BB1_3:
	shl.b64 	%rd111, %rd4, 2;
	add.s64 	%rd5, %rd2, %rd111;
	bar.sync 	0;
	setp.ge.s32 	%p3, %r221, %r105;
	mov.f32 	%f790, 0f00000000;
	mov.f32 	%f791, %f790;
	@%p3 bra 	$L__BB1_16;
	not.b32 	%r112, %r221;
	add.s32 	%r113, %r105, %r112;
	shr.u32 	%r114, %r113, 8;
	add.s32 	%r3, %r114, 1;
	and.b32  	%r4, %r3, 15;
	setp.lt.u32 	%p4, %r113, 3840;
	mov.f32 	%f791, 0f00000000;
	mov.u32 	%r202, %r221;
	mov.f32 	%f790, %f791;
	@%p4 bra 	$L__BB1_7;
	and.b32  	%r115, %r3, 33554416;
	neg.s32 	%r201, %r115;
	mul.wide.u32 	%rd113, %r221, 4;
	add.s64 	%rd114, %rd111, %rd113;
	add.s64 	%rd115, %rd114, %rd2;
	add.s64 	%rd263, %rd115, 8192;
	mov.f32 	%f791, 0f00000000;
	mov.u32 	%r202, %r221;
$L__BB1_6:
	.pragma "nounroll";
	ld.global.nc.f32 	%f88, [%rd263+-8192];
	add.f32 	%f89, %f790, %f88;
	fma.rn.f32 	%f90, %f88, %f88, %f791;
	ld.global.nc.f32 	%f91, [%rd263+-7168];
	add.f32 	%f92, %f89, %f91;
	fma.rn.f32 	%f93, %f91, %f91, %f90;
	ld.global.nc.f32 	%f94, [%rd263+-6144];
	add.f32 	%f95, %f92, %f94;
	fma.rn.f32 	%f96, %f94, %f94, %f93;
	ld.global.nc.f32 	%f97, [%rd263+-5120];
	add.f32 	%f98, %f95, %f97;
	fma.rn.f32 	%f99, %f97, %f97, %f96;
	ld.global.nc.f32 	%f100, [%rd263+-4096];
	add.f32 	%f101, %f98, %f100;
	fma.rn.f32 	%f102, %f100, %f100, %f99;
	ld.global.nc.f32 	%f103, [%rd263+-3072];
	add.f32 	%f104, %f101, %f103;
	fma.rn.f32 	%f105, %f103, %f103, %f102;
	ld.global.nc.f32 	%f106, [%rd263+-2048];
	add.f32 	%f107, %f104, %f106;
	fma.rn.f32 	%f108, %f106, %f106, %f105;
	ld.global.nc.f32 	%f109, [%rd263+-1024];
	add.f32 	%f110, %f107, %f109;
	fma.rn.f32 	%f111, %f109, %f109, %f108;
	ld.global.nc.f32 	%f112, [%rd263];
	add.f32 	%f113, %f110, %f112;
	fma.rn.f32 	%f114, %f112, %f112, %f111;
	ld.global.nc.f32 	%f115, [%rd263+1024];
	add.f32 	%f116, %f113, %f115;
	fma.rn.f32 	%f117, %f115, %f115, %f114;
	ld.global.nc.f32 	%f118, [%rd263+2048];
	add.f32 	%f119, %f116, %f118;
	fma.rn.f32 	%f120, %f118, %f118, %f117;
	ld.global.nc.f32 	%f121, [%rd263+3072];
	add.f32 	%f122, %f119, %f121;
	fma.rn.f32 	%f123, %f121, %f121, %f120;
	ld.global.nc.f32 	%f124, [%rd263+4096];
	add.f32 	%f125, %f122, %f124;
	fma.rn.f32 	%f126, %f124, %f124, %f123;
	ld.global.nc.f32 	%f127, [%rd263+5120];
	add.f32 	%f128, %f125, %f127;
	fma.rn.f32 	%f129, %f127, %f127, %f126;
	ld.global.nc.f32 	%f130, [%rd263+6144];
	add.f32 	%f131, %f128, %f130;
	fma.rn.f32 	%f132, %f130, %f130, %f129;
	ld.global.nc.f32 	%f133, [%rd263+7168];
	add.f32 	%f790, %f131, %f133;
	fma.rn.f32 	%f791, %f133, %f133, %f132;
	add.s32 	%r202, %r202, 4096;
	add.s32 	%r201, %r201, 16;
	add.s64 	%rd263, %rd263, 16384;
	setp.eq.s32 	%p5, %r201, 0;
	@%p5 bra 	$L__BB1_7;
	bra.uni 	$L__BB1_6;
$L__BB1_7:
	setp.eq.s32 	%p6, %r4, 0;
	@%p6 bra 	$L__BB1_16;
	and.b32  	%r7, %r3, 7;
	setp.lt.u32 	%p7, %r4, 8;
	@%p7 bra 	$L__BB1_10;
	mul.wide.u32 	%rd116, %r202, 4;
	add.s64 	%rd117, %rd5, %rd116;
	ld.global.nc.f32 	%f135, [%rd117];
	add.f32 	%f136, %f790, %f135;
	fma.rn.f32 	%f137, %f135, %f135, %f791;
	ld.global.nc.f32 	%f138, [%rd117+1024];
	add.f32 	%f139, %f136, %f138;
	fma.rn.f32 	%f140, %f138, %f138, %f137;
	ld.global.nc.f32 	%f141, [%rd117+2048];
	add.f32 	%f142, %f139, %f141;
	fma.rn.f32 	%f143, %f141, %f141, %f140;
	ld.global.nc.f32 	%f144, [%rd117+3072];
	add.f32 	%f145, %f142, %f144;
	fma.rn.f32 	%f146, %f144, %f144, %f143;
	ld.global.nc.f32 	%f147, [%rd117+4096];
	add.f32 	%f148, %f145, %f147;
	fma.rn.f32 	%f149, %f147, %f147, %f146;
	ld.global.nc.f32 	%f150, [%rd117+5120];
	add.f32 	%f151, %f148, %f150;
	fma.rn.f32 	%f152, %f150, %f150, %f149;
	ld.global.nc.f32 	%f153, [%rd117+6144];
	add.f32 	%f154, %f151, %f153;
	fma.rn.f32 	%f155, %f153, %f153, %f152;
	ld.global.nc.f32 	%f156, [%rd117+7168];
	add.f32 	%f790, %f154, %f156;
	fma.rn.f32 	%f791, %f156, %f156, %f155;
	add.s32 	%r202, %r202, 2048;
$L__BB1_10:
	setp.eq.s32 	%p8, %r7, 0;
	@%p8 bra 	$L__BB1_16;
	and.b32  	%r10, %r3, 3;
	setp.lt.u32 	%p9, %r7, 4;
	@%p9 bra 	$L__BB1_13;
	mul.wide.u32 	%rd118, %r202, 4;
	add.s64 	%rd119, %rd5, %rd118;
	ld.global.nc.f32 	%f158, [%rd119];
	add.f32 	%f159, %f790, %f158;
	fma.rn.f32 	%f160, %f158, %f158, %f791;
	ld.global.nc.f32 	%f161, [%rd119+1024];
	add.f32 	%f162, %f159, %f161;
	fma.rn.f32 	%f163, %f161, %f161, %f160;
	ld.global.nc.f32 	%f164, [%rd119+2048];
	add.f32 	%f165, %f162, %f164;
	fma.rn.f32 	%f166, %f164, %f164, %f163;
	ld.global.nc.f32 	%f167, [%rd119+3072];
	add.f32 	%f790, %f165, %f167;
	fma.rn.f32 	%f791, %f167, %f167, %f166;
	add.s32 	%r202, %r202, 1024;
$L__BB1_13:
	setp.eq.s32 	%p10, %r10, 0;
	@%p10 bra 	$L__BB1_16;
	mul.wide.u32 	%rd121, %r202, 4;
	add.s64 	%rd122, %rd111, %rd121;
	add.s64 	%rd262, %rd2, %rd122;
	neg.s32 	%r200, %r10;
$L__BB1_15:
	.pragma "nounroll";
	ld.global.nc.f32 	%f168, [%rd262];
	add.f32 	%f790, %f790, %f168;
	fma.rn.f32 	%f791, %f168, %f168, %f791;
	add.s64 	%rd262, %rd262, 1024;
	add.s32 	%r200, %r200, 1;
	setp.eq.s32 	%p11, %r200, 0;
	@%p11 bra 	$L__BB1_16;
	bra.uni 	$L__BB1_15;
$L__BB1_16:
	mov.b32 	%r116, %f790;
	shfl.sync.down.b32	%r117|%p12, %r116, 16, 31, -1;
	mov.b32 	%f169, %r117;
	add.f32 	%f170, %f790, %f169;
	mov.b32 	%r118, %f170;
	shfl.sync.down.b32	%r119|%p13, %r118, 8, 31, -1;
	mov.b32 	%f171, %r119;
	add.f32 	%f172, %f170, %f171;
	mov.b32 	%r120, %f172;
	shfl.sync.down.b32	%r121|%p14, %r120, 4, 31, -1;
	mov.b32 	%f173, %r121;
	add.f32 	%f174, %f172, %f173;
	mov.b32 	%r122, %f174;
	shfl.sync.down.b32	%r123|%p15, %r122, 2, 31, -1;
	mov.b32 	%f175, %r123;
	add.f32 	%f176, %f174, %f175;
	mov.b32 	%r124, %f176;
	shfl.sync.down.b32	%r125|%p16, %r124, 1, 31, -1;
	mov.b32 	%f177, %r125;
	add.f32 	%f27, %f176, %f177;
	mov.b32 	%r126, %f791;
	shfl.sync.down.b32	%r127|%p17, %r126, 16, 31, -1;
	mov.b32 	%f178, %r127;
	add.f32 	%f179, %f791, %f178;
	mov.b32 	%r128, %f179;
	shfl.sync.down.b32	%r129|%p18, %r128, 8, 31, -1;
	mov.b32 	%f180, %r129;
	add.f32 	%f181, %f179, %f180;
	mov.b32 	%r130, %f181;
	shfl.sync.down.b32	%r131|%p19, %r130, 4, 31, -1;
	mov.b32 	%f182, %r131;
	add.f32 	%f183, %f181, %f182;
	mov.b32 	%r132, %f183;
	shfl.sync.down.b32	%r133|%p20, %r132, 2, 31, -1;
	mov.b32 	%f184, %r133;
	add.f32 	%f185, %f183, %f184;
	mov.b32 	%r134, %f185;
	shfl.sync.down.b32	%r135|%p21, %r134, 1, 31, -1;
	mov.b32 	%f186, %r135;
	add.f32 	%f28, %f185, %f186;
	and.b32  	%r136, %r221, 31;
	setp.ne.s32 	%p22, %r136, 0;
	@%p22 bra 	$L__BB1_18;
	atom.shared.add.f32 	%f187, [_ZZN36_GLOBAL__N__0b4082f4_4_k_cu_f16c72dc20layernorm_bwd_kernelILi256EEEvPKfS2_S2_PfS3_S3_iifE5s_acc], %f27;
	atom.shared.add.f32 	%f188, [_ZZN36_GLOBAL__N__0b4082f4_4_k_cu_f16c72dc20layernorm_bwd_kernelILi256EEEvPKfS2_S2_PfS3_S3_iifE5s_acc+4], %f28;
$L__BB1_18:
	shl.b64 	%rd123, %rd4, 2;
	add.s64 	%rd12, %rd3, %rd123;
	setp.ge.s32 	%p23, %r221, %r105;
	bar.sync 	0;
	ld.shared.f32 	%f190, [_ZZN36_GLOBAL__N__0b4082f4_4_k_cu_f16c72dc20layernorm_bwd_kernelILi256EEEvPKfS2_S2_PfS3_S3_iifE5s_acc];
	cvt.rn.f32.s32 	%f29, %r105;
	div.rn.f32 	%f30, %f190, %f29;
	ld.shared.f32 	%f191, [_ZZN36_GLOBAL__N__0b4082f4_4_k_cu_f16c72dc20layernorm_bwd_kernelILi256EEEvPKfS2_S2_PfS3_S3_iifE5s_acc+4];
	div.rn.f32 	%f192, %f191, %f29;
	mul.f32 	%f193, %f30, %f30;
	sub.f32 	%f194, %f192, %f193;
	add.f32 	%f195, %f83, %f194;
	rsqrt.approx.f32 	%f31, %f195;
	mov.f32 	%f820, 0f00000000;
	mov.f32 	%f821, %f820;
	@%p23 bra 	$L__BB1_42;
	ld.param.u64 	%rd245, [_ZN36_GLOBAL__N__0b4082f4_4_k_cu_f16c72dc20layernorm_bwd_kernelILi256EEEvPKfS2_S2_PfS3_S3_iif_param_1];
	setp.ne.s64 	%p24, %rd245, 0;
	@%p24 bra 	$L__BB1_31;
	not.b32 	%r142, %r221;
	add.s32 	%r20, %r105, %r142;
	shr.u32 	%r143, %r20, 8;
	add.s32 	%r21, %r143, 1;
	setp.lt.u32 	%p32, %r20, 1792;
	mov.f32 	%f821, 0f00000000;
	mov.u32 	%r205, %r221;
	mov.f32 	%f820, %f821;
	@%p32 bra 	$L__BB1_23;
	and.b32  	%r144, %r21, 33554424;
	neg.s32 	%r203, %r144;
	mul.wide.u32 	%rd146, %r221, 4;
	add.s64 	%rd147, %rd123, %rd146;
	add.s64 	%rd148, %rd147, 4096;
	add.s64 	%rd265, %rd2, %rd148;
	add.s64 	%rd264, %rd3, %rd148;
	mov.f32 	%f821, 0f00000000;
	mov.u32 	%r205, %r221;
$L__BB1_22:
	.pragma "nounroll";
	ld.global.nc.f32 	%f316, [%rd265+-4096];
	sub.f32 	%f317, %f316, %f30;
	mul.f32 	%f318, %f31, %f317;
	ld.global.nc.f32 	%f319, [%rd264+-4096];
	add.f32 	%f320, %f820, %f319;
	fma.rn.f32 	%f321, %f318, %f319, %f821;
	ld.global.nc.f32 	%f322, [%rd265+-3072];
	sub.f32 	%f323, %f322, %f30;
	mul.f32 	%f324, %f31, %f323;
	ld.global.nc.f32 	%f325, [%rd264+-3072];
	add.f32 	%f326, %f320, %f325;
	fma.rn.f32 	%f327, %f324, %f325, %f321;
	ld.global.nc.f32 	%f328, [%rd265+-2048];
	sub.f32 	%f329, %f328, %f30;
	mul.f32 	%f330, %f31, %f329;
	ld.global.nc.f32 	%f331, [%rd264+-2048];
	add.f32 	%f332, %f326, %f331;
	fma.rn.f32 	%f333, %f330, %f331, %f327;
	ld.global.nc.f32 	%f334, [%rd265+-1024];
	sub.f32 	%f335, %f334, %f30;
	mul.f32 	%f336, %f31, %f335;
	ld.global.nc.f32 	%f337, [%rd264+-1024];
	add.f32 	%f338, %f332, %f337;
	fma.rn.f32 	%f339, %f336, %f337, %f333;
	ld.global.nc.f32 	%f340, [%rd265];
	sub.f32 	%f341, %f340, %f30;
	mul.f32 	%f342, %f31, %f341;
	ld.global.nc.f32 	%f343, [%rd264];
	add.f32 	%f344, %f338, %f343;
	fma.rn.f32 	%f345, %f342, %f343, %f339;
	ld.global.nc.f32 	%f346, [%rd265+1024];
	sub.f32 	%f347, %f346, %f30;
	mul.f32 	%f348, %f31, %f347;
	ld.global.nc.f32 	%f349, [%rd264+1024];
	add.f32 	%f350, %f344, %f349;
	fma.rn.f32 	%f351, %f348, %f349, %f345;
	ld.global.nc.f32 	%f352, [%rd265+2048];
	sub.f32 	%f353, %f352, %f30;
	mul.f32 	%f354, %f31, %f353;
	ld.global.nc.f32 	%f355, [%rd264+2048];
	add.f32 	%f356, %f350, %f355;
	fma.rn.f32 	%f357, %f354, %f355, %f351;
	ld.global.nc.f32 	%f358, [%rd265+3072];
	sub.f32 	%f359, %f358, %f30;
	mul.f32 	%f360, %f31, %f359;
	ld.global.nc.f32 	%f361, [%rd264+3072];
	add.f32 	%f820, %f356, %f361;
	fma.rn.f32 	%f821, %f360, %f361, %f357;
	add.s32 	%r205, %r205, 2048;
	add.s32 	%r203, %r203, 8;
	add.s64 	%rd265, %rd265, 8192;
	add.s64 	%rd264, %rd264, 8192;
	setp.ne.s32 	%p33, %r203, 0;
	@%p33 bra 	$L__BB1_22;
$L__BB1_23:
	and.b32  	%r28, %r21, 7;
	setp.eq.s32 	%p34, %r28, 0;
	@%p34 bra 	$L__BB1_42;
	setp.lt.u32 	%p35, %r28, 4;
	@%p35 bra 	$L__BB1_26;
	mul.wide.u32 	%rd149, %r205, 4;
	add.s64 	%rd150, %rd5, %rd149;
	ld.global.nc.f32 	%f363, [%rd150];
	sub.f32 	%f364, %f363, %f30;
	mul.f32 	%f365, %f31, %f364;
	add.s64 	%rd151, %rd12, %rd149;
	ld.global.nc.f32 	%f366, [%rd151];
	add.f32 	%f367, %f820, %f366;
	fma.rn.f32 	%f368, %f365, %f366, %f821;
	ld.global.nc.f32 	%f369, [%rd150+1024];
	sub.f32 	%f370, %f369, %f30;
	mul.f32 	%f371, %f31, %f370;
	ld.global.nc.f32 	%f372, [%rd151+1024];
	add.f32 	%f373, %f367, %f372;
	fma.rn.f32 	%f374, %f371, %f372, %f368;
	ld.global.nc.f32 	%f375, [%rd150+2048];
	sub.f32 	%f376, %f375, %f30;
	mul.f32 	%f377, %f31, %f376;
	ld.global.nc.f32 	%f378, [%rd151+2048];
	add.f32 	%f379, %f373, %f378;
	fma.rn.f32 	%f380, %f377, %f378, %f374;
	ld.global.nc.f32 	%f381, [%rd150+3072];
	sub.f32 	%f382, %f381, %f30;
	mul.f32 	%f383, %f31, %f382;
	ld.global.nc.f32 	%f384, [%rd151+3072];
	add.f32 	%f820, %f379, %f384;
	fma.rn.f32 	%f821, %f383, %f384, %f380;
	add.s32 	%r205, %r205, 1024;
$L__BB1_26:
	and.b32  	%r145, %r21, 3;
	setp.eq.s32 	%p36, %r145, 0;
	@%p36 bra 	$L__BB1_42;
	setp.eq.s32 	%p37, %r145, 1;
	@%p37 bra 	$L__BB1_29;
	mul.wide.u32 	%rd152, %r205, 4;
	add.s64 	%rd153, %rd5, %rd152;
	ld.global.nc.f32 	%f386, [%rd153];
	sub.f32 	%f387, %f386, %f30;
	mul.f32 	%f388, %f31, %f387;
	add.s64 	%rd154, %rd12, %rd152;
	ld.global.nc.f32 	%f389, [%rd154];
	add.f32 	%f390, %f820, %f389;
	fma.rn.f32 	%f391, %f388, %f389, %f821;
	ld.global.nc.f32 	%f392, [%rd153+1024];
	sub.f32 	%f393, %f392, %f30;
	mul.f32 	%f394, %f31, %f393;
	ld.global.nc.f32 	%f395, [%rd154+1024];
	add.f32 	%f820, %f390, %f395;
	fma.rn.f32 	%f821, %f394, %f395, %f391;
	add.s32 	%r205, %r205, 512;
$L__BB1_29:
	and.b32  	%r146, %r20, 256;
	setp.ne.s32 	%p38, %r146, 0;
	@%p38 bra 	$L__BB1_42;
	mul.wide.u32 	%rd155, %r205, 4;
	add.s64 	%rd156, %rd5, %rd155;
	ld.global.nc.f32 	%f396, [%rd156];
	sub.f32 	%f397, %f396, %f30;
	mul.f32 	%f398, %f31, %f397;
	add.s64 	%rd157, %rd12, %rd155;
	ld.global.nc.f32 	%f399, [%rd157];
	add.f32 	%f820, %f820, %f399;
	fma.rn.f32 	%f821, %f398, %f399, %f821;
	bra.uni 	$L__BB1_42;
$L__BB1_31:
	not.b32 	%r137, %r221;
	add.s32 	%r33, %r105, %r137;
	shr.u32 	%r138, %r33, 8;
	add.s32 	%r34, %r138, 1;
	setp.lt.u32 	%p25, %r33, 1792;
	mov.f32 	%f821, 0f00000000;
	mov.u32 	%r212, %r221;
	mov.f32 	%f820, %f821;
	@%p25 bra 	$L__BB1_34;
	ld.param.u64 	%rd246, [_ZN36_GLOBAL__N__0b4082f4_4_k_cu_f16c72dc20layernorm_bwd_kernelILi256EEEvPKfS2_S2_PfS3_S3_iif_param_1];
	and.b32  	%r139, %r34, 33554424;
	neg.s32 	%r211, %r139;
	shl.b64 	%rd124, %rd4, 2;
	mul.wide.u32 	%rd125, %r221, 4;
	add.s64 	%rd126, %rd124, %rd125;
	add.s64 	%rd127, %rd126, 4096;
	add.s64 	%rd268, %rd2, %rd127;
	add.s64 	%rd267, %rd3, %rd127;
	cvta.to.global.u64 	%rd128, %rd246;
	add.s64 	%rd129, %rd125, %rd128;
	add.s64 	%rd266, %rd129, 4096;
	mov.f32 	%f821, 0f00000000;
	mov.u32 	%r212, %r221;
$L__BB1_33:
	.pragma "nounroll";
	ld.global.nc.f32 	%f199, [%rd268+-4096];
	sub.f32 	%f200, %f199, %f30;
	mul.f32 	%f201, %f31, %f200;
	ld.global.nc.f32 	%f202, [%rd267+-4096];
	ld.global.nc.f32 	%f203, [%rd266+-4096];
	mul.f32 	%f204, %f202, %f203;
	add.f32 	%f205, %f820, %f204;
	fma.rn.f32 	%f206, %f201, %f204, %f821;
	ld.global.nc.f32 	%f207, [%rd268+-3072];
	sub.f32 	%f208, %f207, %f30;
	mul.f32 	%f209, %f31, %f208;
	ld.global.nc.f32 	%f210, [%rd267+-3072];
	ld.global.nc.f32 	%f211, [%rd266+-3072];
	mul.f32 	%f212, %f210, %f211;
	add.f32 	%f213, %f205, %f212;
	fma.rn.f32 	%f214, %f209, %f212, %f206;
	ld.global.nc.f32 	%f215, [%rd268+-2048];
	sub.f32 	%f216, %f215, %f30;
	mul.f32 	%f217, %f31, %f216;
	ld.global.nc.f32 	%f218, [%rd267+-2048];
	ld.global.nc.f32 	%f219, [%rd266+-2048];
	mul.f32 	%f220, %f218, %f219;
	add.f32 	%f221, %f213, %f220;
	fma.rn.f32 	%f222, %f217, %f220, %f214;
	ld.global.nc.f32 	%f223, [%rd268+-1024];
	sub.f32 	%f224, %f223, %f30;
	mul.f32 	%f225, %f31, %f224;
	ld.global.nc.f32 	%f226, [%rd267+-1024];
	ld.global.nc.f32 	%f227, [%rd266+-1024];
	mul.f32 	%f228, %f226, %f227;
	add.f32 	%f229, %f221, %f228;
	fma.rn.f32 	%f230, %f225, %f228, %f222;
	ld.global.nc.f32 	%f231, [%rd268];
	sub.f32 	%f232, %f231, %f30;
	mul.f32 	%f233, %f31, %f232;
	ld.global.nc.f32 	%f234, [%rd267];
	ld.global.nc.f32 	%f235, [%rd266];
	mul.f32 	%f236, %f234, %f235;
	add.f32 	%f237, %f229, %f236;
	fma.rn.f32 	%f238, %f233, %f236, %f230;
	ld.global.nc.f32 	%f239, [%rd268+1024];
	sub.f32 	%f240, %f239, %f30;
	mul.f32 	%f241, %f31, %f240;
	ld.global.nc.f32 	%f242, [%rd267+1024];
	ld.global.nc.f32 	%f243, [%rd266+1024];
	mul.f32 	%f244, %f242, %f243;
	add.f32 	%f245, %f237, %f244;
	fma.rn.f32 	%f246, %f241, %f244, %f238;
	ld.global.nc.f32 	%f247, [%rd268+2048];
	sub.f32 	%f248, %f247, %f30;
	mul.f32 	%f249, %f31, %f248;
	ld.global.nc.f32 	%f250, [%rd267+2048];
	ld.global.nc.f32 	%f251, [%rd266+2048];
	mul.f32 	%f252, %f250, %f251;
	add.f32 	%f253, %f245, %f252;
	fma.rn.f32 	%f254, %f249, %f252, %f246;
	ld.global.nc.f32 	%f255, [%rd268+3072];
	sub.f32 	%f256, %f255, %f30;
	mul.f32 	%f257, %f31, %f256;
	ld.global.nc.f32 	%f258, [%rd267+3072];
	ld.global.nc.f32 	%f259, [%rd266+3072];
	mul.f32 	%f260, %f258, %f259;
	add.f32 	%f820, %f253, %f260;
	fma.rn.f32 	%f821, %f257, %f260, %f254;
	add.s32 	%r212, %r212, 2048;
	add.s32 	%r211, %r211, 8;
	add.s64 	%rd268, %rd268, 8192;
	add.s64 	%rd267, %rd267, 8192;
	add.s64 	%rd266, %rd266, 8192;
	setp.eq.s32 	%p26, %r211, 0;
	@%p26 bra 	$L__BB1_34;
	bra.uni 	$L__BB1_33;
$L__BB1_34:
	and.b32  	%r37, %r34, 7;
	setp.eq.s32 	%p27, %r37, 0;
	@%p27 bra 	$L__BB1_42;
	setp.lt.u32 	%p28, %r37, 4;
	@%p28 bra 	$L__BB1_37;
	ld.param.u64 	%rd247, [_ZN36_GLOBAL__N__0b4082f4_4_k_cu_f16c72dc20layernorm_bwd_kernelILi256EEEvPKfS2_S2_PfS3_S3_iif_param_1];
	mul.wide.u32 	%rd130, %r212, 4;
	add.s64 	%rd131, %rd5, %rd130;
	ld.global.nc.f32 	%f262, [%rd131];
	sub.f32 	%f263, %f262, %f30;
	mul.f32 	%f264, %f31, %f263;
	add.s64 	%rd132, %rd12, %rd130;
	ld.global.nc.f32 	%f265, [%rd132];
	cvta.to.global.u64 	%rd133, %rd247;
	add.s64 	%rd134, %rd133, %rd130;
	ld.global.nc.f32 	%f266, [%rd134];
	mul.f32 	%f267, %f265, %f266;
	add.f32 	%f268, %f820, %f267;
	fma.rn.f32 	%f269, %f264, %f267, %f821;
	ld.global.nc.f32 	%f270, [%rd131+1024];
	sub.f32 	%f271, %f270, %f30;
	mul.f32 	%f272, %f31, %f271;
	ld.global.nc.f32 	%f273, [%rd132+1024];
	ld.global.nc.f32 	%f274, [%rd134+1024];
	mul.f32 	%f275, %f273, %f274;
	add.f32 	%f276, %f268, %f275;
	fma.rn.f32 	%f277, %f272, %f275, %f269;
	ld.global.nc.f32 	%f278, [%rd131+2048];
	sub.f32 	%f279, %f278, %f30;
	mul.f32 	%f280, %f31, %f279;
	ld.global.nc.f32 	%f281, [%rd132+2048];
	ld.global.nc.f32 	%f282, [%rd134+2048];
	mul.f32 	%f283, %f281, %f282;
	add.f32 	%f284, %f276, %f283;
	fma.rn.f32 	%f285, %f280, %f283, %f277;
	ld.global.nc.f32 	%f286, [%rd131+3072];
	sub.f32 	%f287, %f286, %f30;
	mul.f32 	%f288, %f31, %f287;
	ld.global.nc.f32 	%f289, [%rd132+3072];
	ld.global.nc.f32 	%f290, [%rd134+3072];
	mul.f32 	%f291, %f289, %f290;
	add.f32 	%f820, %f284, %f291;
	fma.rn.f32 	%f821, %f288, %f291, %f285;
	add.s32 	%r212, %r212, 1024;
$L__BB1_37:
	and.b32  	%r140, %r34, 3;
	setp.eq.s32 	%p29, %r140, 0;
	@%p29 bra 	$L__BB1_42;
	setp.eq.s32 	%p30, %r140, 1;
	@%p30 bra 	$L__BB1_40;
	ld.param.u64 	%rd248, [_ZN36_GLOBAL__N__0b4082f4_4_k_cu_f16c72dc20layernorm_bwd_kernelILi256EEEvPKfS2_S2_PfS3_S3_iif_param_1];
	mul.wide.u32 	%rd135, %r212, 4;
	add.s64 	%rd136, %rd5, %rd135;
	ld.global.nc.f32 	%f293, [%rd136];
	sub.f32 	%f294, %f293, %f30;
	mul.f32 	%f295, %f31, %f294;
	add.s64 	%rd137, %rd12, %rd135;
	ld.global.nc.f32 	%f296, [%rd137];
	cvta.to.global.u64 	%rd138, %rd248;
	add.s64 	%rd139, %rd138, %rd135;
	ld.global.nc.f32 	%f297, [%rd139];
	mul.f32 	%f298, %f296, %f297;
	add.f32 	%f299, %f820, %f298;
	fma.rn.f32 	%f300, %f295, %f298, %f821;
	ld.global.nc.f32 	%f301, [%rd136+1024];
	sub.f32 	%f302, %f301, %f30;
	mul.f32 	%f303, %f31, %f302;
	ld.global.nc.f32 	%f304, [%rd137+1024];
	ld.global.nc.f32 	%f305, [%rd139+1024];
	mul.f32 	%f306, %f304, %f305;
	add.f32 	%f820, %f299, %f306;
	fma.rn.f32 	%f821, %f303, %f306, %f300;
	add.s32 	%r212, %r212, 512;
$L__BB1_40:
	and.b32  	%r141, %r33, 256;
	setp.ne.s32 	%p31, %r141, 0;
	@%p31 bra 	$L__BB1_42;
	ld.param.u64 	%rd249, [_ZN36_GLOBAL__N__0b4082f4_4_k_cu_f16c72dc20layernorm_bwd_kernelILi256EEEvPKfS2_S2_PfS3_S3_iif_param_1];
	mul.wide.u32 	%rd140, %r212, 4;
	add.s64 	%rd141, %rd5, %rd140;
	ld.global.nc.f32 	%f307, [%rd141];
	sub.f32 	%f308, %f307, %f30;
	mul.f32 	%f309, %f31, %f308;
	add.s64 	%rd142, %rd12, %rd140;
	ld.global.nc.f32 	%f310, [%rd142];
	cvta.to.global.u64 	%rd143, %rd249;
	add.s64 	%rd144, %rd143, %rd140;
	ld.global.nc.f32 	%f311, [%rd144];
	mul.f32 	%f312, %f310, %f311;
	add.f32 	%f820, %f820, %f312;
	fma.rn.f32 	%f821, %f309, %f312, %f821;
$L__BB1_42:
	and.b32  	%r147, %r221, 31;
	setp.ne.s32 	%p39, %r147, 0;
	mov.b32 	%r148, %f820;
	shfl.sync.down.b32	%r149|%p40, %r148, 16, 31, -1;
	mov.b32 	%f400, %r149;
	add.f32 	%f401, %f820, %f400;
	mov.b32 	%r150, %f401;
	shfl.sync.down.b32	%r151|%p41, %r150, 8, 31, -1;
	mov.b32 	%f402, %r151;
	add.f32 	%f403, %f401, %f402;
	mov.b32 	%r152, %f403;
	shfl.sync.down.b32	%r153|%p42, %r152, 4, 31, -1;
	mov.b32 	%f404, %r153;
	add.f32 	%f405, %f403, %f404;
	mov.b32 	%r154, %f405;
	shfl.sync.down.b32	%r155|%p43, %r154, 2, 31, -1;
	mov.b32 	%f406, %r155;
	add.f32 	%f407, %f405, %f406;
	mov.b32 	%r156, %f407;
	shfl.sync.down.b32	%r157|%p44, %r156, 1, 31, -1;
	mov.b32 	%f408, %r157;
	add.f32 	%f78, %f407, %f408;
	mov.b32 	%r158, %f821;
	shfl.sync.down.b32	%r159|%p45, %r158, 16, 31, -1;
	mov.b32 	%f409, %r159;
	add.f32 	%f410, %f821, %f409;
	mov.b32 	%r160, %f410;
	shfl.sync.down.b32	%r161|%p46, %r160, 8, 31, -1;
	mov.b32 	%f411, %r161;
	add.f32 	%f412, %f410, %f411;
	mov.b32 	%r162, %f412;
	shfl.sync.down.b32	%r163|%p47, %r162, 4, 31, -1;
	mov.b32 	%f413, %r163;
	add.f32 	%f414, %f412, %f413;
	mov.b32 	%r164, %f414;
	shfl.sync.down.b32	%r165|%p48, %r164, 2, 31, -1;
	mov.b32 	%f415, %r165;
	add.f32 	%f416, %f414, %f415;
	mov.b32 	%r166, %f416;
	shfl.sync.down.b32	%r167|%p49, %r166, 1, 31, -1;
	mov.b32 	%f417, %r167;
	add.f32 	%f79, %f416, %f417;
	@%p39 bra 	$L__BB1_44;
	atom.shared.add.f32 	%f418, [_ZZN36_GLOBAL__N__0b4082f4_4_k_cu_f16c72dc20layernorm_bwd_kernelILi256EEEvPKfS2_S2_PfS3_S3_iifE5s_acc+8], %f78;
	atom.shared.add.f32 	%f419, [_ZZN36_GLOBAL__N__0b4082f4_4_k_cu_f16c72dc20layernorm_bwd_kernelILi256EEEvPKfS2_S2_PfS3_S3_iifE5s_acc+12], %f79;
$L__BB1_44:
	setp.ge.s32 	%p50, %r221, %r105;
	bar.sync 	0;
	ld.shared.f32 	%f80, [_ZZN36_GLOBAL__N__0b4082f4_4_k_cu_f16c72dc20layernorm_bwd_kernelILi256EEEvPKfS2_S2_PfS3_S3_iifE5s_acc+8];
	ld.shared.f32 	%f81, [_ZZN36_GLOBAL__N__0b4082f4_4_k_cu_f16c72dc20layernorm_bwd_kernelILi256EEEvPKfS2_S2_PfS3_S3_iifE5s_acc+12];
	@%p50 bra 	$L__BB1_58;
	ld.param.u64 	%rd250, [_ZN36_GLOBAL__N__0b4082f4_4_k_cu_f16c72dc20layernorm_bwd_kernelILi256EEEvPKfS2_S2_PfS3_S3_iif_param_1];
	rcp.rn.f32 	%f420, %f29;
	setp.ne.s64 	%p51, %rd250, 0;
	mul.f32 	%f82, %f420, %f31;
	@%p51 bra 	$L__BB1_52;
	not.b32 	%r176, %r221;
	add.s32 	%r46, %r105, %r176;
	and.b32  	%r177, %r46, 768;
	setp.eq.s32 	%p56, %r177, 768;
	mov.u32 	%r215, %r221;
	@%p56 bra 	$L__BB1_49;
	ld.param.u64 	%rd255, [_ZN36_GLOBAL__N__0b4082f4_4_k_cu_f16c72dc20layernorm_bwd_kernelILi256EEEvPKfS2_S2_PfS3_S3_iif_param_3];
	shr.u32 	%r178, %r46, 8;
	add.s32 	%r179, %r178, 1;
	and.b32  	%r180, %r179, 3;
	cvt.u64.u32 	%rd177, %r221;
	add.s64 	%rd178, %rd4, %rd177;
	shl.b64 	%rd179, %rd178, 2;
	cvta.to.global.u64 	%rd180, %rd255;
	add.s64 	%rd271, %rd180, %rd179;
	shl.b64 	%rd181, %rd4, 2;
	mul.wide.u32 	%rd182, %r221, 4;
	add.s64 	%rd183, %rd181, %rd182;
	add.s64 	%rd270, %rd3, %rd183;
	add.s64 	%rd269, %rd2, %rd183;
	neg.s32 	%r213, %r180;
	shl.b32 	%r181, %r179, 8;
	and.b32  	%r182, %r181, 768;
	add.s32 	%r215, %r221, %r182;
$L__BB1_48:
	.pragma "nounroll";
	ld.global.nc.f32 	%f476, [%rd269];
	sub.f32 	%f477, %f476, %f30;
	mul.f32 	%f478, %f31, %f477;
	ld.global.nc.f32 	%f479, [%rd270];
	mul.f32 	%f480, %f479, %f29;
	sub.f32 	%f481, %f480, %f80;
	mul.f32 	%f482, %f81, %f478;
	sub.f32 	%f483, %f481, %f482;
	mul.f32 	%f484, %f82, %f483;
	st.global.f32 	[%rd271], %f484;
	add.s64 	%rd271, %rd271, 1024;
	add.s64 	%rd270, %rd270, 1024;
	add.s64 	%rd269, %rd269, 1024;
	add.s32 	%r213, %r213, 1;
	setp.ne.s32 	%p57, %r213, 0;
	@%p57 bra 	$L__BB1_48;
$L__BB1_49:
	setp.lt.u32 	%p58, %r46, 768;
	@%p58 bra 	$L__BB1_58;
	ld.param.u64 	%rd256, [_ZN36_GLOBAL__N__0b4082f4_4_k_cu_f16c72dc20layernorm_bwd_kernelILi256EEEvPKfS2_S2_PfS3_S3_iif_param_3];
	shl.b64 	%rd184, %rd4, 2;
	cvt.u64.u32 	%rd185, %r215;
	mul.wide.u32 	%rd186, %r215, 4;
	add.s64 	%rd187, %rd184, %rd186;
	add.s64 	%rd188, %rd187, 2048;
	add.s64 	%rd274, %rd2, %rd188;
	add.s64 	%rd273, %rd3, %rd188;
	add.s64 	%rd189, %rd4, %rd185;
	shl.b64 	%rd190, %rd189, 2;
	cvta.to.global.u64 	%rd191, %rd256;
	add.s64 	%rd192, %rd190, %rd191;
	add.s64 	%rd272, %rd192, 2048;
$L__BB1_51:
	ld.global.nc.f32 	%f485, [%rd274+-2048];
	sub.f32 	%f486, %f485, %f30;
	mul.f32 	%f487, %f31, %f486;
	ld.global.nc.f32 	%f488, [%rd273+-2048];
	mul.f32 	%f489, %f488, %f29;
	sub.f32 	%f490, %f489, %f80;
	mul.f32 	%f491, %f81, %f487;
	sub.f32 	%f492, %f490, %f491;
	mul.f32 	%f493, %f82, %f492;
	st.global.f32 	[%rd272+-2048], %f493;
	ld.global.nc.f32 	%f494, [%rd274+-1024];
	sub.f32 	%f495, %f494, %f30;
	mul.f32 	%f496, %f31, %f495;
	ld.global.nc.f32 	%f497, [%rd273+-1024];
	mul.f32 	%f498, %f497, %f29;
	sub.f32 	%f499, %f498, %f80;
	mul.f32 	%f500, %f81, %f496;
	sub.f32 	%f501, %f499, %f500;
	mul.f32 	%f502, %f82, %f501;
	st.global.f32 	[%rd272+-1024], %f502;
	ld.global.nc.f32 	%f503, [%rd274];
	sub.f32 	%f504, %f503, %f30;
	mul.f32 	%f505, %f31, %f504;
	ld.global.nc.f32 	%f506, [%rd273];
	mul.f32 	%f507, %f506, %f29;
	sub.f32 	%f508, %f507, %f80;
	mul.f32 	%f509, %f81, %f505;
	sub.f32 	%f510, %f508, %f509;
	mul.f32 	%f511, %f82, %f510;
	st.global.f32 	[%rd272], %f511;
	ld.global.nc.f32 	%f512, [%rd274+1024];
	sub.f32 	%f513, %f512, %f30;
	mul.f32 	%f514, %f31, %f513;
	ld.global.nc.f32 	%f515, [%rd273+1024];
	mul.f32 	%f516, %f515, %f29;
	sub.f32 	%f517, %f516, %f80;
	mul.f32 	%f518, %f81, %f514;
	sub.f32 	%f519, %f517, %f518;
	mul.f32 	%f520, %f82, %f519;
	st.global.f32 	[%rd272+1024], %f520;
	add.s32 	%r215, %r215, 1024;
	add.s64 	%rd274, %rd274, 4096;
	add.s64 	%rd273, %rd273, 4096;
	add.s64 	%rd272, %rd272, 4096;
	setp.lt.s32 	%p59, %r215, %r105;
	@%p59 bra 	$L__BB1_51;
	bra.uni 	$L__BB1_58;
$L__BB1_52:
	not.b32 	%r168, %r221;
	add.s32 	%r54, %r105, %r168;
	and.b32  	%r169, %r54, 768;
	setp.eq.s32 	%p52, %r169, 768;
	mov.u32 	%r218, %r221;
	@%p52 bra 	$L__BB1_55;
	ld.param.u64 	%rd253, [_ZN36_GLOBAL__N__0b4082f4_4_k_cu_f16c72dc20layernorm_bwd_kernelILi256EEEvPKfS2_S2_PfS3_S3_iif_param_3];
	ld.param.u64 	%rd251, [_ZN36_GLOBAL__N__0b4082f4_4_k_cu_f16c72dc20layernorm_bwd_kernelILi256EEEvPKfS2_S2_PfS3_S3_iif_param_1];
	shr.u32 	%r170, %r54, 8;
	add.s32 	%r171, %r170, 1;
	and.b32  	%r172, %r171, 3;
	cvt.u64.u32 	%rd158, %r221;
	add.s64 	%rd159, %rd4, %rd158;
	shl.b64 	%rd160, %rd159, 2;
	cvta.to.global.u64 	%rd161, %rd253;
	add.s64 	%rd278, %rd161, %rd160;
	mul.wide.u32 	%rd162, %r221, 4;
	cvta.to.global.u64 	%rd163, %rd251;
	add.s64 	%rd277, %rd163, %rd162;
	shl.b64 	%rd164, %rd4, 2;
	add.s64 	%rd165, %rd164, %rd162;
	add.s64 	%rd276, %rd3, %rd165;
	add.s64 	%rd275, %rd2, %rd165;
	neg.s32 	%r216, %r172;
	and.b32  	%r173, %r54, 768;
	add.s32 	%r174, %r173, 256;
	and.b32  	%r175, %r174, 768;
	add.s32 	%r218, %r221, %r175;
$L__BB1_54:
	.pragma "nounroll";
	ld.global.nc.f32 	%f421, [%rd275];
	sub.f32 	%f422, %f421, %f30;
	mul.f32 	%f423, %f31, %f422;
	ld.global.nc.f32 	%f424, [%rd276];
	ld.global.nc.f32 	%f425, [%rd277];
	mul.f32 	%f426, %f424, %f425;
	mul.f32 	%f427, %f426, %f29;
	sub.f32 	%f428, %f427, %f80;
	mul.f32 	%f429, %f81, %f423;
	sub.f32 	%f430, %f428, %f429;
	mul.f32 	%f431, %f82, %f430;
	st.global.f32 	[%rd278], %f431;
	add.s64 	%rd278, %rd278, 1024;
	add.s64 	%rd277, %rd277, 1024;
	add.s64 	%rd276, %rd276, 1024;
	add.s64 	%rd275, %rd275, 1024;
	add.s32 	%r216, %r216, 1;
	setp.ne.s32 	%p53, %r216, 0;
	@%p53 bra 	$L__BB1_54;
$L__BB1_55:
	setp.lt.u32 	%p54, %r54, 768;
	@%p54 bra 	$L__BB1_58;
	ld.param.u64 	%rd254, [_ZN36_GLOBAL__N__0b4082f4_4_k_cu_f16c72dc20layernorm_bwd_kernelILi256EEEvPKfS2_S2_PfS3_S3_iif_param_3];
	ld.param.u64 	%rd252, [_ZN36_GLOBAL__N__0b4082f4_4_k_cu_f16c72dc20layernorm_bwd_kernelILi256EEEvPKfS2_S2_PfS3_S3_iif_param_1];
	shl.b64 	%rd166, %rd4, 2;
	cvt.u64.u32 	%rd167, %r218;
	mul.wide.u32 	%rd168, %r218, 4;
	add.s64 	%rd169, %rd166, %rd168;
	add.s64 	%rd170, %rd169, 2048;
	add.s64 	%rd282, %rd2, %rd170;
	add.s64 	%rd281, %rd3, %rd170;
	cvta.to.global.u64 	%rd171, %rd252;
	add.s64 	%rd172, %rd168, %rd171;
	add.s64 	%rd280, %rd172, 2048;
	add.s64 	%rd173, %rd4, %rd167;
	shl.b64 	%rd174, %rd173, 2;
	cvta.to.global.u64 	%rd175, %rd254;
	add.s64 	%rd176, %rd174, %rd175;
	add.s64 	%rd279, %rd176, 2048;
$L__BB1_57:
	ld.global.nc.f32 	%f432, [%rd282+-2048];
	sub.f32 	%f433, %f432, %f30;
	mul.f32 	%f434, %f31, %f433;
	ld.global.nc.f32 	%f435, [%rd281+-2048];
	ld.global.nc.f32 	%f436, [%rd280+-2048];
	mul.f32 	%f437, %f435, %f436;
	mul.f32 	%f438, %f437, %f29;
	sub.f32 	%f439, %f438, %f80;
	mul.f32 	%f440, %f81, %f434;
	sub.f32 	%f441, %f439, %f440;
	mul.f32 	%f442, %f82, %f441;
	st.global.f32 	[%rd279+-2048], %f442;
	ld.global.nc.f32 	%f443, [%rd282+-1024];
	sub.f32 	%f444, %f443, %f30;
	mul.f32 	%f445, %f31, %f444;
	ld.global.nc.f32 	%f446, [%rd281+-1024];
	ld.global.nc.f32 	%f447, [%rd280+-1024];
	mul.f32 	%f448, %f446, %f447;
	mul.f32 	%f449, %f448, %f29;
	sub.f32 	%f450, %f449, %f80;
	mul.f32 	%f451, %f81, %f445;
	sub.f32 	%f452, %f450, %f451;
	mul.f32 	%f453, %f82, %f452;
	st.global.f32 	[%rd279+-1024], %f453;
	ld.global.nc.f32 	%f454, [%rd282];
	sub.f32 	%f455, %f454, %f30;
	mul.f32 	%f456, %f31, %f455;
	ld.global.nc.f32 	%f457, [%rd281];
	ld.global.nc.f32 	%f458, [%rd280];
	mul.f32 	%f459, %f457, %f458;
	mul.f32 	%f460, %f459, %f29;
	sub.f32 	%f461, %f460, %f80;
	mul.f32 	%f462, %f81, %f456;
	sub.f32 	%f463, %f461, %f462;
	mul.f32 	%f464, %f82, %f463;
	st.global.f32 	[%rd279], %f464;
	ld.global.nc.f32 	%f465, [%rd282+1024];
	sub.f32 	%f466, %f465, %f30;
	mul.f32 	%f467, %f31, %f466;
	ld.global.nc.f32 	%f468, [%rd281+1024];
	ld.global.nc.f32 	%f469, [%rd280+1024];
	mul.f32 	%f470, %f468, %f469;
	mul.f32 	%f471, %f470, %f29;
	sub.f32 	%f472, %f471, %f80;
	mul.f32 	%f473, %f81, %f467;
	sub.f32 	%f474, %f472, %f473;
	mul.f32 	%f475, %f82, %f474;
	st.global.f32 	[%rd279+1024], %f475;
	add.s32 	%r218, %r218, 1024;
	add.s64 	%rd282, %rd282, 4096;
	add.s64 	%rd281, %rd281, 4096;
	add.s64 	%rd280, %rd280, 4096;
	add.s64 	%rd279, %rd279, 4096;
	setp.lt.s32 	%p55, %r218, %r105;
	@%p55 bra 	$L__BB1_57;
$L__BB1_58:
	ld.param.u64 	%rd257, [_ZN36_GLOBAL__N__0b4082f4_4_k_cu_f16c72dc20layernorm_bwd_kernelILi256EEEvPKfS2_S2_PfS3_S3_iif_param_5];
	setp.ge.s32 	%p60, %r221, %r105;
	or.b64  	%rd193, %rd109, %rd257;
	setp.eq.s64 	%p61, %rd193, 0;
	or.pred  	%p62, %p61, %p60;
	@%p62 bra 	$L__BB1_96;
	ld.param.u64 	%rd258, [_ZN36_GLOBAL__N__0b4082f4_4_k_cu_f16c72dc20layernorm_bwd_kernelILi256EEEvPKfS2_S2_PfS3_S3_iif_param_5];
	cvta.to.global.u64 	%rd70, %rd258;
	setp.ne.s64 	%p63, %rd109, 0;
	@%p63 bra 	$L__BB1_73;
	ld.param.u64 	%rd261, [_ZN36_GLOBAL__N__0b4082f4_4_k_cu_f16c72dc20layernorm_bwd_kernelILi256EEEvPKfS2_S2_PfS3_S3_iif_param_5];
	setp.eq.s64 	%p79, %rd261, 0;
	@%p79 bra 	$L__BB1_96;
	not.b32 	%r193, %r221;
	add.s32 	%r194, %r105, %r193;
	shr.u32 	%r195, %r194, 8;
	add.s32 	%r62, %r195, 1;
	and.b32  	%r63, %r62, 15;
	setp.lt.u32 	%p80, %r194, 3840;
	@%p80 bra 	$L__BB1_64;
	and.b32  	%r196, %r62, 33554416;
	neg.s32 	%r219, %r196;
	shl.b64 	%rd231, %rd4, 2;
	mul.wide.u32 	%rd232, %r221, 4;
	add.s64 	%rd233, %rd231, %rd232;
	add.s64 	%rd234, %rd233, %rd3;
	add.s64 	%rd284, %rd234, 8192;
	add.s64 	%rd235, %rd232, %rd70;
	add.s64 	%rd283, %rd235, 8192;
$L__BB1_63:
	.pragma "nounroll";
	ld.global.nc.f32 	%f716, [%rd284+-8192];
	atom.global.add.f32 	%f717, [%rd283+-8192], %f716;
	ld.global.nc.f32 	%f718, [%rd284+-7168];
	atom.global.add.f32 	%f719, [%rd283+-7168], %f718;
	ld.global.nc.f32 	%f720, [%rd284+-6144];
	atom.global.add.f32 	%f721, [%rd283+-6144], %f720;
	ld.global.nc.f32 	%f722, [%rd284+-5120];
	atom.global.add.f32 	%f723, [%rd283+-5120], %f722;
	ld.global.nc.f32 	%f724, [%rd284+-4096];
	atom.global.add.f32 	%f725, [%rd283+-4096], %f724;
	ld.global.nc.f32 	%f726, [%rd284+-3072];
	atom.global.add.f32 	%f727, [%rd283+-3072], %f726;
	ld.global.nc.f32 	%f728, [%rd284+-2048];
	atom.global.add.f32 	%f729, [%rd283+-2048], %f728;
	ld.global.nc.f32 	%f730, [%rd284+-1024];
	atom.global.add.f32 	%f731, [%rd283+-1024], %f730;
	ld.global.nc.f32 	%f732, [%rd284];
	atom.global.add.f32 	%f733, [%rd283], %f732;
	ld.global.nc.f32 	%f734, [%rd284+1024];
	atom.global.add.f32 	%f735, [%rd283+1024], %f734;
	ld.global.nc.f32 	%f736, [%rd284+2048];
	atom.global.add.f32 	%f737, [%rd283+2048], %f736;
	ld.global.nc.f32 	%f738, [%rd284+3072];
	atom.global.add.f32 	%f739, [%rd283+3072], %f738;
	ld.global.nc.f32 	%f740, [%rd284+4096];
	atom.global.add.f32 	%f741, [%rd283+4096], %f740;
	ld.global.nc.f32 	%f742, [%rd284+5120];
	atom.global.add.f32 	%f743, [%rd283+5120], %f742;
	ld.global.nc.f32 	%f744, [%rd284+6144];
	atom.global.add.f32 	%f745, [%rd283+6144], %f744;
	ld.global.nc.f32 	%f746, [%rd284+7168];
	atom.global.add.f32 	%f747, [%rd283+7168], %f746;
	add.s32 	%r221, %r221, 4096;
	add.s32 	%r219, %r219, 16;
	add.s64 	%rd284, %rd284, 16384;
	add.s64 	%rd283, %rd283, 16384;
	setp.ne.s32 	%p81, %r219, 0;
	@%p81 bra 	$L__BB1_63;
$L__BB1_64:
	setp.eq.s32 	%p82, %r63, 0;
	@%p82 bra 	$L__BB1_96;
	and.b32  	%r70, %r62, 7;
	setp.lt.u32 	%p83, %r63, 8;
	@%p83 bra 	$L__BB1_67;
	mul.wide.u32 	%rd236, %r221, 4;
	add.s64 	%rd237, %rd12, %rd236;
	ld.global.nc.f32 	%f748, [%rd237];
	add.s64 	%rd238, %rd70, %rd236;
	atom.global.add.f32 	%f749, [%rd238], %f748;
	ld.global.nc.f32 	%f750, [%rd237+1024];
	atom.global.add.f32 	%f751, [%rd238+1024], %f750;
	ld.global.nc.f32 	%f752, [%rd237+2048];
	atom.global.add.f32 	%f753, [%rd238+2048], %f752;
	ld.global.nc.f32 	%f754, [%rd237+3072];
	atom.global.add.f32 	%f755, [%rd238+3072], %f754;
	ld.global.nc.f32 	%f756, [%rd237+4096];
	atom.global.add.f32 	%f757, [%rd238+4096], %f756;
	ld.global.nc.f32 	%f758, [%rd237+5120];
	atom.global.add.f32 	%f759, [%rd238+5120], %f758;
	ld.global.nc.f32 	%f760, [%rd237+6144];
	atom.global.add.f32 	%f761, [%rd238+6144], %f760;
	ld.global.nc.f32 	%f762, [%rd237+7168];
	atom.global.add.f32 	%f763, [%rd238+7168], %f762;
	add.s32 	%r221, %r221, 2048;
$L__BB1_67:
	setp.eq.s32 	%p84, %r70, 0;
	@%p84 bra 	$L__BB1_96;
	and.b32  	%r73, %r62, 3;
	setp.lt.u32 	%p85, %r70, 4;
	@%p85 bra 	$L__BB1_70;
	mul.wide.u32 	%rd239, %r221, 4;
	add.s64 	%rd240, %rd12, %rd239;
	ld.global.nc.f32 	%f764, [%rd240];
	add.s64 	%rd241, %rd70, %rd239;
	atom.global.add.f32 	%f765, [%rd241], %f764;
	ld.global.nc.f32 	%f766, [%rd240+1024];
	atom.global.add.f32 	%f767, [%rd241+1024], %f766;
	ld.global.nc.f32 	%f768, [%rd240+2048];
	atom.global.add.f32 	%f769, [%rd241+2048], %f768;
	ld.global.nc.f32 	%f770, [%rd240+3072];
	atom.global.add.f32 	%f771, [%rd241+3072], %f770;
	add.s32 	%r221, %r221, 1024;
$L__BB1_70:
	setp.eq.s32 	%p86, %r73, 0;
	@%p86 bra 	$L__BB1_96;
	mul.wide.u32 	%rd242, %r221, 4;
	add.s64 	%rd286, %rd70, %rd242;
	shl.b64 	%rd243, %rd4, 2;
	add.s64 	%rd244, %rd243, %rd242;
	add.s64 	%rd285, %rd3, %rd244;
	neg.s32 	%r224, %r73;
$L__BB1_72:
	.pragma "nounroll";
	ld.global.nc.f32 	%f772, [%rd285];
	atom.global.add.f32 	%f773, [%rd286], %f772;
	add.s64 	%rd286, %rd286, 1024;
	add.s64 	%rd285, %rd285, 1024;
	add.s32 	%r224, %r224, 1;
	setp.eq.s32 	%p87, %r224, 0;
	@%p87 bra 	$L__BB1_96;
	bra.uni 	$L__BB1_72;
$L__BB1_73:
	ld.param.u64 	%rd259, [_ZN36_GLOBAL__N__0b4082f4_4_k_cu_f16c72dc20layernorm_bwd_kernelILi256EEEvPKfS2_S2_PfS3_S3_iif_param_5];
	setp.ne.s64 	%p64, %rd259, 0;
	@%p64 bra 	$L__BB1_85;
	not.b32 	%r188, %r221;
	add.s32 	%r79, %r105, %r188;
	shr.u32 	%r189, %r79, 8;
	add.s32 	%r80, %r189, 1;
	and.b32  	%r81, %r80, 7;
	setp.lt.u32 	%p72, %r79, 1792;
	@%p72 bra 	$L__BB1_77;
	and.b32  	%r190, %r80, 33554424;
	neg.s32 	%r225, %r190;
	shl.b64 	%rd214, %rd4, 2;
	mul.wide.u32 	%rd215, %r221, 4;
	add.s64 	%rd216, %rd214, %rd215;
	add.s64 	%rd217, %rd216, 4096;
	add.s64 	%rd289, %rd2, %rd217;
	add.s64 	%rd288, %rd3, %rd217;
	add.s64 	%rd218, %rd215, %rd1;
	add.s64 	%rd287, %rd218, 4096;
$L__BB1_76:
	.pragma "nounroll";
	ld.global.nc.f32 	%f626, [%rd289+-4096];
	sub.f32 	%f627, %f626, %f30;
	mul.f32 	%f628, %f31, %f627;
	ld.global.nc.f32 	%f629, [%rd288+-4096];
	mul.f32 	%f630, %f629, %f628;
	atom.global.add.f32 	%f631, [%rd287+-4096], %f630;
	ld.global.nc.f32 	%f632, [%rd289+-3072];
	sub.f32 	%f633, %f632, %f30;
	mul.f32 	%f634, %f31, %f633;
	ld.global.nc.f32 	%f635, [%rd288+-3072];
	mul.f32 	%f636, %f635, %f634;
	atom.global.add.f32 	%f637, [%rd287+-3072], %f636;
	ld.global.nc.f32 	%f638, [%rd289+-2048];
	sub.f32 	%f639, %f638, %f30;
	mul.f32 	%f640, %f31, %f639;
	ld.global.nc.f32 	%f641, [%rd288+-2048];
	mul.f32 	%f642, %f641, %f640;
	atom.global.add.f32 	%f643, [%rd287+-2048], %f642;
	ld.global.nc.f32 	%f644, [%rd289+-1024];
	sub.f32 	%f645, %f644, %f30;
	mul.f32 	%f646, %f31, %f645;
	ld.global.nc.f32 	%f647, [%rd288+-1024];
	mul.f32 	%f648, %f647, %f646;
	atom.global.add.f32 	%f649, [%rd287+-1024], %f648;
	ld.global.nc.f32 	%f650, [%rd289];
	sub.f32 	%f651, %f650, %f30;
	mul.f32 	%f652, %f31, %f651;
	ld.global.nc.f32 	%f653, [%rd288];
	mul.f32 	%f654, %f653, %f652;
	atom.global.add.f32 	%f655, [%rd287], %f654;
	ld.global.nc.f32 	%f656, [%rd289+1024];
	sub.f32 	%f657, %f656, %f30;
	mul.f32 	%f658, %f31, %f657;
	ld.global.nc.f32 	%f659, [%rd288+1024];
	mul.f32 	%f660, %f659, %f658;
	atom.global.add.f32 	%f661, [%rd287+1024], %f660;
	ld.global.nc.f32 	%f662, [%rd289+2048];
	sub.f32 	%f663, %f662, %f30;
	mul.f32 	%f664, %f31, %f663;
	ld.global.nc.f32 	%f665, [%rd288+2048];
	mul.f32 	%f666, %f665, %f664;
	atom.global.add.f32 	%f667, [%rd287+2048], %f666;
	ld.global.nc.f32 	%f668, [%rd289+3072];
	sub.f32 	%f669, %f668, %f30;
	mul.f32 	%f670, %f31, %f669;
	ld.global.nc.f32 	%f671, [%rd288+3072];
	mul.f32 	%f672, %f671, %f670;
	atom.global.add.f32 	%f673, [%rd287+3072], %f672;
	add.s32 	%r221, %r221, 2048;
	add.s32 	%r225, %r225, 8;
	add.s64 	%rd289, %rd289, 8192;
	add.s64 	%rd288, %rd288, 8192;
	add.s64 	%rd287, %rd287, 8192;
	setp.ne.s32 	%p73, %r225, 0;
	@%p73 bra 	$L__BB1_76;
$L__BB1_77:
	setp.eq.s32 	%p74, %r81, 0;
	@%p74 bra 	$L__BB1_96;
	setp.lt.u32 	%p75, %r81, 4;
	@%p75 bra 	$L__BB1_80;
	mul.wide.u32 	%rd219, %r221, 4;
	add.s64 	%rd220, %rd5, %rd219;
	ld.global.nc.f32 	%f674, [%rd220];
	sub.f32 	%f675, %f674, %f30;
	mul.f32 	%f676, %f31, %f675;
	add.s64 	%rd221, %rd12, %rd219;
	ld.global.nc.f32 	%f677, [%rd221];
	add.s64 	%rd222, %rd1, %rd219;
	mul.f32 	%f678, %f677, %f676;
	atom.global.add.f32 	%f679, [%rd222], %f678;
	ld.global.nc.f32 	%f680, [%rd220+1024];
	sub.f32 	%f681, %f680, %f30;
	mul.f32 	%f682, %f31, %f681;
	ld.global.nc.f32 	%f683, [%rd221+1024];
	mul.f32 	%f684, %f683, %f682;
	atom.global.add.f32 	%f685, [%rd222+1024], %f684;
	ld.global.nc.f32 	%f686, [%rd220+2048];
	sub.f32 	%f687, %f686, %f30;
	mul.f32 	%f688, %f31, %f687;
	ld.global.nc.f32 	%f689, [%rd221+2048];
	mul.f32 	%f690, %f689, %f688;
	atom.global.add.f32 	%f691, [%rd222+2048], %f690;
	ld.global.nc.f32 	%f692, [%rd220+3072];
	sub.f32 	%f693, %f692, %f30;
	mul.f32 	%f694, %f31, %f693;
	ld.global.nc.f32 	%f695, [%rd221+3072];
	mul.f32 	%f696, %f695, %f694;
	atom.global.add.f32 	%f697, [%rd222+3072], %f696;
	add.s32 	%r221, %r221, 1024;
$L__BB1_80:
	and.b32  	%r191, %r80, 3;
	setp.eq.s32 	%p76, %r191, 0;
	@%p76 bra 	$L__BB1_96;
	setp.eq.s32 	%p77, %r191, 1;
	@%p77 bra 	$L__BB1_83;
	mul.wide.u32 	%rd223, %r221, 4;
	add.s64 	%rd224, %rd5, %rd223;
	ld.global.nc.f32 	%f698, [%rd224];
	sub.f32 	%f699, %f698, %f30;
	mul.f32 	%f700, %f31, %f699;
	add.s64 	%rd225, %rd12, %rd223;
	ld.global.nc.f32 	%f701, [%rd225];
	add.s64 	%rd226, %rd1, %rd223;
	mul.f32 	%f702, %f701, %f700;
	atom.global.add.f32 	%f703, [%rd226], %f702;
	ld.global.nc.f32 	%f704, [%rd224+1024];
	sub.f32 	%f705, %f704, %f30;
	mul.f32 	%f706, %f31, %f705;
	ld.global.nc.f32 	%f707, [%rd225+1024];
	mul.f32 	%f708, %f707, %f706;
	atom.global.add.f32 	%f709, [%rd226+1024], %f708;
	add.s32 	%r221, %r221, 512;
$L__BB1_83:
	and.b32  	%r192, %r79, 256;
	setp.ne.s32 	%p78, %r192, 0;
	@%p78 bra 	$L__BB1_96;
	mul.wide.u32 	%rd227, %r221, 4;
	add.s64 	%rd228, %rd5, %rd227;
	ld.global.nc.f32 	%f710, [%rd228];
	sub.f32 	%f711, %f710, %f30;
	mul.f32 	%f712, %f31, %f711;
	add.s64 	%rd229, %rd12, %rd227;
	ld.global.nc.f32 	%f713, [%rd229];
	add.s64 	%rd230, %rd1, %rd227;
	mul.f32 	%f714, %f713, %f712;
	atom.global.add.f32 	%f715, [%rd230], %f714;
	bra.uni 	$L__BB1_96;
$L__BB1_85:
	not.b32 	%r183, %r221;
	add.s32 	%r92, %r105, %r183;
	shr.u32 	%r184, %r92, 8;
	add.s32 	%r93, %r184, 1;
	setp.lt.u32 	%p65, %r92, 1792;
	@%p65 bra 	$L__BB1_88;
	and.b32  	%r185, %r93, 33554424;
	neg.s32 	%r230, %r185;
	shl.b64 	%rd194, %rd4, 2;
	mul.wide.u32 	%rd195, %r221, 4;
	add.s64 	%rd196, %rd194, %rd195;
	add.s64 	%rd197, %rd196, 4096;
	add.s64 	%rd293, %rd2, %rd197;
	add.s64 	%rd292, %rd3, %rd197;
	or.b64  	%rd198, %rd195, 4096;
	add.s64 	%rd291, %rd1, %rd198;
	add.s64 	%rd290, %rd70, %rd198;
$L__BB1_87:
	.pragma "nounroll";
	ld.global.nc.f32 	%f521, [%rd293+-4096];
	sub.f32 	%f522, %f521, %f30;
	mul.f32 	%f523, %f31, %f522;
	ld.global.nc.f32 	%f524, [%rd292+-4096];
	mul.f32 	%f525, %f524, %f523;
	atom.global.add.f32 	%f526, [%rd291+-4096], %f525;
	atom.global.add.f32 	%f527, [%rd290+-4096], %f524;
	ld.global.nc.f32 	%f528, [%rd293+-3072];
	sub.f32 	%f529, %f528, %f30;
	mul.f32 	%f530, %f31, %f529;
	ld.global.nc.f32 	%f531, [%rd292+-3072];
	mul.f32 	%f532, %f531, %f530;
	atom.global.add.f32 	%f533, [%rd291+-3072], %f532;
	atom.global.add.f32 	%f534, [%rd290+-3072], %f531;
	ld.global.nc.f32 	%f535, [%rd293+-2048];
	sub.f32 	%f536, %f535, %f30;
	mul.f32 	%f537, %f31, %f536;
	ld.global.nc.f32 	%f538, [%rd292+-2048];
	mul.f32 	%f539, %f538, %f537;
	atom.global.add.f32 	%f540, [%rd291+-2048], %f539;
	atom.global.add.f32 	%f541, [%rd290+-2048], %f538;
	ld.global.nc.f32 	%f542, [%rd293+-1024];
	sub.f32 	%f543, %f542, %f30;
	mul.f32 	%f544, %f31, %f543;
	ld.global.nc.f32 	%f545, [%rd292+-1024];
	mul.f32 	%f546, %f545, %f544;
	atom.global.add.f32 	%f547, [%rd291+-1024], %f546;
	atom.global.add.f32 	%f548, [%rd290+-1024], %f545;
	ld.global.nc.f32 	%f549, [%rd293];
	sub.f32 	%f550, %f549, %f30;
	mul.f32 	%f551, %f31, %f550;
	ld.global.nc.f32 	%f552, [%rd292];
	mul.f32 	%f553, %f552, %f551;
	atom.global.add.f32 	%f554, [%rd291], %f553;
	atom.global.add.f32 	%f555, [%rd290], %f552;
	ld.global.nc.f32 	%f556, [%rd293+1024];
	sub.f32 	%f557, %f556, %f30;
	mul.f32 	%f558, %f31, %f557;
	ld.global.nc.f32 	%f559, [%rd292+1024];
	mul.f32 	%f560, %f559, %f558;
	atom.global.add.f32 	%f561, [%rd291+1024], %f560;
	atom.global.add.f32 	%f562, [%rd290+1024], %f559;
	ld.global.nc.f32 	%f563, [%rd293+2048];
	sub.f32 	%f564, %f563, %f30;
	mul.f32 	%f565, %f31, %f564;
	ld.global.nc.f32 	%f566, [%rd292+2048];
	mul.f32 	%f567, %f566, %f565;
	atom.global.add.f32 	%f568, [%rd291+2048], %f567;
	atom.global.add.f32 	%f569, [%rd290+2048], %f566;
	ld.global.nc.f32 	%f570, [%rd293+3072];
	sub.f32 	%f571, %f570, %f30;
	mul.f32 	%f572, %f31, %f571;
	ld.global.nc.f32 	%f573, [%rd292+3072];
	mul.f32 	%f574, %f573, %f572;
	atom.global.add.f32 	%f575, [%rd291+3072], %f574;
	atom.global.add.f32 	%f576, [%rd290+3072], %f573;
	add.s32 	%r221, %r221, 2048;
	add.s32 	%r230, %r230, 8;
	add.s64 	%rd293, %rd293, 8192;
	add.s64 	%rd292, %rd292, 8192;
	add.s64 	%rd291, %rd291, 8192;
	add.s64 	%rd290, %rd290, 8192;
	setp.ne.s32 	%p66, %r230, 0;
	@%p66 bra 	$L__BB1_87;
$L__BB1_88:
	and.b32  	%r100, %r93, 7;
	setp.eq.s32 	%p67, %r100, 0;
	@%p67 bra 	$L__BB1_96;
	ld.param.u64 	%rd260, [_ZN36_GLOBAL__N__0b4082f4_4_k_cu_f16c72dc20layernorm_bwd_kernelILi256EEEvPKfS2_S2_PfS3_S3_iif_param_5];
	cvta.to.global.u64 	%rd104, %rd260;
	setp.lt.u32 	%p68, %r100, 4;
	@%p68 bra 	$L__BB1_91;
	mul.wide.u32 	%rd199, %r221, 4;
	add.s64 	%rd200, %rd5, %rd199;
	ld.global.nc.f32 	%f577, [%rd200];
	sub.f32 	%f578, %f577, %f30;
	mul.f32 	%f579, %f31, %f578;
	add.s64 	%rd201, %rd12, %rd199;
	ld.global.nc.f32 	%f580, [%rd201];
	add.s64 	%rd202, %rd1, %rd199;
	mul.f32 	%f581, %f580, %f579;
	atom.global.add.f32 	%f582, [%rd202], %f581;
	add.s64 	%rd203, %rd104, %rd199;
	atom.global.add.f32 	%f583, [%rd203], %f580;
	ld.global.nc.f32 	%f584, [%rd200+1024];
	sub.f32 	%f585, %f584, %f30;
	mul.f32 	%f586, %f31, %f585;
	ld.global.nc.f32 	%f587, [%rd201+1024];
	mul.f32 	%f588, %f587, %f586;
	atom.global.add.f32 	%f589, [%rd202+1024], %f588;
	atom.global.add.f32 	%f590, [%rd203+1024], %f587;
	ld.global.nc.f32 	%f591, [%rd200+2048];
	sub.f32 	%f592, %f591, %f30;
	mul.f32 	%f593, %f31, %f592;
	ld.global.nc.f32 	%f594, [%rd201+2048];
	mul.f32 	%f595, %f594, %f593;
	atom.global.add.f32 	%f596, [%rd202+2048], %f595;
	atom.global.add.f32 	%f597, [%rd203+2048], %f594;
	ld.global.nc.f32 	%f598, [%rd200+3072];
	sub.f32 	%f599, %f598, %f30;
	mul.f32 	%f600, %f31, %f599;
	ld.global.nc.f32 	%f601, [%rd201+3072];
	mul.f32 	%f602, %f601, %f600;
	atom.global.add.f32 	%f603, [%rd202+3072], %f602;
	atom.global.add.f32 	%f604, [%rd203+3072], %f601;
	add.s32 	%r221, %r221, 1024;
$L__BB1_91:
	and.b32  	%r186, %r93, 3;
	setp.eq.s32 	%p69, %r186, 0;
	@%p69 bra 	$L__BB1_96;
	setp.eq.s32 	%p70, %r186, 1;
	@%p70 bra 	$L__BB1_94;
	mul.wide.u32 	%rd204, %r221, 4;
	add.s64 	%rd205, %rd5, %rd204;
	ld.global.nc.f32 	%f605, [%rd205];
	sub.f32 	%f606, %f605, %f30;
	mul.f32 	%f607, %f31, %f606;
	add.s64 	%rd206, %rd12, %rd204;
	ld.global.nc.f32 	%f608, [%rd206];
	add.s64 	%rd207, %rd1, %rd204;
	mul.f32 	%f609, %f608, %f607;
	atom.global.add.f32 	%f610, [%rd207], %f609;
	add.s64 	%rd208, %rd104, %rd204;
	atom.global.add.f32 	%f611, [%rd208], %f608;
	ld.global.nc.f32 	%f612, [%rd205+1024];
	sub.f32 	%f613, %f612, %f30;
	mul.f32 	%f614, %f31, %f613;
	ld.global.nc.f32 	%f615, [%rd206+1024];
	mul.f32 	%f616, %f615, %f614;
	atom.global.add.f32 	%f617, [%rd207+1024], %f616;
	atom.global.add.f32 	%f618, [%rd208+1024], %f615;
	add.s32 	%r221, %r221, 512;
$L__BB1_94:
	and.b32  	%r187, %r92, 256;
	setp.ne.s32 	%p71, %r187, 0;
	@%p71 bra 	$L__BB1_96;
	mul.wide.u32 	%rd209, %r221, 4;
	add.s64 	%rd210, %rd5, %rd209;
	ld.global.nc.f32 	%f619, [%rd210];
	sub.f32 	%f620, %f619, %f30;
	mul.f32 	%f621, %f31, %f620;
	add.s64 	%rd211, %rd12, %rd209;
	ld.global.nc.f32 	%f622, [%rd211];
	add.s64 	%rd212, %rd1, %rd209;
	mul.f32 	%f623, %f622, %f621;
	atom.global.add.f32 	%f624, [%rd212], %f623;
	add.s64 	%rd213, %rd104, %rd209;
	atom.global.add.f32 	%f625, [%rd213], %f622;
$L__BB1_96:
	ret;

}


// ===== COMPILED SASS (sm_100) =====

	.target	sm_100

	.elftype	@"ET_EXEC"


//--------------------- .note.nv.tkinfo           --------------------------
	.section	.note.nv.tkinfo,"",@"SHT_NOTE"
	.sectionflags	@"SHF_NOTE_NV_TKINFO"
	.tkinfo
        /*0018*/ 	.word	0x00000002
        /*0030*/ 	.string	""
        /*0030*/ 	.string	"ptxas"
        /*0030*/ 	.string	"Cuda compilation tools, release 13.0, V13.0.88"
        /*0030*/ 	.string	"Build cuda_13.0.r13.0/compiler.36424714_0"
        /*0030*/ 	.string	"-arch sm_100 -m 64 "



//--------------------- .note.nv.cuinfo           --------------------------
	.section	.note.nv.cuinfo,"",@"SHT_NOTE"
	.sectionflags	@"SHF_NOTE_NV_CUINFO"
        /*0018*/ 	.short	0x0002
        /*001a*/ 	.short	0x0064
        /*001c*/ 	.short	0x0082
	.zero		2


//--------------------- .nv.info                  --------------------------
	.section	.nv.info,"",@"SHT_CUDA_INFO"
	.align	4


	//----- nvinfo : EIATTR_REGCOUNT
	.align		4
        /*0000*/ 	.byte	0x04, 0x2f
        /*0002*/ 	.short	(.L_1 - .L_0)
	.align		4
.L_0:
        /*0004*/ 	.word	index@(_ZN36_GLOBAL__N__0b4082f4_4_k_cu_f16c72dc20layernorm_fwd_kernelILi256EEEvPKfS2_S2_Pfiif)
        /*0008*/ 	.word	0x00000020


	//----- nvinfo : EIATTR_FRAME_SIZE
	.align		4
.L_1:
        /*000c*/ 	.byte	0x04, 0x11
        /*000e*/ 	.short	(.L_3 - .L_2)
	.align		4
.L_2:
        /*0010*/ 	.word	index@($__internal_2_$__cuda_sm3x_div_rn_noftz_f32_slowpath)
        /*0014*/ 	.word	0x00000000


	//----- nvinfo : EIATTR_FRAME_SIZE
	.align		4
.L_3:
        /*0018*/ 	.byte	0x04, 0x11
        /*001a*/ 	.short	(.L_5 - .L_4)
	.align		4
.L_4:
        /*001c*/ 	.word	index@(_ZN36_GLOBAL__N__0b4082f4_4_k_cu_f16c72dc20layernorm_fwd_kernelILi256EEEvPKfS2_S2_Pfiif)
        /*0020*/ 	.word	0x00000000


	//----- nvinfo : EIATTR_REGCOUNT
	.align		4
.L_5:
        /*0024*/ 	.byte	0x04, 0x2f
        /*0026*/ 	.short	(.L_7 - .L_6)
	.align		4
.L_6:
        /*0028*/ 	.word	index@(_ZN36_GLOBAL__N__0b4082f4_4_k_cu_f16c72dc20layernorm_bwd_kernelILi256EEEvPKfS2_S2_PfS3_S3_iif)
        /*002c*/ 	.word	0x00000020


	//----- nvinfo : EIATTR_FRAME_SIZE
	.align		4
.L_7:
        /*0030*/ 	.byte	0x04, 0x11
        /*0032*/ 	.short	(.L_9 - .L_8)
	.align		4
.L_8:
        /*0034*/ 	.word	index@($__internal_1_$__cuda_sm3x_div_rn_noftz_f32_slowpath)
        /*0038*/ 	.word	0x00000000


	//----- nvinfo : EIATTR_FRAME_SIZE
	.align		4
.L_9:
        /*003c*/ 	.byte	0x04, 0x11
        /*003e*/ 	.short	(.L_11 - .L_10)
	.align		4
.L_10:
        /*0040*/ 	.word	index@($__internal_0_$__cuda_sm20_rcp_rn_f32_slowpath)
        /*0044*/ 	.word	0x00000000


	//----- nvinfo : EIATTR_FRAME_SIZE
	.align		4
.L_11:
        /*0048*/ 	.byte	0x04, 0x11
        /*004a*/ 	.short	(.L_13 - .L_12)
	.align		4
.L_12:
        /*004c*/ 	.word	index@(_ZN36_GLOBAL__N__0b4082f4_4_k_cu_f16c72dc20layernorm_bwd_kernelILi256EEEvPKfS2_S2_PfS3_S3_iif)
        /*0050*/ 	.word	0x00000000


	//----- nvinfo : EIATTR_MIN_STACK_SIZE
	.align		4
.L_13:
        /*0054*/ 	.byte	0x04, 0x12
        /*0056*/ 	.short	(.L_15 - .L_14)
	.align		4
.L_14:
        /*0058*/ 	.word	index@(_ZN36_GLOBAL__N__0b4082f4_4_k_cu_f16c72dc20layernorm_bwd_kernelILi256EEEvPKfS2_S2_PfS3_S3_iif)
        /*005c*/ 	.word	0x00000000


	//----- nvinfo : EIATTR_MIN_STACK_SIZE
	.align		4
.L_15:
        /*0060*/ 	.byte	0x04, 0x12
        /*0062*/ 	.short	(.L_17 - .L_16)
	.align		4
.L_16:
        /*0064*/ 	.word	index@(_ZN36_GLOBAL__N__0b4082f4_4_k_cu_f16c72dc20layernorm_fwd_kernelILi256EEEvPKfS2_S2_Pfiif)
        /*0068*/ 	.word	0x00000000
.L_17:


//--------------------- .nv.compat                --------------------------
	.section	.nv.compat,"",@"SHT_CUDA_COMPAT_INFO"
	.align	4
        /*0000*/ 	.byte	0x02, 0x09, 0x00, 0x00, 0x02, 0x02, 0x01, 0x00, 0x02, 0x05, 0x05, 0x00, 0x03, 0x07, 0x01, 0x01
        /*0010*/ 	.byte	0x02, 0x03, 0x00, 0x00, 0x02, 0x06, 0x01, 0x00, 0x04, 0x0b, 0x08, 0x00, 0x01, 0x00, 0x00, 0x00
        /*0020*/ 	.byte	0x00, 0x00, 0x00, 0x00


//--------------------- .nv.info._ZN36_GLOBAL__N__0b4082f4_4_k_cu_f16c72dc20layernorm_bwd_kernelILi256EEEvPKfS2_S2_PfS3_S3_iif --------------------------
	.section	.nv.info._ZN36_GLOBAL__N__0b4082f4_4_k_cu_f16c72dc20layernorm_bwd_kernelILi256EEEvPKfS2_S2_PfS3_S3_iif,"",@"SHT_CUDA_INFO"
	.sectionflags	@""
	.align	4


	//----- nvinfo : EIATTR_CUDA_API_VERSION
	.align		4
        /*0000*/ 	.byte	0x04, 0x37
        /*0002*/ 	.short	(.L_19 - .L_18)
.L_18:
        /*0004*/ 	.word	0x00000082


	//----- nvinfo : EIATTR_KPARAM_INFO
	.align		4
.L_19:
        /*0008*/ 	.byte	0x04, 0x17
        /*000a*/ 	.short	(.L_21 - .L_20)
.L_20:
        /*000c*/ 	.word	0x00000000
        /*0010*/ 	.short	0x0008
        /*0012*/ 	.short	0x0038
        /*0014*/ 	.byte	0x00, 0xf0, 0x11, 0x00


	//----- nvinfo : EIATTR_KPARAM_INFO
	.align		4
.L_21:
        /*0018*/ 	.byte	0x04, 0x17
        /*001a*/ 	.short	(.L_23 - .L_22)
.L_22:
        /*001c*/ 	.word	0x00000000
        /*0020*/ 	.short	0x0007
        /*0022*/ 	.short	0x0034
        /*0024*/ 	.byte	0x00, 0xf0, 0x11, 0x00


	//----- nvinfo : EIATTR_KPARAM_INFO
	.align		4
.L_23:
        /*0028*/ 	.byte	0x04, 0x17
        /*002a*/ 	.short	(.L_25 - .L_24)
.L_24:
        /*002c*/ 	.word	0x00000000
        /*0030*/ 	.short	0x0006
        /*0032*/ 	.short	0x0030
        /*0034*/ 	.byte	0x00, 0xf0, 0x11, 0x00


	//----- nvinfo : EIATTR_KPARAM_INFO
	.align		4
.L_25:
        /*0038*/ 	.byte	0x04, 0x17
        /*003a*/ 	.short	(.L_27 - .L_26)
.L_26:
        /*003c*/ 	.word	0x00000000
        /*0040*/ 	.short	0x0005
        /*0042*/ 	.short	0x0028
        /*0044*/ 	.byte	0x00, 0xf5, 0x21, 0x00


	//----- nvinfo : EIATTR_KPARAM_INFO
	.align		4
.L_27:
        /*0048*/ 	.byte	0x04, 0x17
        /*004a*/ 	.short	(.L_29 - .L_28)
.L_28:
        /*004c*/ 	.word	0x00000000
        /*0050*/ 	.short	0x0004
        /*0052*/ 	.short	0x0020
        /*0054*/ 	.byte	0x00, 0xf5, 0x21, 0x00


	//----- nvinfo : EIATTR_KPARAM_INFO
	.align		4
.L_29:
        /*0058*/ 	.byte	0x04, 0x17
        /*005a*/ 	.short	(.L_31 - .L_30)
.L_30:
        /*005c*/ 	.word	0x00000000
        /*0060*/ 	.short	0x0003
        /*0062*/ 	.short	0x0018
        /*0064*/ 	.byte	0x00, 0xf5, 0x21, 0x00


	//----- nvinfo : EIATTR_KPARAM_INFO
	.align		4
.L_31:
        /*0068*/ 	.byte	0x04, 0x17
        /*006a*/ 	.short	(.L_33 - .L_32)
.L_32:
        /*006c*/ 	.word	0x00000000
        /*0070*/ 	.short	0x0002
        /*0072*/ 	.short	0x0010
        /*0074*/ 	.byte	0x00, 0xf5, 0x21, 0x00


	//----- nvinfo : EIATTR_KPARAM_INFO
	.align		4
.L_33:
        /*0078*/ 	.byte	0x04, 0x17
        /*007a*/ 	.short	(.L_35 - .L_34)
.L_34:
        /*007c*/ 	.word	0x00000000
        /*0080*/ 	.short	0x0001
        /*0082*/ 	.short	0x0008
        /*0084*/ 	.byte	0x00, 0xf5, 0x21, 0x00


	//----- nvinfo : EIATTR_KPARAM_INFO
	.align		4
.L_35:
        /*0088*/ 	.byte	0x04, 0x17
        /*008a*/ 	.short	(.L_37 - .L_36)
.L_36:
        /*008c*/ 	.word	0x00000000
        /*0090*/ 	.short	0x0000
        /*0092*/ 	.short	0x0000
        /*0094*/ 	.byte	0x00, 0xf5, 0x21, 0x00


	//----- nvinfo : EIATTR_SPARSE_MMA_MASK
	.align		4
.L_37:
        /*0098*/ 	.byte	0x03, 0x50
        /*009a*/ 	.short	0x0000


	//----- nvinfo : EIATTR_MAXREG_COUNT
	.align		4
        /*009c*/ 	.byte	0x03, 0x1b
        /*009e*/ 	.short	0x00ff


	//----- nvinfo : EIATTR_NUM_BARRIERS
	.align		4
        /*00a0*/ 	.byte	0x02, 0x4c
        /*00a2*/ 	.byte	0x01
	.zero		1


	//----- nvinfo : EIATTR_MERCURY_ISA_VERSION
	.align		4
        /*00a4*/ 	.byte	0x03, 0x5f
        /*00a6*/ 	.short	0x0101


	//----- nvinfo : EIATTR_COOP_GROUP_MASK_REGIDS
	.align		4
        /*00a8*/ 	.byte	0x04, 0x29
        /*00aa*/ 	.short	(.L_39 - .L_38)


	//   ....[0]....
.L_38:
        /*00ac*/ 	.word	0xffffffff


	//   ....[1]....
        /*00b0*/ 	.word	0xffffffff


	//   ....[2]....
        /*00b4*/ 	.word	0xffffffff


	//   ....[3]....
        /*00b8*/ 	.word	0xffffffff


	//   ....[4]....
        /*00bc*/ 	.word	0xffffffff


	//   ....[5]....
        /*00c0*/ 	.word	0xffffffff


	//   ....[6]....
        /*00c4*/ 	.word	0xffffffff


	//   ....[7]....
        /*00c8*/ 	.word	0xffffffff


	//   ....[8]....
        /*00cc*/ 	.word	0xffffffff


	//   ....[9]....
        /*00d0*/ 	.word	0xffffffff


	//   ....[10]....
        /*00d4*/ 	.word	0xffffffff


	//   ....[11]....
        /*00d8*/ 	.word	0xffffffff


	//   ....[12]....
        /*00dc*/ 	.word	0xffffffff


	//   ....[13]....
        /*00e0*/ 	.word	0xffffffff


	//   ....[14]....
        /*00e4*/ 	.word	0xffffffff


	//   ....[15]....
        /*00e8*/ 	.word	0xffffffff


	//   ....[16]....
        /*00ec*/ 	.word	0xffffffff


	//   ....[17]....
        /*00f0*/ 	.word	0xffffffff


	//   ....[18]....
        /*00f4*/ 	.word	0xffffffff


	//   ....[19]....
        /*00f8*/ 	.word	0xffffffff


	//----- nvinfo : EIATTR_COOP_GROUP_INSTR_OFFSETS
	.align		4
.L_39:
        /*00fc*/ 	.byte	0x04, 0x28
        /*00fe*/ 	.short	(.L_41 - .L_40)


	//   ....[0]....
.L_40:
        /*0100*/ 	.word	0x00000ad0


	//   ....[1]....
        /*0104*/ 	.word	0x00000b00


	//   ....[2]....
        /*0108*/ 	.word	0x00000b30


	//   ....[3]....
        /*010c*/ 	.word	0x00000b40


	//   ....[4]....
        /*0110*/ 	.word	0x00000b70


	//   ....[5]....
        /*0114*/ 	.word	0x00000b80


	//   ....[6]....
        /*0118*/ 	.word	0x00000bb0


	//   ....[7]....
        /*011c*/ 	.word	0x00000bc0


	//   ....[8]....
        /*0120*/ 	.word	0x00000bf0


	//   ....[9]....
        /*0124*/ 	.word	0x00000c00


	//   ....[10]....
        /*0128*/ 	.word	0x00002560


	//   ....[11]....
        /*012c*/ 	.word	0x00002590


	//   ....[12]....
        /*0130*/ 	.word	0x000025c0


	//   ....[13]....
        /*0134*/ 	.word	0x000025d0


	//   ....[14]....
        /*0138*/ 	.word	0x00002600


	//   ....[15]....
        /*013c*/ 	.word	0x00002610


	//   ....[16]....
        /*0140*/ 	.word	0x00002640


	//   ....[17]....
        /*0144*/ 	.word	0x00002650


	//   ....[18]....
        /*0148*/ 	.word	0x00002680


	//   ....[19]....
        /*014c*/ 	.word	0x00002690


	//----- nvinfo : EIATTR_VRC_CTA_INIT_COUNT
	.align		4
.L_41:
        /*0150*/ 	.byte	0x02, 0x4a
	.zero		1
	.zero		1


	//----- nvinfo : EIATTR_EXIT_INSTR_OFFSETS
	.align		4
        /*0154*/ 	.byte	0x04, 0x1c
        /*0156*/ 	.short	(.L_43 - .L_42)


	//   ....[0]....
.L_42:
        /*0158*/ 	.word	0x00000040


	//   ....[1]....
        /*015c*/ 	.word	0x00003920


	//   ....[2]....
        /*0160*/ 	.word	0x00003980


	//   ....[3]....
        /*0164*/ 	.word	0x00003d90


	//   ....[4]....
        /*0168*/ 	.word	0x00003f40


	//   ....[5]....
        /*016c*/ 	.word	0x00004070


	//   ....[6]....
        /*0170*/ 	.word	0x000041f0


	//   ....[7]....
        /*0174*/ 	.word	0x000047a0


	//   ....[8]....
        /*0178*/ 	.word	0x000049d0


	//   ....[9]....
        /*017c*/ 	.word	0x00004b40


	//   ....[10]....
        /*0180*/ 	.word	0x00004bf0


	//   ....[11]....
        /*0184*/ 	.word	0x00005220


	//   ....[12]....
        /*0188*/ 	.word	0x000054b0


	//   ....[13]....
        /*018c*/ 	.word	0x00005660


	//   ....[14]....
        /*0190*/ 	.word	0x00005740


	//----- nvinfo : EIATTR_CRS_STACK_SIZE
	.align		4
.L_43:
        /*0194*/ 	.byte	0x04, 0x1e
        /*0196*/ 	.short	(.L_45 - .L_44)
.L_44:
        /*0198*/ 	.word	0x00000000


	//----- nvinfo : EIATTR_CBANK_PARAM_SIZE
	.align		4
.L_45:
        /*019c*/ 	.byte	0x03, 0x19
        /*019e*/ 	.short	0x003c


	//----- nvinfo : EIATTR_PARAM_CBANK
	.align		4
        /*01a0*/ 	.byte	0x04, 0x0a
        /*01a2*/ 	.short	(.L_47 - .L_46)
	.align		4
.L_46:
        /*01a4*/ 	.word	index@(.nv.constant0._ZN36_GLOBAL__N__0b4082f4_4_k_cu_f16c72dc20layernorm_bwd_kernelILi256EEEvPKfS2_S2_PfS3_S3_iif)
        /*01a8*/ 	.short	0x0380
        /*01aa*/ 	.short	0x003c


	//----- nvinfo : EIATTR_SW_WAR
	.align		4
.L_47:
        /*01ac*/ 	.byte	0x04, 0x36
        /*01ae*/ 	.short	(.L_49 - .L_48)
.L_48:
        /*01b0*/ 	.word	0x00000008
.L_49:


//--------------------- .nv.info._ZN36_GLOBAL__N__0b4082f4_4_k_cu_f16c72dc20layernorm_fwd_kernelILi256EEEvPKfS2_S2_Pfiif --------------------------
	.section	.nv.info._ZN36_GLOBAL__N__0b4082f4_4_k_cu_f16c72dc20layernorm_fwd_kernelILi256EEEvPKfS2_S2_Pfiif,"",@"SHT_CUDA_INFO"
	.sectionflags	@""
	.align	4


	//----- nvinfo : EIATTR_CUDA_API_VERSION
	.align		4
        /*0000*/ 	.byte	0x04, 0x37
        /*0002*/ 	.short	(.L_51 - .L_50)
.L_50:
        /*0004*/ 	.word	0x00000082


	//----- nvinfo : EIATTR_KPARAM_INFO
	.align		4
.L_51:
        /*0008*/ 	.byte	0x04, 0x17
        /*000a*/ 	.short	(.L_53 - .L_52)
.L_52:
        /*000c*/ 	.word	0x00000000
        /*0010*/ 	.short	0x0006
        /*0012*/ 	.short	0x0028
        /*0014*/ 	.byte	0x00, 0xf0, 0x11, 0x00


	//----- nvinfo : EIATTR_KPARAM_INFO
	.align		4
.L_53:
        /*0018*/ 	.byte	0x04, 0x17
        /*001a*/ 	.short	(.L_55 - .L_54)
.L_54:
        /*001c*/ 	.word	0x00000000
        /*0020*/ 	.short	0x0005
        /*0022*/ 	.short	0x0024
        /*0024*/ 	.byte	0x00, 0xf0, 0x11, 0x00


	//----- nvinfo : EIATTR_KPARAM_INFO
	.align		4
.L_55:
        /*0028*/ 	.byte	0x04, 0x17
        /*002a*/ 	.short	(.L_57 - .L_56)
.L_56:
        /*002c*/ 	.word	0x00000000
        /*0030*/ 	.short	0x0004
        /*0032*/ 	.short	0x0020
        /*0034*/ 	.byte	0x00, 0xf0, 0x11, 0x00


	//----- nvinfo : EIATTR_KPARAM_INFO
	.align		4
.L_57:
        /*0038*/ 	.byte	0x04, 0x17
        /*003a*/ 	.short	(.L_59 - .L_58)
.L_58:
        /*003c*/ 	.word	0x00000000
        /*0040*/ 	.short	0x0003
        /*0042*/ 	.short	0x0018
        /*0044*/ 	.byte	0x00, 0xf5, 0x21, 0x00


	//----- nvinfo : EIATTR_KPARAM_INFO
	.align		4
.L_59:
        /*0048*/ 	.byte	0x04, 0x17
        /*004a*/ 	.short	(.L_61 - .L_60)
.L_60:
        /*004c*/ 	.word	0x00000000
        /*0050*/ 	.short	0x0002
        /*0052*/ 	.short	0x0010
        /*0054*/ 	.byte	0x00, 0xf5, 0x21, 0x00


	//----- nvinfo : EIATTR_KPARAM_INFO
	.align		4
.L_61:
        /*0058*/ 	.byte	0x04, 0x17
        /*005a*/ 	.short	(.L_63 - .L_62)
.L_62:
        /*005c*/ 	.word	0x00000000
        /*0060*/ 	.short	0x0001
        /*0062*/ 	.short	0x0008
        /*0064*/ 	.byte	0x00, 0xf5, 0x21, 0x00


	//----- nvinfo : EIATTR_KPARAM_INFO
	.align		4
.L_63:
        /*0068*/ 	.byte	0x04, 0x17
        /*006a*/ 	.short	(.L_65 - .L_64)
.L_64:
        /*006c*/ 	.word	0x00000000
        /*0070*/ 	.short	0x0000
        /*0072*/ 	.short	0x0000
        /*0074*/ 	.byte	0x00, 0xf5, 0x21, 0x00


	//----- nvinfo : EIATTR_SPARSE_MMA_MASK
	.align		4
.L_65:
        /*0078*/ 	.byte	0x03, 0x50
        /*007a*/ 	.short	0x0000


	//----- nvinfo : EIATTR_MAXREG_COUNT
	.align		4
        /*007c*/ 	.byte	0x03, 0x1b
        /*007e*/ 	.short	0x00ff


	//----- nvinfo : EIATTR_NUM_BARRIERS
	.align		4
        /*0080*/ 	.byte	0x02, 0x4c
        /*0082*/ 	.byte	0x01
	.zero		1


	//----- nvinfo : EIATTR_MERCURY_ISA_VERSION
	.align		4
        /*0084*/ 	.byte	0x03, 0x5f
        /*0086*/ 	.short	0x0101


	//----- nvinfo : EIATTR_COOP_GROUP_MASK_REGIDS
	.align		4
        /*0088*/ 	.byte	0x04, 0x29
        /*008a*/ 	.short	(.L_67 - .L_66)


	//   ....[0]....
.L_66:
        /*008c*/ 	.word	0xffffffff


	//   ....[1]....
        /*0090*/ 	.word	0xffffffff


	//   ....[2]....
        /*0094*/ 	.word	0xffffffff


	//   ....[3]....
        /*0098*/ 	.word	0xffffffff


	//   ....[4]....
        /*009c*/ 	.word	0xffffffff


	//   ....[5]....
        /*00a0*/ 	.word	0xffffffff


	//   ....[6]....
        /*00a4*/ 	.word	0xffffffff


	//   ....[7]....
        /*00a8*/ 	.word	0xffffffff


	//   ....[8]....
        /*00ac*/ 	.word	0xffffffff


	//   ....[9]....
        /*00b0*/ 	.word	0xffffffff


	//----- nvinfo : EIATTR_COOP_GROUP_INSTR_OFFSETS
	.align		4
.L_67:
        /*00b4*/ 	.byte	0x04, 0x28
        /*00b6*/ 	.short	(.L_69 - .L_68)


	//   ....[0]....
.L_68:
        /*00b8*/ 	.word	0x00000900


	//   ....[1]....
        /*00bc*/ 	.word	0x00000930


	//   ....[2]....
        /*00c0*/ 	.word	0x00000950


	//   ....[3]....
        /*00c4*/ 	.word	0x00000970


	//   ....[4]....
        /*00c8*/ 	.word	0x000009a0


	//   ....[5]....
        /*00cc*/ 	.word	0x00001590


	//   ....[6]....
        /*00d0*/ 	.word	0x000015d0


	//   ....[7]....
        /*00d4*/ 	.word	0x000015f0


	//   ....[8]....
        /*00d8*/ 	.word	0x00001610


	//   ....[9]....
        /*00dc*/ 	.word	0x00001630


	//----- nvinfo : EIATTR_VRC_CTA_INIT_COUNT
	.align		4
.L_69:
        /*00e0*/ 	.byte	0x02, 0x4a
	.zero		1
	.zero		1


	//----- nvinfo : EIATTR_EXIT_INSTR_OFFSETS
	.align		4
        /*00e4*/ 	.byte	0x04, 0x1c
        /*00e6*/ 	.short	(.L_71 - .L_70)


	//   ....[0]....
.L_70:
        /*00e8*/ 	.word	0x00000040


	//   ....[1]....
        /*00ec*/ 	.word	0x00001820


	//   ....[2]....
        /*00f0*/ 	.word	0x00001b90


	//   ....[3]....
        /*00f4*/ 	.word	0x00002490


	//   ....[4]....
        /*00f8*/ 	.word	0x000025a0


	//   ....[5]....
        /*00fc*/ 	.word	0x000028e0


	//   ....[6]....
        /*0100*/ 	.word	0x000033e0


	//   ....[7]....
        /*0104*/ 	.word	0x00003530


	//   ....[8]....
        /*0108*/ 	.word	0x000038c0


	//   ....[9]....
        /*010c*/ 	.word	0x00004540


	//   ....[10]....
        /*0110*/ 	.word	0x000046d0


	//   ....[11]....
        /*0114*/ 	.word	0x00004a20


	//   ....[12]....
        /*0118*/ 	.word	0x00005890


	//   ....[13]....
        /*011c*/ 	.word	0x00005a60


	//----- nvinfo : EIATTR_CRS_STACK_SIZE
	.align		4
.L_71:
        /*0120*/ 	.byte	0x04, 0x1e
        /*0122*/ 	.short	(.L_73 - .L_72)
.L_72:
        /*0124*/ 	.word	0x00000000


	//----- nvinfo : EIATTR_CBANK_PARAM_SIZE
	.align		4
.L_73:
        /*0128*/ 	.byte	0x03, 0x19
        /*012a*/ 	.short	0x002c


	//----- nvinfo : EIATTR_PARAM_CBANK
	.align		4
        /*012c*/ 	.byte	0x04, 0x0a
        /*012e*/ 	.short	(.L_75 - .L_74)
	.align		4
.L_74:
        /*0130*/ 	.word	index@(.nv.constant0._ZN36_GLOBAL__N__0b4082f4_4_k_cu_f16c72dc20layernorm_fwd_kernelILi256EEEvPKfS2_S2_Pfiif)
        /*0134*/ 	.short	0x0380
        /*0136*/ 	.short	0x002c


	//----- nvinfo : EIATTR_SW_WAR
	.align		4
.L_75:
        /*0138*/ 	.byte	0x04, 0x36
        /*013a*/ 	.short	(.L_77 - .L_76)
.L_76:
        /*013c*/ 	.word	0x00000008
.L_77:


//--------------------- .nv.callgraph             --------------------------
	.section	.nv.callgraph,"",@"SHT_CUDA_CALLGRAPH"
	.align	4
	.sectionentsize	8
	.align		4
        /*0000*/ 	.word	0x00000000
	.align		4
        /*0004*/ 	.word	0xffffffff
	.align		4
        /*0008*/ 	.word	0x00000000
	.align		4
        /*000c*/ 	.word	0xfffffffe
	.align		4
        /*0010*/ 	.word	0x00000000
	.align		4
        /*0014*/ 	.word	0xfffffffd
	.align		4
        /*0018*/ 	.word	0x00000000
	.align		4
        /*001c*/ 	.word	0xfffffffc


//--------------------- .text._ZN36_GLOBAL__N__0b4082f4_4_k_cu_f16c72dc20layernorm_bwd_kernelILi256EEEvPKfS2_S2_PfS3_S3_iif --------------------------
	.section	.text._ZN36_GLOBAL__N__0b4082f4_4_k_cu_f16c72dc20layernorm_bwd_kernelILi256EEEvPKfS2_S2_PfS3_S3_iif,"ax",@progbits
	.align	128
.text._ZN36_GLOBAL__N__0b4082f4_4_k_cu_f16c72dc20layernorm_bwd_kernelILi256EEEvPKfS2_S2_PfS3_S3_iif:
        .type           _ZN36_GLOBAL__N__0b4082f4_4_k_cu_f16c72dc20layernorm_bwd_kernelILi256EEEvPKfS2_S2_PfS3_S3_iif,@function
        .size           _ZN36_GLOBAL__N__0b4082f4_4_k_cu_f16c72dc20layernorm_bwd_kernelILi256EEEvPKfS2_S2_PfS3_S3_iif,(.L_x_160 - _ZN36_GLOBAL__N__0b4082f4_4_k_cu_f16c72dc20layernorm_bwd_kernelILi256EEEvPKfS2_S2_PfS3_S3_iif)
        .other          _ZN36_GLOBAL__N__0b4082f4_4_k_cu_f16c72dc20layernorm_bwd_kernelILi256EEEvPKfS2_S2_PfS3_S3_iif,@"STO_CUDA_ENTRY STV_DEFAULT"
_ZN36_GLOBAL__N__0b4082f4_4_k_cu_f16c72dc20layernorm_bwd_kernelILi256EEEvPKfS2_S2_PfS3_S3_iif:
[----:B------:R-:W-:Y:S08]  /*0000*/  LDC R1, c[0x0][0x37c] ;  /* 0x0000df00ff017b82 */ /* 0x000ff00000000800 */
[----:B------:R-:W0:Y:S08]  /*0010*/  S2UR UR4, SR_CTAID.X ;  /* 0x00000000000479c3 */ /* 0x000e300000002500 */
[----:B------:R-:W0:Y:S02]  /*0020*/  LDC R0, c[0x0][0x3b0] ;  /* 0x0000ec00ff007b82 */ /* 0x000e240000000800 */
[----:B0-----:R-:W-:-:S13]  /*0030*/  ISETP.LE.AND P0, PT, R0, UR4, PT ;  /* 0x0000000400007c0c */ /* 0x001fda000bf03270 */
[----:B------:R-:W-:Y:S05]  /*0040*/  @P0 EXIT ;  /* 0x000000000000094d */ /* 0x000fea0003800000 */
[----:B------:R-:W0:Y:S01]  /*0050*/  S2R R0, SR_TID.X ;  /* 0x0000000000007919 */ /* 0x000e220000002100 */
[----:B------:R-:W1:Y:S01]  /*0060*/  LDC R7, c[0x0][0x3b4] ;  /* 0x0000ed00ff077b82 */ /* 0x000e620000000800 */
[----:B------:R-:W2:Y:S01]  /*0070*/  LDCU.64 UR8, c[0x0][0x380] ;  /* 0x00007000ff0877ac */ /* 0x000ea20008000a00 */
[----:B------:R-:W-:Y:S01]  /*0080*/  BSSY.RECONVERGENT B0, `(.L_x_0) ;  /* 0x00000a4000007945 */ /* 0x000fe20003800200 */
[----:B------:R-:W-:Y:S01]  /*0090*/  HFMA2 R17, -RZ, RZ, 0, 0 ;  /* 0x00000000ff117431 */ /* 0x000fe200000001ff */
[----:B------:R-:W-:Y:S01]  /*00a0*/  MOV R18, RZ ;  /* 0x000000ff00127202 */ /* 0x000fe20000000f00 */
[----:B------:R-:W3:Y:S01]  /*00b0*/  LDCU.64 UR6, c[0x0][0x358] ;  /* 0x00006b00ff0677ac */ /* 0x000ee20008000a00 */
[----:B0-----:R-:W-:-:S13]  /*00c0*/  ISETP.GT.U32.AND P0, PT, R0, 0x3, PT ;  /* 0x000000030000780c */ /* 0x001fda0003f04070 */
[----:B------:R-:W0:Y:S01]  /*00d0*/  @!P0 S2R R3, SR_CgaCtaId ;  /* 0x0000000000038919 */ /* 0x000e220000008800 */
[----:B------:R-:W-:-:S04]  /*00e0*/  @!P0 MOV R2, 0x400 ;  /* 0x0000040000028802 */ /* 0x000fc80000000f00 */
[----:B0-----:R-:W-:-:S04]  /*00f0*/  @!P0 LEA R3, R3, R2, 0x18 ;  /* 0x0000000203038211 */ /* 0x001fc800078ec0ff */
[----:B------:R-:W-:Y:S01]  /*0100*/  @!P0 LEA R4, R0, R3, 0x2 ;  /* 0x0000000300048211 */ /* 0x000fe200078e10ff */
[----:B-1----:R-:W-:-:S04]  /*0110*/  IMAD R3, R7, UR4, RZ ;  /* 0x0000000407037c24 */ /* 0x002fc8000f8e02ff */
[----:B------:R0:W-:Y:S01]  /*0120*/  @!P0 STS [R4], RZ ;  /* 0x000000ff04008388 */ /* 0x0001e20000000800 */
[----:B------:R-:W-:Y:S01]  /*0130*/  BAR.SYNC.DEFER_BLOCKING 0x0 ;  /* 0x0000000000007b1d */ /* 0x000fe20000010000 */
[----:B------:R-:W-:Y:S02]  /*0140*/  ISETP.GE.AND P0, PT, R0, R7, PT ;  /* 0x000000070000720c */ /* 0x000fe40003f06270 */
[----:B------:R-:W-:Y:S02]  /*0150*/  SHF.R.S32.HI R2, RZ, 0x1f, R3 ;  /* 0x0000001fff027819 */ /* 0x000fe40000011403 */
[C---:B------:R-:W-:Y:S02]  /*0160*/  SHF.L.U32 R8, R3.reuse, 0x2, RZ ;  /* 0x0000000203087819 */ /* 0x040fe400000006ff */
[----:B------:R-:W-:Y:S02]  /*0170*/  SHF.L.U64.HI R9, R3, 0x2, R2 ;  /* 0x0000000203097819 */ /* 0x000fe40000010202 */
[----:B--2---:R-:W-:-:S04]  /*0180*/  IADD3 R14, P1, PT, R8, UR8, RZ ;  /* 0x00000008080e7c10 */ /* 0x004fc8000ff3e0ff */
[----:B------:R-:W-:Y:S01]  /*0190*/  IADD3.X R15, PT, PT, R9, UR9, RZ, P1, !PT ;  /* 0x00000009090f7c10 */ /* 0x000fe20008ffe4ff */
[----:B0--3--:R-:W-:Y:S08]  /*01a0*/  @P0 BRA `(.L_x_1) ;  /* 0x0000000800440947 */ /* 0x009ff00003800000 */
[-C--:B------:R-:W-:Y:S01]  /*01b0*/  LOP3.LUT R4, RZ, R0.reuse, RZ, 0x33, !PT ;  /* 0x00000000ff047212 */ /* 0x080fe200078e33ff */
[----:B------:R-:W-:Y:S01]  /*01c0*/  BSSY.RECONVERGENT B1, `(.L_x_2) ;  /* 0x0000049000017945 */ /* 0x000fe20003800200 */
[----:B------:R-:W-:Y:S02]  /*01d0*/  MOV R18, RZ ;  /* 0x000000ff00127202 */ /* 0x000fe40000000f00 */
[----:B------:R-:W-:Y:S02]  /*01e0*/  IADD3 R4, PT, PT, R4, R7, RZ ;  /* 0x0000000704047210 */ /* 0x000fe40007ffe0ff */
[----:B------:R-:W-:Y:S02]  /*01f0*/  MOV R11, R0 ;  /* 0x00000000000b7202 */ /* 0x000fe40000000f00 */
[C---:B------:R-:W-:Y:S02]  /*0200*/  ISETP.GE.U32.AND P0, PT, R4.reuse, 0xf00, PT ;  /* 0x00000f000400780c */ /* 0x040fe40003f06070 */
[----:B------:R-:W-:-:S02]  /*0210*/  LEA.HI R6, R4, 0x1, RZ, 0x18 ;  /* 0x0000000104067811 */ /* 0x000fc400078fc0ff */
[----:B------:R-:W-:Y:S02]  /*0220*/  MOV R17, RZ ;  /* 0x000000ff00117202 */ /* 0x000fe40000000f00 */
[----:B------:R-:W-:-:S04]  /*0230*/  LOP3.LUT R23, R6, 0xf, RZ, 0xc0, !PT ;  /* 0x0000000f06177812 */ /* 0x000fc800078ec0ff */
[----:B------:R-:W-:-:S03]  /*0240*/  ISETP.NE.AND P1, PT, R23, RZ, PT ;  /* 0x000000ff1700720c */ /* 0x000fc60003f25270 */
[----:B------:R-:W-:Y:S10]  /*0250*/  @!P0 BRA `(.L_x_3) ;  /* 0x0000000000fc8947 */ /* 0x000ff40003800000 */
[----:B------:R-:W-:Y:S01]  /*0260*/  IMAD.WIDE.U32 R4, R0, 0x4, R8 ;  /* 0x0000000400047825 */ /* 0x000fe200078e0008 */
[----:B------:R-:W-:-:S03]  /*0270*/  LOP3.LUT R10, R6, 0x1fffff0, RZ, 0xc0, !PT ;  /* 0x01fffff0060a7812 */ /* 0x000fc600078ec0ff */
[----:B------:R-:W-:Y:S01]  /*0280*/  HFMA2 R18, -RZ, RZ, 0, 0 ;  /* 0x00000000ff127431 */ /* 0x000fe200000001ff */
[----:B------:R-:W-:Y:S02]  /*0290*/  MOV R11, R0 ;  /* 0x00000000000b7202 */ /* 0x000fe40000000f00 */
[----:B------:R-:W-:Y:S01]  /*02a0*/  IADD3 R12, P0, PT, R4, UR8, RZ ;  /* 0x00000008040c7c10 */ /* 0x000fe2000ff1e0ff */
[----:B------:R-:W-:-:S03]  /*02b0*/  IMAD.MOV R10, RZ, RZ, -R10 ;  /* 0x000000ffff0a7224 */ /* 0x000fc600078e0a0a */
[----:B------:R-:W-:-:S04]  /*02c0*/  IADD3 R12, P2, PT, R12, 0x2000, RZ ;  /* 0x000020000c0c7810 */ /* 0x000fc80007f5e0ff */
[----:B------:R-:W-:-:S09]  /*02d0*/  IADD3.X R5, PT, PT, RZ, UR9, R5, P2, P0 ;  /* 0x00000009ff057c10 */ /* 0x000fd200097e0405 */
.L_x_4:
[----:B------:R-:W-:-:S05]  /*02e0*/  MOV R4, R12 ;  /* 0x0000000c00047202 */ /* 0x000fca0000000f00 */
[----:B------:R-:W2:Y:S04]  /*02f0*/  LDG.E.CONSTANT R25, desc[UR6][R4.64+-0x2000] ;  /* 0xffe0000604197981 */ /* 0x000ea8000c1e9900 */
[----:B------:R-:W3:Y:S04]  /*0300*/  LDG.E.CONSTANT R27, desc[UR6][R4.64+-0x1c00] ;  /* 0xffe40006041b7981 */ /* 0x000ee8000c1e9900 */
[----:B------:R-:W4:Y:S04]  /*0310*/  LDG.E.CONSTANT R22, desc[UR6][R4.64+-0x1800] ;  /* 0xffe8000604167981 */ /* 0x000f28000c1e9900 */
[----:B------:R-:W5:Y:S04]  /*0320*/  LDG.E.CONSTANT R21, desc[UR6][R4.64+-0x1400] ;  /* 0xffec000604157981 */ /* 0x000f68000c1e9900 */
[----:B------:R-:W5:Y:S04]  /*0330*/  LDG.E.CONSTANT R20, desc[UR6][R4.64+-0x1000] ;  /* 0xfff0000604147981 */ /* 0x000f68000c1e9900 */
[----:B------:R-:W5:Y:S04]  /*0340*/  LDG.E.CONSTANT R19, desc[UR6][R4.64+-0xc00] ;  /* 0xfff4000604137981 */ /* 0x000f68000c1e9900 */
[----:B------:R-:W5:Y:S04]  /*0350*/  LDG.E.CONSTANT R16, desc[UR6][R4.64+-0x800] ;  /* 0xfff8000604107981 */ /* 0x000f68000c1e9900 */
[----:B------:R-:W5:Y:S04]  /*0360*/  LDG.E.CONSTANT R13, desc[UR6][R4.64+-0x400] ;  /* 0xfffc0006040d7981 */ /* 0x000f68000c1e9900 */
[----:B------:R-:W5:Y:S01]  /*0370*/  LDG.E.CONSTANT R12, desc[UR6][R4.64] ;  /* 0x00000006040c7981 */ /* 0x000f62000c1e9900 */
[C---:B--2---:R-:W-:Y:S01]  /*0380*/  FADD R24, R25.reuse, R17 ;  /* 0x0000001119187221 */ /* 0x044fe20000000000 */
[----:B------:R-:W-:-:S02]  /*0390*/  FFMA R18, R25, R25, R18 ;  /* 0x0000001919127223 */ /* 0x000fc40000000012 */
[----:B------:R-:W2:Y:S01]  /*03a0*/  LDG.E.CONSTANT R17, desc[UR6][R4.64+0x400] ;  /* 0x0004000604117981 */ /* 0x000ea2000c1e9900 */
[----:B---3--:R-:W-:Y:S01]  /*03b0*/  FADD R25, R24, R27 ;  /* 0x0000001b18197221 */ /* 0x008fe20000000000 */
[----:B------:R-:W-:Y:S02]  /*03c0*/  FFMA R27, R27, R27, R18 ;  /* 0x0000001b1b1b7223 */ /* 0x000fe40000000012 */
[----:B------:R-:W3:Y:S01]  /*03d0*/  LDG.E.CONSTANT R18, desc[UR6][R4.64+0x800] ;  /* 0x0008000604127981 */ /* 0x000ee2000c1e9900 */
[----:B----4-:R-:W-:Y:S01]  /*03e0*/  FADD R24, R25, R22 ;  /* 0x0000001619187221 */ /* 0x010fe20000000000 */
[----:B------:R-:W-:Y:S02]  /*03f0*/  FFMA R26, R22, R22, R27 ;  /* 0x00000016161a7223 */ /* 0x000fe4000000001b */
[----:B------:R-:W4:Y:S01]  /*0400*/  LDG.E.CONSTANT R22, desc[UR6][R4.64+0xc00] ;  /* 0x000c000604167981 */ /* 0x000f22000c1e9900 */
[----:B-----5:R-:W-:Y:S01]  /*0410*/  FADD R25, R24, R21 ;  /* 0x0000001518197221 */ /* 0x020fe20000000000 */
[----:B------:R-:W-:-:S02]  /*0420*/  FFMA R27, R21, R21, R26 ;  /* 0x00000015151b7223 */ /* 0x000fc4000000001a */
[----:B------:R-:W5:Y:S01]  /*0430*/  LDG.E.CONSTANT R21, desc[UR6][R4.64+0x1000] ;  /* 0x0010000604157981 */ /* 0x000f62000c1e9900 */
[----:B------:R-:W-:Y:S01]  /*0440*/  FADD R24, R25, R20 ;  /* 0x0000001419187221 */ /* 0x000fe20000000000 */
[----:B------:R-:W-:Y:S02]  /*0450*/  FFMA R26, R20, R20, R27 ;  /* 0x00000014141a7223 */ /* 0x000fe4000000001b */
[----:B------:R-:W5:Y:S01]  /*0460*/  LDG.E.CONSTANT R20, desc[UR6][R4.64+0x1400] ;  /* 0x0014000604147981 */ /* 0x000f62000c1e9900 */
[----:B------:R-:W-:Y:S01]  /*0470*/  FADD R25, R24, R19 ;  /* 0x0000001318197221 */ /* 0x000fe20000000000 */
[----:B------:R-:W-:Y:S02]  /*0480*/  FFMA R27, R19, R19, R26 ;  /* 0x00000013131b7223 */ /* 0x000fe4000000001a */
[----:B------:R-:W5:Y:S04]  /*0490*/  LDG.E.CONSTANT R24, desc[UR6][R4.64+0x1800] ;  /* 0x0018000604187981 */ /* 0x000f68000c1e9900 */
[----:B------:R0:W5:Y:S01]  /*04a0*/  LDG.E.CONSTANT R19, desc[UR6][R4.64+0x1c00] ;  /* 0x001c000604137981 */ /* 0x000162000c1e9900 */
[----:B------:R-:W-:Y:S01]  /*04b0*/  FADD R26, R25, R16 ;  /* 0x00000010191a7221 */ /* 0x000fe20000000000 */
[----:B------:R-:W-:Y:S01]  /*04c0*/  FFMA R16, R16, R16, R27 ;  /* 0x0000001010107223 */ /* 0x000fe2000000001b */
[----:B------:R-:W-:-:S02]  /*04d0*/  IADD3 R10, PT, PT, R10, 0x10, RZ ;  /* 0x000000100a0a7810 */ /* 0x000fc40007ffe0ff */
[----:B------:R-:W-:Y:S01]  /*04e0*/  FADD R25, R26, R13 ;  /* 0x0000000d1a197221 */ /* 0x000fe20000000000 */
[----:B------:R-:W-:Y:S01]  /*04f0*/  FFMA R13, R13, R13, R16 ;  /* 0x0000000d0d0d7223 */ /* 0x000fe20000000010 */
[----:B------:R-:W-:Y:S02]  /*0500*/  ISETP.NE.AND P0, PT, R10, RZ, PT ;  /* 0x000000ff0a00720c */ /* 0x000fe40003f05270 */
[----:B------:R-:W-:Y:S01]  /*0510*/  FADD R16, R25, R12 ;  /* 0x0000000c19107221 */ /* 0x000fe20000000000 */
[----:B------:R-:W-:Y:S01]  /*0520*/  FFMA R12, R12, R12, R13 ;  /* 0x0000000c0c0c7223 */ /* 0x000fe2000000000d */
[----:B------:R-:W-:Y:S02]  /*0530*/  IADD3 R11, PT, PT, R11, 0x1000, RZ ;  /* 0x000010000b0b7810 */ /* 0x000fe40007ffe0ff */
[----:B--2---:R-:W-:Y:S01]  /*0540*/  FADD R13, R16, R17 ;  /* 0x00000011100d7221 */ /* 0x004fe20000000000 */
[----:B------:R-:W-:-:S03]  /*0550*/  FFMA R17, R17, R17, R12 ;  /* 0x0000001111117223 */ /* 0x000fc6000000000c */
[----:B---3--:R-:W-:Y:S01]  /*0560*/  FADD R13, R13, R18 ;  /* 0x000000120d0d7221 */ /* 0x008fe20000000000 */
[----:B------:R-:W-:-:S03]  /*0570*/  FFMA R17, R18, R18, R17 ;  /* 0x0000001212117223 */ /* 0x000fc60000000011 */
[----:B----4-:R-:W-:Y:S01]  /*0580*/  FADD R12, R13, R22 ;  /* 0x000000160d0c7221 */ /* 0x010fe20000000000 */
[----:B------:R-:W-:-:S03]  /*0590*/  FFMA R22, R22, R22, R17 ;  /* 0x0000001616167223 */ /* 0x000fc60000000011 */
[----:B-----5:R-:W-:Y:S01]  /*05a0*/  FADD R13, R12, R21 ;  /* 0x000000150c0d7221 */ /* 0x020fe20000000000 */
[----:B------:R-:W-:Y:S01]  /*05b0*/  FFMA R21, R21, R21, R22 ;  /* 0x0000001515157223 */ /* 0x000fe20000000016 */
[----:B------:R-:W-:Y:S02]  /*05c0*/  IADD3 R12, P2, PT, R4, 0x4000, RZ ;  /* 0x00004000040c7810 */ /* 0x000fe40007f5e0ff */
[----:B------:R-:W-:Y:S01]  /*05d0*/  FADD R13, R13, R20 ;  /* 0x000000140d0d7221 */ /* 0x000fe20000000000 */
[----:B------:R-:W-:Y:S01]  /*05e0*/  FFMA R21, R20, R20, R21 ;  /* 0x0000001414157223 */ /* 0x000fe20000000015 */
[----:B0-----:R-:W-:Y:S02]  /*05f0*/  IADD3.X R5, PT, PT, RZ, R5, RZ, P2, !PT ;  /* 0x00000005ff057210 */ /* 0x001fe400017fe4ff */
[----:B------:R-:W-:Y:S01]  /*0600*/  FADD R4, R13, R24 ;  /* 0x000000180d047221 */ /* 0x000fe20000000000 */
[----:B------:R-:W-:-:S03]  /*0610*/  FFMA R18, R24, R24, R21 ;  /* 0x0000001818127223 */ /* 0x000fc60000000015 */
[----:B------:R-:W-:Y:S01]  /*0620*/  FADD R17, R4, R19 ;  /* 0x0000001304117221 */ /* 0x000fe20000000000 */
[----:B------:R-:W-:Y:S01]  /*0630*/  FFMA R18, R19, R19, R18 ;  /* 0x0000001313127223 */ /* 0x000fe20000000012 */
[----:B------:R-:W-:Y:S06]  /*0640*/  @P0 BRA `(.L_x_4) ;  /* 0xfffffffc00240947 */ /* 0x000fec000383ffff */
.L_x_3:
[----:B------:R-:W-:Y:S05]  /*0650*/  BSYNC.RECONVERGENT B1 ;  /* 0x0000000000017941 */ /* 0x000fea0003800200 */
.L_x_2:
[----:B------:R-:W-:Y:S05]  /*0660*/  @!P1 BRA `(.L_x_1) ;  /* 0x0000000400149947 */ /* 0x000fea0003800000 */
[----:B------:R-:W-:Y:S01]  /*0670*/  ISETP.GE.U32.AND P0, PT, R23, 0x8, PT ;  /* 0x000000081700780c */ /* 0x000fe20003f06070 */
[----:B------:R-:W-:Y:S01]  /*0680*/  BSSY.RECONVERGENT B1, `(.L_x_5) ;  /* 0x000001e000017945 */ /* 0x000fe20003800200 */
[----:B------:R-:W-:-:S04]  /*0690*/  LOP3.LUT R20, R6, 0x7, RZ, 0xc0, !PT ;  /* 0x0000000706147812 */ /* 0x000fc800078ec0ff */
[----:B------:R-:W-:-:S07]  /*06a0*/  ISETP.NE.AND P1, PT, R20, RZ, PT ;  /* 0x000000ff1400720c */ /* 0x000fce0003f25270 */
[----:B------:R-:W-:Y:S06]  /*06b0*/  @!P0 BRA `(.L_x_6) ;  /* 0x0000000000688947 */ /* 0x000fec0003800000 */
[----:B------:R-:W-:-:S05]  /*06c0*/  IMAD.WIDE.U32 R4, R11, 0x4, R14 ;  /* 0x000000040b047825 */ /* 0x000fca00078e000e */
[----:B------:R-:W2:Y:S04]  /*06d0*/  LDG.E.CONSTANT R21, desc[UR6][R4.64] ;  /* 0x0000000604157981 */ /* 0x000ea8000c1e9900 */
[----:B------:R-:W3:Y:S04]  /*06e0*/  LDG.E.CONSTANT R23, desc[UR6][R4.64+0x400] ;  /* 0x0004000604177981 */ /* 0x000ee8000c1e9900 */
[----:B------:R-:W4:Y:S04]  /*06f0*/  LDG.E.CONSTANT R25, desc[UR6][R4.64+0x800] ;  /* 0x0008000604197981 */ /* 0x000f28000c1e9900 */
[----:B------:R-:W5:Y:S04]  /*0700*/  LDG.E.CONSTANT R16, desc[UR6][R4.64+0xc00] ;  /* 0x000c000604107981 */ /* 0x000f68000c1e9900 */
[----:B------:R-:W5:Y:S04]  /*0710*/  LDG.E.CONSTANT R13, desc[UR6][R4.64+0x1000] ;  /* 0x00100006040d7981 */ /* 0x000f68000c1e9900 */
[----:B------:R-:W5:Y:S04]  /*0720*/  LDG.E.CONSTANT R12, desc[UR6][R4.64+0x1400] ;  /* 0x00140006040c7981 */ /* 0x000f68000c1e9900 */
[----:B------:R-:W5:Y:S04]  /*0730*/  LDG.E.CONSTANT R10, desc[UR6][R4.64+0x1800] ;  /* 0x00180006040a7981 */ /* 0x000f68000c1e9900 */
[----:B------:R0:W5:Y:S01]  /*0740*/  LDG.E.CONSTANT R19, desc[UR6][R4.64+0x1c00] ;  /* 0x001c000604137981 */ /* 0x000162000c1e9900 */
[----:B------:R-:W-:Y:S01]  /*0750*/  IADD3 R11, PT, PT, R11, 0x800, RZ ;  /* 0x000008000b0b7810 */ /* 0x000fe20007ffe0ff */
[----:B--2---:R-:W-:Y:S01]  /*0760*/  FADD R17, R17, R21 ;  /* 0x0000001511117221 */ /* 0x004fe20000000000 */
[----:B------:R-:W-:-:S03]  /*0770*/  FFMA R18, R21, R21, R18 ;  /* 0x0000001515127223 */ /* 0x000fc60000000012 */
[----:B---3--:R-:W-:Y:S01]  /*0780*/  FADD R17, R17, R23 ;  /* 0x0000001711117221 */ /* 0x008fe20000000000 */
[----:B------:R-:W-:-:S03]  /*0790*/  FFMA R18, R23, R23, R18 ;  /* 0x0000001717127223 */ /* 0x000fc60000000012 */
[----:B----4-:R-:W-:Y:S01]  /*07a0*/  FADD R17, R17, R25 ;  /* 0x0000001911117221 */ /* 0x010fe20000000000 */
[----:B------:R-:W-:-:S03]  /*07b0*/  FFMA R25, R25, R25, R18 ;  /* 0x0000001919197223 */ /* 0x000fc60000000012 */
[----:B-----5:R-:W-:Y:S01]  /*07c0*/  FADD R18, R17, R16 ;  /* 0x0000001011127221 */ /* 0x020fe20000000000 */
[----:B------:R-:W-:-:S03]  /*07d0*/  FFMA R16, R16, R16, R25 ;  /* 0x0000001010107223 */ /* 0x000fc60000000019 */
[----:B------:R-:W-:Y:S01]  /*07e0*/  FADD R17, R18, R13 ;  /* 0x0000000d12117221 */ /* 0x000fe20000000000 */
[----:B------:R-:W-:-:S03]  /*07f0*/  FFMA R13, R13, R13, R16 ;  /* 0x0000000d0d0d7223 */ /* 0x000fc60000000010 */
[----:B------:R-:W-:Y:S01]  /*0800*/  FADD R17, R17, R12 ;  /* 0x0000000c11117221 */ /* 0x000fe20000000000 */
[----:B------:R-:W-:-:S03]  /*0810*/  FFMA R13, R12, R12, R13 ;  /* 0x0000000c0c0d7223 */ /* 0x000fc6000000000d */
[----:B0-----:R-:W-:Y:S01]  /*0820*/  FADD R4, R17, R10 ;  /* 0x0000000a11047221 */ /* 0x001fe20000000000 */
[----:B------:R-:W-:-:S03]  /*0830*/  FFMA R10, R10, R10, R13 ;  /* 0x0000000a0a0a7223 */ /* 0x000fc6000000000d */
[----:B------:R-:W-:Y:S01]  /*0840*/  FADD R17, R4, R19 ;  /* 0x0000001304117221 */ /* 0x000fe20000000000 */
[----:B------:R-:W-:-:S07]  /*0850*/  FFMA R18, R19, R19, R10 ;  /* 0x0000001313127223 */ /* 0x000fce000000000a */
.L_x_6:
[----:B------:R-:W-:Y:S05]  /*0860*/  BSYNC.RECONVERGENT B1 ;  /* 0x0000000000017941 */ /* 0x000fea0003800200 */
.L_x_5:
        /* <DEDUP_REMOVED lines=10> */
[----:B------:R-:W5:Y:S01]  /*0910*/  LDG.E.CONSTANT R16, desc[UR6][R4.64+0xc00] ;  /* 0x000c000604107981 */ /* 0x000f62000c1e9900 */
        /* <DEDUP_REMOVED lines=8> */
[----:B------:R-:W-:-:S07]  /*09a0*/  FFMA R18, R16, R16, R13 ;  /* 0x0000001010127223 */ /* 0x000fce000000000d */
.L_x_8:
[----:B------:R-:W-:Y:S05]  /*09b0*/  BSYNC.RECONVERGENT B1 ;  /* 0x0000000000017941 */ /* 0x000fea0003800200 */
.L_x_7:
[----:B------:R-:W-:Y:S05]  /*09c0*/  @!P1 BRA `(.L_x_1) ;  /* 0x00000000003c9947 */ /* 0x000fea0003800000 */
[----:B------:R-:W-:Y:S02]  /*09d0*/  MOV R4, R8 ;  /* 0x0000000800047202 */ /* 0x000fe40000000f00 */
[----:B------:R-:W-:Y:S02]  /*09e0*/  MOV R5, R9 ;  /* 0x0000000900057202 */ /* 0x000fe40000000f00 */
[----:B------:R-:W-:Y:S01]  /*09f0*/  IADD3 R6, PT, PT, -R6, RZ, RZ ;  /* 0x000000ff06067210 */ /* 0x000fe20007ffe1ff */
[----:B------:R-:W-:-:S03]  /*0a00*/  IMAD.WIDE.U32 R4, R11, 0x4, R4 ;  /* 0x000000040b047825 */ /* 0x000fc600078e0004 */
[----:B------:R-:W-:-:S04]  /*0a10*/  IADD3 R4, P0, PT, R4, UR8, RZ ;  /* 0x0000000804047c10 */ /* 0x000fc8000ff1e0ff */
[----:B------:R-:W-:-:S09]  /*0a20*/  IADD3.X R11, PT, PT, R5, UR9, RZ, P0, !PT ;  /* 0x00000009050b7c10 */ /* 0x000fd200087fe4ff */
.L_x_9:
[----:B------:R-:W-:-:S06]  /*0a30*/  IMAD.MOV.U32 R5, RZ, RZ, R11 ;  /* 0x000000ffff057224 */ /* 0x000fcc00078e000b */
[----:B------:R0:W2:Y:S01]  /*0a40*/  LDG.E.CONSTANT R5, desc[UR6][R4.64] ;  /* 0x0000000604057981 */ /* 0x0000a2000c1e9900 */
[----:B------:R-:W-:-:S04]  /*0a50*/  IADD3 R6, PT, PT, R6, 0x1, RZ ;  /* 0x0000000106067810 */ /* 0x000fc80007ffe0ff */
[----:B------:R-:W-:Y:S02]  /*0a60*/  ISETP.NE.AND P0, PT, R6, RZ, PT ;  /* 0x000000ff0600720c */ /* 0x000fe40003f05270 */
[----:B0-----:R-:W-:-:S04]  /*0a70*/  IADD3 R4, P1, PT, R4, 0x400, RZ ;  /* 0x0000040004047810 */ /* 0x001fc80007f3e0ff */
[----:B------:R-:W-:Y:S01]  /*0a80*/  IADD3.X R11, PT, PT, RZ, R11, RZ, P1, !PT ;  /* 0x0000000bff0b7210 */ /* 0x000fe20000ffe4ff */
[C---:B--2---:R-:W-:Y:S01]  /*0a90*/  FADD R17, R5.reuse, R17 ;  /* 0x0000001105117221 */ /* 0x044fe20000000000 */
[----:B------:R-:W-:-:S05]  /*0aa0*/  FFMA R18, R5, R5, R18 ;  /* 0x0000000505127223 */ /* 0x000fca0000000012 */
[----:B------:R-:W-:Y:S05]  /*0ab0*/  @P0 BRA `(.L_x_9) ;  /* 0xfffffffc00dc0947 */ /* 0x000fea000383ffff */
.L_x_1:
[----:B------:R-:W-:Y:S05]  /*0ac0*/  BSYNC.RECONVERGENT B0 ;  /* 0x0000000000007941 */ /* 0x000fea0003800200 */
.L_x_0:
[----:B------:R-:W0:Y:S01]  /*0ad0*/  SHFL.DOWN PT, R4, R17, 0x10, 0x1f ;  /* 0x0a001f0011047f89 */ /* 0x000e2200000e0000 */
[----:B------:R-:W-:Y:S01]  /*0ae0*/  LOP3.LUT P0, RZ, R0, 0x1f, RZ, 0xc0, !PT ;  /* 0x0000001f00ff7812 */ /* 0x000fe2000780c0ff */
[----:B------:R-:W-:Y:S02]  /*0af0*/  BSSY.RECONVERGENT B0, `(.L_x_10) ;  /* 0x0000022000007945 */ /* 0x000fe40003800200 */
[----:B------:R-:W1:Y:S01]  /*0b00*/  SHFL.DOWN PT, R5, R18, 0x10, 0x1f ;  /* 0x0a001f0012057f89 */ /* 0x000e6200000e0000 */
[----:B0-----:R-:W-:Y:S01]  /*0b10*/  FADD R4, R4, R17 ;  /* 0x0000001104047221 */ /* 0x001fe20000000000 */
[----:B-1----:R-:W-:-:S04]  /*0b20*/  FADD R10, R5, R18 ;  /* 0x00000012050a7221 */ /* 0x002fc80000000000 */
[----:B------:R-:W0:Y:S04]  /*0b30*/  SHFL.DOWN PT, R5, R4, 0x8, 0x1f ;  /* 0x09001f0004057f89 */ /* 0x000e2800000e0000 */
        /* <DEDUP_REMOVED lines=14> */
[----:B-1----:R-:W-:Y:S01]  /*0c20*/  FADD R17, R16, R17 ;  /* 0x0000001110117221 */ /* 0x002fe20000000000 */
[----:B------:R-:W-:Y:S06]  /*0c30*/  @P0 BRA `(.L_x_11) ;  /* 0x0000000000340947 */ /* 0x000fec0003800000 */
[----:B------:R-:W0:Y:S01]  /*0c40*/  S2R R5, SR_CgaCtaId ;  /* 0x0000000000057919 */ /* 0x000e220000008800 */
[----:B------:R-:W-:Y:S01]  /*0c50*/  MOV R4, 0x400 ;  /* 0x0000040000047802 */ /* 0x000fe20000000f00 */
[----:B------:R-:W-:Y:S03]  /*0c60*/  BSSY.RECONVERGENT B1, `(.L_x_12) ;  /* 0x0000006000017945 */ /* 0x000fe60003800200 */
[----:B0-----:R-:W-:-:S07]  /*0c70*/  LEA R6, R5, R4, 0x18 ;  /* 0x0000000405067211 */ /* 0x001fce00078ec0ff */
.L_x_13:
[----:B------:R-:W0:Y:S02]  /*0c80*/  LDS R4, [R6] ;  /* 0x0000000006047984 */ /* 0x000e240000000800 */
[----:B0-----:R-:W-:-:S05]  /*0c90*/  FADD R5, R19, R4 ;  /* 0x0000000413057221 */ /* 0x001fca0000000000 */
[----:B------:R-:W0:Y:S02]  /*0ca0*/  ATOMS.CAST.SPIN P0, [R6], R4, R5 ;  /* 0x000000040600758d */ /* 0x000e240001800005 */
[----:B0-----:R-:W-:Y:S05]  /*0cb0*/  @!P0 BRA `(.L_x_13) ;  /* 0xfffffffc00f08947 */ /* 0x001fea000383ffff */
[----:B------:R-:W-:Y:S05]  /*0cc0*/  BSYNC.RECONVERGENT B1 ;  /* 0x0000000000017941 */ /* 0x000fea0003800200 */
.L_x_12:
[----:B------:R-:W0:Y:S02]  /*0cd0*/  LDS R4, [R6+0x4] ;  /* 0x0000040006047984 */ /* 0x000e240000000800 */
[----:B0-----:R-:W-:-:S05]  /*0ce0*/  FADD R5, R17, R4 ;  /* 0x0000000411057221 */ /* 0x001fca0000000000 */
[----:B------:R-:W0:Y:S02]  /*0cf0*/  ATOMS.CAST.SPIN P0, [R6+0x4], R4, R5 ;  /* 0x000004040600758d */ /* 0x000e240001800005 */
[----:B0-----:R-:W-:Y:S05]  /*0d00*/  @!P0 BRA `(.L_x_12) ;  /* 0xfffffffc00f08947 */ /* 0x001fea000383ffff */
.L_x_11:
[----:B------:R-:W-:Y:S05]  /*0d10*/  BSYNC.RECONVERGENT B0 ;  /* 0x0000000000007941 */ /* 0x000fea0003800200 */
.L_x_10:
[----:B------:R-:W0:Y:S08]  /*0d20*/  S2UR UR5, SR_CgaCtaId ;  /* 0x00000000000579c3 */ /* 0x000e300000008800 */
[----:B------:R-:W-:Y:S01]  /*0d30*/  BAR.SYNC.DEFER_BLOCKING 0x0 ;  /* 0x0000000000007b1d */ /* 0x000fe20000010000 */
[-C--:B------:R-:W-:Y:S02]  /*0d40*/  I2FP.F32.S32 R5, R7.reuse ;  /* 0x0000000700057245 */ /* 0x080fe40000201400 */
[----:B------:R-:W-:-:S03]  /*0d50*/  ISETP.GE.AND P2, PT, R0, R7, PT ;  /* 0x000000070000720c */ /* 0x000fc60003f46270 */
[----:B------:R-:W-:Y:S01]  /*0d60*/  UMOV UR4, 0x400 ;  /* 0x0000040000047882 */ /* 0x000fe20000000000 */
[----:B------:R-:W1:Y:S01]  /*0d70*/  MUFU.RCP R4, R5 ;  /* 0x0000000500047308 */ /* 0x000e620000001000 */
[----:B0-----:R-:W-:Y:S01]  /*0d80*/  ULEA UR4, UR5, UR4, 0x18 ;  /* 0x0000000405047291 */ /* 0x001fe2000f8ec0ff */
[----:B-1----:R-:W-:-:S04]  /*0d90*/  FFMA R11, -R5, R4, 1 ;  /* 0x3f800000050b7423 */ /* 0x002fc80000000104 */
[----:B------:R-:W-:-:S04]  /*0da0*/  FFMA R11, R4, R11, R4 ;  /* 0x0000000b040b7223 */ /* 0x000fc80000000004 */
[----:B------:R-:W0:Y:S02]  /*0db0*/  LDS R6, [UR4] ;  /* 0x00000004ff067984 */ /* 0x000e240008000800 */
[----:B------:R-:W1:Y:S02]  /*0dc0*/  LDCU.64 UR4, c[0x0][0x390] ;  /* 0x00007200ff0477ac */ /* 0x000e640008000a00 */
[----:B-1----:R-:W-:-:S04]  /*0dd0*/  IADD3 R16, P1, PT, R8, UR4, RZ ;  /* 0x0000000408107c10 */ /* 0x002fc8000ff3e0ff */
[----:B------:R-:W-:Y:S01]  /*0de0*/  IADD3.X R17, PT, PT, R9, UR5, RZ, P1, !PT ;  /* 0x0000000509117c10 */ /* 0x000fe20008ffe4ff */
[----:B0-----:R-:W0:Y:S01]  /*0df0*/  FCHK P0, R6, R5 ;  /* 0x0000000506007302 */ /* 0x001e220000000000 */
[----:B------:R-:W-:-:S04]  /*0e00*/  FFMA R4, R6, R11, RZ ;  /* 0x0000000b06047223 */ /* 0x000fc800000000ff */
[----:B------:R-:W-:-:S04]  /*0e10*/  FFMA R7, -R5, R4, R6 ;  /* 0x0000000405077223 */ /* 0x000fc80000000106 */
[----:B------:R-:W-:Y:S01]  /*0e20*/  FFMA R4, R11, R7, R4 ;  /* 0x000000070b047223 */ /* 0x000fe20000000004 */
[----:B0-----:R-:W-:Y:S06]  /*0e30*/  @!P0 BRA `(.L_x_14) ;  /* 0x00000000000c8947 */ /* 0x001fec0003800000 */
[----:B------:R-:W-:-:S07]  /*0e40*/  MOV R10, 0xe60 ;  /* 0x00000e60000a7802 */ /* 0x000fce0000000f00 */
[----:B------:R-:W-:Y:S05]  /*0e50*/  CALL.REL.NOINC `($__internal_1_$__cuda_sm3x_div_rn_noftz_f32_slowpath) ;  /* 0x0000004c00087944 */ /* 0x000fea0003c00000 */
[----:B------:R-:W-:-:S07]  /*0e60*/  MOV R4, R6 ;  /* 0x0000000600047202 */ /* 0x000fce0000000f00 */
.L_x_14:
[----:B------:R-:W0:Y:S01]  /*0e70*/  S2UR UR5, SR_CgaCtaId ;  /* 0x00000000000579c3 */ /* 0x000e220000008800 */
[----:B------:R-:W-:Y:S01]  /*0e80*/  UMOV UR4, 0x400 ;  /* 0x0000040000047882 */ /* 0x000fe20000000000 */
[----:B------:R-:W1:Y:S02]  /*0e90*/  MUFU.RCP R6, R5 ;  /* 0x0000000500067308 */ /* 0x000e640000001000 */
[----:B-1----:R-:W-:-:S04]  /*0ea0*/  FFMA R7, -R5, R6, 1 ;  /* 0x3f80000005077423 */ /* 0x002fc80000000106 */
[----:B------:R-:W-:Y:S01]  /*0eb0*/  FFMA R6, R6, R7, R6 ;  /* 0x0000000706067223 */ /* 0x000fe20000000006 */
[----:B0-----:R-:W-:-:S09]  /*0ec0*/  ULEA UR4, UR5, UR4, 0x18 ;  /* 0x0000000405047291 */ /* 0x001fd2000f8ec0ff */
[----:B------:R-:W0:Y:S02]  /*0ed0*/  LDS R10, [UR4+0x4] ;  /* 0x00000404ff0a7984 */ /* 0x000e240008000800 */
[----:B0-----:R-:W0:Y:S01]  /*0ee0*/  FCHK P0, R10, R5 ;  /* 0x000000050a007302 */ /* 0x001e220000000000 */
[----:B------:R-:W-:-:S04]  /*0ef0*/  FFMA R7, R6, R10, RZ ;  /* 0x0000000a06077223 */ /* 0x000fc800000000ff */
[----:B------:R-:W-:-:S04]  /*0f00*/  FFMA R12, -R5, R7, R10 ;  /* 0x00000007050c7223 */ /* 0x000fc8000000010a */
[----:B------:R-:W-:Y:S01]  /*0f10*/  FFMA R7, R6, R12, R7 ;  /* 0x0000000c06077223 */ /* 0x000fe20000000007 */
[----:B0-----:R-:W-:Y:S06]  /*0f20*/  @!P0 BRA `(.L_x_15) ;  /* 0x0000000000108947 */ /* 0x001fec0003800000 */
[----:B------:R-:W-:Y:S02]  /*0f30*/  MOV R6, R10 ;  /* 0x0000000a00067202 */ /* 0x000fe40000000f00 */
[----:B------:R-:W-:-:S07]  /*0f40*/  MOV R10, 0xf60 ;  /* 0x00000f60000a7802 */ /* 0x000fce0000000f00 */
[----:B------:R-:W-:Y:S05]  /*0f50*/  CALL.REL.NOINC `($__internal_1_$__cuda_sm3x_div_rn_noftz_f32_slowpath) ;  /* 0x0000004800c87944 */ /* 0x000fea0003c00000 */
[----:B------:R-:W-:-:S07]  /*0f60*/  MOV R7, R6 ;  /* 0x0000000600077202 */ /* 0x000fce0000000f00 */
.L_x_15:
[----:B------:R-:W0:Y:S01]  /*0f70*/  LDCU UR4, c[0x0][0x3b8] ;  /* 0x00007700ff0477ac */ /* 0x000e220008000800 */
[----:B------:R-:W-:Y:S01]  /*0f80*/  FFMA R7, -R4, R4, R7 ;  /* 0x0000000404077223 */ /* 0x000fe20000000107 */
[----:B------:R-:W-:Y:S01]  /*0f90*/  BSSY.RECONVERGENT B0, `(.L_x_16) ;  /* 0x000015c000007945 */ /* 0x000fe20003800200 */
[----:B------:R-:W-:Y:S02]  /*0fa0*/  HFMA2 R12, -RZ, RZ, 0, 0 ;  /* 0x00000000ff0c7431 */ /* 0x000fe400000001ff */
[----:B0-----:R-:W-:Y:S01]  /*0fb0*/  FADD R10, R7, UR4 ;  /* 0x00000004070a7e21 */ /* 0x001fe20008000000 */
[----:B------:R-:W-:-:S04]  /*0fc0*/  MOV R7, RZ ;  /* 0x000000ff00077202 */ /* 0x000fc80000000f00 */
[----:B------:R-:W-:-:S13]  /*0fd0*/  FSETP.GEU.AND P0, PT, |R10|, 1.175494350822287508e-38, PT ;  /* 0x008000000a00780b */ /* 0x000fda0003f0e200 */
[----:B------:R-:W-:-:S04]  /*0fe0*/  @!P0 FMUL R10, R10, 16777216 ;  /* 0x4b8000000a0a8820 */ /* 0x000fc80000400000 */
[----:B------:R-:W0:Y:S02]  /*0ff0*/  MUFU.RSQ R6, R10 ;  /* 0x0000000a00067308 */ /* 0x000e240000001400 */
[----:B0-----:R-:W-:Y:S01]  /*1000*/  @!P0 FMUL R6, R6, 4096 ;  /* 0x4580000006068820 */ /* 0x001fe20000400000 */
[----:B------:R-:W-:Y:S06]  /*1010*/  @P2 BRA `(.L_x_17) ;  /* 0x00000014004c2947 */ /* 0x000fec0003800000 */
[----:B------:R-:W0:Y:S02]  /*1020*/  LDCU.64 UR4, c[0x0][0x388] ;  /* 0x00007100ff0477ac */ /* 0x000e240008000a00 */
[----:B0-----:R-:W-:-:S04]  /*1030*/  UISETP.NE.U32.AND UP0, UPT, UR4, URZ, UPT ;  /* 0x000000ff0400728c */ /* 0x001fc8000bf05070 */
[----:B------:R-:W-:-:S09]  /*1040*/  UISETP.NE.AND.EX UP0, UPT, UR5, URZ, UPT, UP0 ;  /* 0x000000ff0500728c */ /* 0x000fd2000bf05300 */
[----:B------:R-:W-:Y:S05]  /*1050*/  BRA.U UP0, `(.L_x_18) ;  /* 0x0000000900447547 */ /* 0x000fea000b800000 */
[----:B------:R-:W0:Y:S01]  /*1060*/  LDCU UR4, c[0x0][0x3b4] ;  /* 0x00007680ff0477ac */ /* 0x000e220008000800 */
[----:B------:R-:W-:Y:S01]  /*1070*/  LOP3.LUT R18, RZ, R0, RZ, 0x33, !PT ;  /* 0x00000000ff127212 */ /* 0x000fe200078e33ff */
[----:B------:R-:W-:Y:S01]  /*1080*/  BSSY.RECONVERGENT B1, `(.L_x_19) ;  /* 0x000004d000017945 */ /* 0x000fe20003800200 */
[----:B------:R-:W-:Y:S02]  /*1090*/  HFMA2 R7, -RZ, RZ, 0, 0 ;  /* 0x00000000ff077431 */ /* 0x000fe400000001ff */
[----:B------:R-:W-:Y:S01]  /*10a0*/  IMAD.MOV.U32 R13, RZ, RZ, R0 ;  /* 0x000000ffff0d7224 */ /* 0x000fe200078e0000 */
[----:B------:R-:W-:Y:S02]  /*10b0*/  MOV R12, RZ ;  /* 0x000000ff000c7202 */ /* 0x000fe40000000f00 */
[----:B0-----:R-:W-:-:S04]  /*10c0*/  IADD3 R18, PT, PT, R18, UR4, RZ ;  /* 0x0000000412127c10 */ /* 0x001fc8000fffe0ff */
[C---:B------:R-:W-:Y:S02]  /*10d0*/  ISETP.GE.U32.AND P0, PT, R18.reuse, 0x700, PT ;  /* 0x000007001200780c */ /* 0x040fe40003f06070 */
[----:B------:R-:W-:-:S11]  /*10e0*/  LEA.HI R19, R18, 0x1, RZ, 0x18 ;  /* 0x0000000112137811 */ /* 0x000fd600078fc0ff */
[----:B------:R-:W-:Y:S05]  /*10f0*/  @!P0 BRA `(.L_x_20) ;  /* 0x0000000400148947 */ /* 0x000fea0003800000 */
[----:B------:R-:W0:Y:S01]  /*1100*/  LDCU.64 UR4, c[0x0][0x380] ;  /* 0x00007000ff0477ac */ /* 0x000e220008000a00 */
[----:B------:R-:W-:Y:S01]  /*1110*/  IMAD.WIDE.U32 R8, R0, 0x4, R8 ;  /* 0x0000000400087825 */ /* 0x000fe200078e0008 */
[----:B------:R-:W-:Y:S01]  /*1120*/  LOP3.LUT R20, R19, 0x1fffff8, RZ, 0xc0, !PT ;  /* 0x01fffff813147812 */ /* 0x000fe200078ec0ff */
[----:B------:R-:W1:Y:S01]  /*1130*/  LDCU.64 UR8, c[0x0][0x390] ;  /* 0x00007200ff0877ac */ /* 0x000e620008000a00 */
[----:B------:R-:W-:Y:S02]  /*1140*/  MOV R7, RZ ;  /* 0x000000ff00077202 */ /* 0x000fe40000000f00 */
[----:B------:R-:W-:Y:S02]  /*1150*/  IADD3 R10, P0, PT, R8, 0x1000, RZ ;  /* 0x00001000080a7810 */ /* 0x000fe40007f1e0ff */
[----:B------:R-:W-:Y:S02]  /*1160*/  MOV R13, R0 ;  /* 0x00000000000d7202 */ /* 0x000fe40000000f00 */
[----:B------:R-:W-:-:S02]  /*1170*/  IADD3.X R11, PT, PT, RZ, R9, RZ, P0, !PT ;  /* 0x00000009ff0b7210 */ /* 0x000fc400007fe4ff */
[----:B------:R-:W-:Y:S02]  /*1180*/  IADD3 R20, PT, PT, -R20, RZ, RZ ;  /* 0x000000ff14147210 */ /* 0x000fe40007ffe1ff */
[C---:B0-----:R-:W-:Y:S02]  /*1190*/  IADD3 R8, P0, PT, R10.reuse, UR4, RZ ;  /* 0x000000040a087c10 */ /* 0x041fe4000ff1e0ff */
[----:B-1----:R-:W-:Y:S02]  /*11a0*/  IADD3 R10, P1, PT, R10, UR8, RZ ;  /* 0x000000080a0a7c10 */ /* 0x002fe4000ff3e0ff */
[C---:B------:R-:W-:Y:S02]  /*11b0*/  IADD3.X R9, PT, PT, R11.reuse, UR5, RZ, P0, !PT ;  /* 0x000000050b097c10 */ /* 0x040fe400087fe4ff */
[----:B------:R-:W-:-:S09]  /*11c0*/  IADD3.X R11, PT, PT, R11, UR9, RZ, P1, !PT ;  /* 0x000000090b0b7c10 */ /* 0x000fd20008ffe4ff */
.L_x_21:
[----:B------:R-:W2:Y:S04]  /*11d0*/  LDG.E.CONSTANT R21, desc[UR6][R8.64+-0x1000] ;  /* 0xfff0000608157981 */ /* 0x000ea8000c1e9900 */
[----:B------:R-:W3:Y:S04]  /*11e0*/  LDG.E.CONSTANT R25, desc[UR6][R8.64+-0xc00] ;  /* 0xfff4000608197981 */ /* 0x000ee8000c1e9900 */
[----:B------:R-:W4:Y:S04]  /*11f0*/  LDG.E.CONSTANT R24, desc[UR6][R10.64+-0x1000] ;  /* 0xfff000060a187981 */ /* 0x000f28000c1e9900 */
[----:B------:R-:W5:Y:S01]  /*1200*/  LDG.E.CONSTANT R22, desc[UR6][R10.64+-0xc00] ;  /* 0xfff400060a167981 */ /* 0x000f62000c1e9900 */
[----:B--2---:R-:W-:-:S03]  /*1210*/  FADD R23, R21, -R4 ;  /* 0x8000000415177221 */ /* 0x004fc60000000000 */
[----:B------:R-:W2:Y:S01]  /*1220*/  LDG.E.CONSTANT R21, desc[UR6][R8.64+-0x800] ;  /* 0xfff8000608157981 */ /* 0x000ea2000c1e9900 */
[----:B------:R-:W-:Y:S01]  /*1230*/  FMUL R26, R6, R23 ;  /* 0x00000017061a7220 */ /* 0x000fe20000400000 */
[----:B---3--:R-:W-:Y:S02]  /*1240*/  FADD R23, R25, -R4 ;  /* 0x8000000419177221 */ /* 0x008fe40000000000 */
[----:B------:R-:W3:Y:S01]  /*1250*/  LDG.E.CONSTANT R25, desc[UR6][R8.64+-0x400] ;  /* 0xfffc000608197981 */ /* 0x000ee2000c1e9900 */
[----:B----4-:R-:W-:Y:S01]  /*1260*/  FFMA R27, R26, R24, R7 ;  /* 0x000000181a1b7223 */ /* 0x010fe20000000007 */
[----:B------:R-:W-:Y:S02]  /*1270*/  FMUL R26, R6, R23 ;  /* 0x00000017061a7220 */ /* 0x000fe40000400000 */
[----:B------:R-:W4:Y:S01]  /*1280*/  LDG.E.CONSTANT R23, desc[UR6][R10.64+-0x800] ;  /* 0xfff800060a177981 */ /* 0x000f22000c1e9900 */
[----:B------:R-:W-:Y:S01]  /*1290*/  FADD R7, R24, R12 ;  /* 0x0000000c18077221 */ /* 0x000fe20000000000 */
[----:B-----5:R-:W-:-:S02]  /*12a0*/  FFMA R24, R26, R22, R27 ;  /* 0x000000161a187223 */ /* 0x020fc4000000001b */
[----:B------:R-:W5:Y:S04]  /*12b0*/  LDG.E.CONSTANT R27, desc[UR6][R8.64] ;  /* 0x00000006081b7981 */ /* 0x000f68000c1e9900 */
[----:B------:R-:W5:Y:S01]  /*12c0*/  LDG.E.CONSTANT R12, desc[UR6][R10.64+-0x400] ;  /* 0xfffc00060a0c7981 */ /* 0x000f62000c1e9900 */
[----:B------:R-:W-:-:S03]  /*12d0*/  FADD R22, R7, R22 ;  /* 0x0000001607167221 */ /* 0x000fc60000000000 */
[----:B------:R-:W5:Y:S01]  /*12e0*/  LDG.E.CONSTANT R7, desc[UR6][R10.64] ;  /* 0x000000060a077981 */ /* 0x000f62000c1e9900 */
[----:B--2---:R-:W-:-:S04]  /*12f0*/  FADD R21, R21, -R4 ;  /* 0x8000000415157221 */ /* 0x004fc80000000000 */
[----:B------:R-:W-:Y:S01]  /*1300*/  FMUL R21, R6, R21 ;  /* 0x0000001506157220 */ /* 0x000fe20000400000 */
[----:B---3--:R-:W-:-:S03]  /*1310*/  FADD R29, R25, -R4 ;  /* 0x80000004191d7221 */ /* 0x008fc60000000000 */
[----:B----4-:R-:W-:Y:S01]  /*1320*/  FFMA R25, R21, R23, R24 ;  /* 0x0000001715197223 */ /* 0x010fe20000000018 */
[----:B------:R-:W-:Y:S01]  /*1330*/  FADD R23, R22, R23 ;  /* 0x0000001716177221 */ /* 0x000fe20000000000 */
[----:B------:R-:W2:Y:S01]  /*1340*/  LDG.E.CONSTANT R21, desc[UR6][R8.64+0x400] ;  /* 0x0004000608157981 */ /* 0x000ea2000c1e9900 */
[----:B------:R-:W-:Y:S01]  /*1350*/  FMUL R22, R6, R29 ;  /* 0x0000001d06167220 */ /* 0x000fe20000400000 */
[----:B-----5:R-:W-:Y:S01]  /*1360*/  FADD R27, R27, -R4 ;  /* 0x800000041b1b7221 */ /* 0x020fe20000000000 */
[----:B------:R-:W-:Y:S02]  /*1370*/  FADD R24, R23, R12 ;  /* 0x0000000c17187221 */ /* 0x000fe40000000000 */
[----:B------:R-:W-:Y:S01]  /*1380*/  FFMA R22, R22, R12, R25 ;  /* 0x0000000c16167223 */ /* 0x000fe20000000019 */
[----:B------:R-:W3:Y:S01]  /*1390*/  LDG.E.CONSTANT R23, desc[UR6][R8.64+0x800] ;  /* 0x0008000608177981 */ /* 0x000ee2000c1e9900 */
[----:B------:R-:W-:-:S03]  /*13a0*/  FMUL R27, R6, R27 ;  /* 0x0000001b061b7220 */ /* 0x000fc60000400000 */
[----:B------:R-:W4:Y:S01]  /*13b0*/  LDG.E.CONSTANT R12, desc[UR6][R10.64+0x400] ;  /* 0x000400060a0c7981 */ /* 0x000f22000c1e9900 */
[----:B------:R-:W-:-:S03]  /*13c0*/  FFMA R27, R27, R7, R22 ;  /* 0x000000071b1b7223 */ /* 0x000fc60000000016 */
[----:B------:R0:W5:Y:S01]  /*13d0*/  LDG.E.CONSTANT R25, desc[UR6][R8.64+0xc00] ;  /* 0x000c000608197981 */ /* 0x000162000c1e9900 */
[----:B------:R-:W-:-:S03]  /*13e0*/  FADD R29, R24, R7 ;  /* 0x00000007181d7221 */ /* 0x000fc60000000000 */
[----:B------:R-:W5:Y:S04]  /*13f0*/  LDG.E.CONSTANT R22, desc[UR6][R10.64+0x800] ;  /* 0x000800060a167981 */ /* 0x000f68000c1e9900 */
[----:B------:R1:W5:Y:S01]  /*1400*/  LDG.E.CONSTANT R7, desc[UR6][R10.64+0xc00] ;  /* 0x000c00060a077981 */ /* 0x000362000c1e9900 */
[----:B------:R-:W-:-:S04]  /*1410*/  IADD3 R20, PT, PT, R20, 0x8, RZ ;  /* 0x0000000814147810 */ /* 0x000fc80007ffe0ff */
[----:B------:R-:W-:Y:S02]  /*1420*/  ISETP.NE.AND P0, PT, R20, RZ, PT ;  /* 0x000000ff1400720c */ /* 0x000fe40003f05270 */
[----:B0-----:R-:W-:Y:S02]  /*1430*/  IADD3 R8, P1, PT, R8, 0x2000, RZ ;  /* 0x0000200008087810 */ /* 0x001fe40007f3e0ff */
[----:B-1----:R-:W-:Y:S02]  /*1440*/  IADD3 R10, P2, PT, R10, 0x2000, RZ ;  /* 0x000020000a0a7810 */ /* 0x002fe40007f5e0ff */
[----:B------:R-:W-:Y:S02]  /*1450*/  IADD3.X R9, PT, PT, RZ, R9, RZ, P1, !PT ;  /* 0x00000009ff097210 */ /* 0x000fe40000ffe4ff */
[----:B------:R-:W-:Y:S02]  /*1460*/  IADD3.X R11, PT, PT, RZ, R11, RZ, P2, !PT ;  /* 0x0000000bff0b7210 */ /* 0x000fe400017fe4ff */
[----:B------:R-:W-:Y:S01]  /*1470*/  IADD3 R13, PT, PT, R13, 0x800, RZ ;  /* 0x000008000d0d7810 */ /* 0x000fe20007ffe0ff */
[----:B--2---:R-:W-:-:S04]  /*1480*/  FADD R21, R21, -R4 ;  /* 0x8000000415157221 */ /* 0x004fc80000000000 */
[----:B------:R-:W-:Y:S01]  /*1490*/  FMUL R24, R6, R21 ;  /* 0x0000001506187220 */ /* 0x000fe20000400000 */
[----:B---3--:R-:W-:-:S03]  /*14a0*/  FADD R23, R23, -R4 ;  /* 0x8000000417177221 */ /* 0x008fc60000000000 */
[----:B----4-:R-:W-:Y:S01]  /*14b0*/  FFMA R27, R24, R12, R27 ;  /* 0x0000000c181b7223 */ /* 0x010fe2000000001b */
[----:B------:R-:W-:Y:S01]  /*14c0*/  FADD R29, R29, R12 ;  /* 0x0000000c1d1d7221 */ /* 0x000fe20000000000 */
[----:B------:R-:W-:Y:S01]  /*14d0*/  FMUL R24, R6, R23 ;  /* 0x0000001706187220 */ /* 0x000fe20000400000 */
[----:B-----5:R-:W-:Y:S02]  /*14e0*/  FADD R25, R25, -R4 ;  /* 0x8000000419197221 */ /* 0x020fe40000000000 */
[----:B------:R-:W-:Y:S01]  /*14f0*/  FADD R12, R29, R22 ;  /* 0x000000161d0c7221 */ /* 0x000fe20000000000 */
[----:B------:R-:W-:Y:S01]  /*1500*/  FFMA R24, R24, R22, R27 ;  /* 0x0000001618187223 */ /* 0x000fe2000000001b */
[----:B------:R-:W-:Y:S02]  /*1510*/  FMUL R25, R6, R25 ;  /* 0x0000001906197220 */ /* 0x000fe40000400000 */
[----:B------:R-:W-:Y:S02]  /*1520*/  FADD R12, R12, R7 ;  /* 0x000000070c0c7221 */ /* 0x000fe40000000000 */
[----:B------:R-:W-:Y:S01]  /*1530*/  FFMA R7, R25, R7, R24 ;  /* 0x0000000719077223 */ /* 0x000fe20000000018 */
[----:B------:R-:W-:Y:S06]  /*1540*/  @P0 BRA `(.L_x_21) ;  /* 0xfffffffc00200947 */ /* 0x000fec000383ffff */
.L_x_20:
[----:B------:R-:W-:Y:S05]  /*1550*/  BSYNC.RECONVERGENT B1 ;  /* 0x0000000000017941 */ /* 0x000fea0003800200 */
.L_x_19:
[----:B------:R-:W-:-:S13]  /*1560*/  LOP3.LUT P0, R8, R19, 0x7, RZ, 0xc0, !PT ;  /* 0x0000000713087812 */ /* 0x000fda000780c0ff */
[----:B------:R-:W-:Y:S05]  /*1570*/  @!P0 BRA `(.L_x_17) ;  /* 0x0000000c00f48947 */ /* 0x000fea0003800000 */
[----:B------:R-:W-:Y:S01]  /*1580*/  ISETP.GE.U32.AND P0, PT, R8, 0x4, PT ;  /* 0x000000040800780c */ /* 0x000fe20003f06070 */
[----:B------:R-:W-:Y:S01]  /*1590*/  BSSY.RECONVERGENT B1, `(.L_x_22) ;  /* 0x000001e000017945 */ /* 0x000fe20003800200 */
[----:B------:R-:W-:-:S11]  /*15a0*/  LOP3.LUT P1, R19, R19, 0x3, RZ, 0xc0, !PT ;  /* 0x0000000313137812 */ /* 0x000fd6000782c0ff */
[----:B------:R-:W-:Y:S05]  /*15b0*/  @!P0 BRA `(.L_x_23) ;  /* 0x00000000006c8947 */ /* 0x000fea0003800000 */
[----:B------:R-:W-:-:S05]  /*15c0*/  IMAD.WIDE.U32 R8, R13, 0x4, R14 ;  /* 0x000000040d087825 */ /* 0x000fca00078e000e */
[----:B------:R-:W2:Y:S01]  /*15d0*/  LDG.E.CONSTANT R27, desc[UR6][R8.64] ;  /* 0x00000006081b7981 */ /* 0x000ea2000c1e9900 */
[----:B------:R-:W-:-:S03]  /*15e0*/  IMAD.WIDE.U32 R10, R13, 0x4, R16 ;  /* 0x000000040d0a7825 */ /* 0x000fc600078e0010 */
[----:B------:R-:W3:Y:S04]  /*15f0*/  LDG.E.CONSTANT R29, desc[UR6][R8.64+0x400] ;  /* 0x00040006081d7981 */ /* 0x000ee8000c1e9900 */
[----:B------:R-:W4:Y:S04]  /*1600*/  LDG.E.CONSTANT R22, desc[UR6][R10.64] ;  /* 0x000000060a167981 */ /* 0x000f28000c1e9900 */
[----:B------:R-:W5:Y:S04]  /*1610*/  LDG.E.CONSTANT R21, desc[UR6][R8.64+0x800] ;  /* 0x0008000608157981 */ /* 0x000f68000c1e9900 */
[----:B------:R-:W5:Y:S04]  /*1620*/  LDG.E.CONSTANT R20, desc[UR6][R10.64+0x400] ;  /* 0x000400060a147981 */ /* 0x000f68000c1e9900 */
[----:B------:R0:W5:Y:S04]  /*1630*/  LDG.E.CONSTANT R23, desc[UR6][R8.64+0xc00] ;  /* 0x000c000608177981 */ /* 0x000168000c1e9900 */
[----:B------:R-:W5:Y:S04]  /*1640*/  LDG.E.CONSTANT R24, desc[UR6][R10.64+0x800] ;  /* 0x000800060a187981 */ /* 0x000f68000c1e9900 */
[----:B------:R-:W5:Y:S01]  /*1650*/  LDG.E.CONSTANT R25, desc[UR6][R10.64+0xc00] ;  /* 0x000c00060a197981 */ /* 0x000f62000c1e9900 */
[----:B------:R-:W-:-:S02]  /*1660*/  VIADD R13, R13, 0x400 ;  /* 0x000004000d0d7836 */ /* 0x000fc40000000000 */
[----:B--2---:R-:W-:-:S04]  /*1670*/  FADD R27, R27, -R4 ;  /* 0x800000041b1b7221 */ /* 0x004fc80000000000 */
[----:B------:R-:W-:Y:S01]  /*1680*/  FMUL R26, R6, R27 ;  /* 0x0000001b061a7220 */ /* 0x000fe20000400000 */
[----:B---3--:R-:W-:Y:S01]  /*1690*/  FADD R29, R29, -R4 ;  /* 0x800000041d1d7221 */ /* 0x008fe20000000000 */
[----:B----4-:R-:W-:Y:S02]  /*16a0*/  FADD R27, R12, R22 ;  /* 0x000000160c1b7221 */ /* 0x010fe40000000000 */
[----:B------:R-:W-:Y:S01]  /*16b0*/  FFMA R7, R26, R22, R7 ;  /* 0x000000161a077223 */ /* 0x000fe20000000007 */
[----:B------:R-:W-:Y:S01]  /*16c0*/  FMUL R12, R6, R29 ;  /* 0x0000001d060c7220 */ /* 0x000fe20000400000 */
[----:B-----5:R-:W-:Y:S01]  /*16d0*/  FADD R21, R21, -R4 ;  /* 0x8000000415157221 */ /* 0x020fe20000000000 */
[----:B------:R-:W-:Y:S02]  /*16e0*/  FADD R27, R27, R20 ;  /* 0x000000141b1b7221 */ /* 0x000fe40000000000 */
[----:B------:R-:W-:Y:S01]  /*16f0*/  FFMA R7, R12, R20, R7 ;  /* 0x000000140c077223 */ /* 0x000fe20000000007 */
[----:B0-----:R-:W-:Y:S01]  /*1700*/  FMUL R8, R6, R21 ;  /* 0x0000001506087220 */ /* 0x001fe20000400000 */
[----:B------:R-:W-:Y:S01]  /*1710*/  FADD R23, R23, -R4 ;  /* 0x8000000417177221 */ /* 0x000fe20000000000 */
[----:B------:R-:W-:-:S02]  /*1720*/  FADD R12, R27, R24 ;  /* 0x000000181b0c7221 */ /* 0x000fc40000000000 */
[----:B------:R-:W-:Y:S01]  /*1730*/  FFMA R8, R8, R24, R7 ;  /* 0x0000001808087223 */ /* 0x000fe20000000007 */
[----:B------:R-:W-:Y:S01]  /*1740*/  FMUL R23, R6, R23 ;  /* 0x0000001706177220 */ /* 0x000fe20000400000 */
[----:B------:R-:W-:-:S03]  /*1750*/  FADD R12, R12, R25 ;  /* 0x000000190c0c7221 */ /* 0x000fc60000000000 */
[----:B------:R-:W-:-:S07]  /*1760*/  FFMA R7, R23, R25, R8 ;  /* 0x0000001917077223 */ /* 0x000fce0000000008 */
.L_x_23:
[----:B------:R-:W-:Y:S05]  /*1770*/  BSYNC.RECONVERGENT B1 ;  /* 0x0000000000017941 */ /* 0x000fea0003800200 */
.L_x_22:
[----:B------:R-:W-:Y:S05]  /*1780*/  @!P1 BRA `(.L_x_17) ;  /* 0x0000000c00709947 */ /* 0x000fea0003800000 */
[----:B------:R-:W-:Y:S01]  /*1790*/  ISETP.NE.AND P1, PT, R19, 0x1, PT ;  /* 0x000000011300780c */ /* 0x000fe20003f25270 */
[----:B------:R-:W-:Y:S01]  /*17a0*/  BSSY.RECONVERGENT B1, `(.L_x_24) ;  /* 0x0000012000017945 */ /* 0x000fe20003800200 */
[----:B------:R-:W-:-:S11]  /*17b0*/  LOP3.LUT P0, RZ, R18, 0x100, RZ, 0xc0, !PT ;  /* 0x0000010012ff7812 */ /* 0x000fd6000780c0ff */
[----:B------:R-:W-:Y:S05]  /*17c0*/  @!P1 BRA `(.L_x_25) ;  /* 0x00000000003c9947 */ /* 0x000fea0003800000 */
[----:B------:R-:W-:-:S05]  /*17d0*/  IMAD.WIDE.U32 R10, R13, 0x4, R14 ;  /* 0x000000040d0a7825 */ /* 0x000fca00078e000e */
[----:B------:R-:W2:Y:S01]  /*17e0*/  LDG.E.CONSTANT R19, desc[UR6][R10.64] ;  /* 0x000000060a137981 */ /* 0x000ea2000c1e9900 */
[----:B------:R-:W-:-:S03]  /*17f0*/  IMAD.WIDE.U32 R8, R13, 0x4, R16 ;  /* 0x000000040d087825 */ /* 0x000fc600078e0010 */
[----:B------:R-:W3:Y:S04]  /*1800*/  LDG.E.CONSTANT R23, desc[UR6][R10.64+0x400] ;  /* 0x000400060a177981 */ /* 0x000ee8000c1e9900 */
[----:B------:R-:W4:Y:S04]  /*1810*/  LDG.E.CONSTANT R21, desc[UR6][R8.64] ;  /* 0x0000000608157981 */ /* 0x000f28000c1e9900 */
[----:B------:R-:W5:Y:S01]  /*1820*/  LDG.E.CONSTANT R25, desc[UR6][R8.64+0x400] ;  /* 0x0004000608197981 */ /* 0x000f62000c1e9900 */
[----:B------:R-:W-:Y:S01]  /*1830*/  IADD3 R13, PT, PT, R13, 0x200, RZ ;  /* 0x000002000d0d7810 */ /* 0x000fe20007ffe0ff */
[----:B--2---:R-:W-:-:S04]  /*1840*/  FADD R19, R19, -R4 ;  /* 0x8000000413137221 */ /* 0x004fc80000000000 */
[----:B------:R-:W-:Y:S01]  /*1850*/  FMUL R18, R6, R19 ;  /* 0x0000001306127220 */ /* 0x000fe20000400000 */
[----:B---3--:R-:W-:-:S03]  /*1860*/  FADD R23, R23, -R4 ;  /* 0x8000000417177221 */ /* 0x008fc60000000000 */
[----:B----4-:R-:W-:Y:S01]  /*1870*/  FFMA R7, R18, R21, R7 ;  /* 0x0000001512077223 */ /* 0x010fe20000000007 */
[----:B------:R-:W-:Y:S01]  /*1880*/  FADD R12, R12, R21 ;  /* 0x000000150c0c7221 */ /* 0x000fe20000000000 */
[----:B------:R-:W-:-:S03]  /*1890*/  FMUL R18, R6, R23 ;  /* 0x0000001706127220 */ /* 0x000fc60000400000 */
[----:B-----5:R-:W-:Y:S01]  /*18a0*/  FADD R12, R12, R25 ;  /* 0x000000190c0c7221 */ /* 0x020fe20000000000 */
[----:B------:R-:W-:-:S07]  /*18b0*/  FFMA R7, R18, R25, R7 ;  /* 0x0000001912077223 */ /* 0x000fce0000000007 */
.L_x_25:
[----:B------:R-:W-:Y:S05]  /*18c0*/  BSYNC.RECONVERGENT B1 ;  /* 0x0000000000017941 */ /* 0x000fea0003800200 */
.L_x_24:
[----:B------:R-:W-:Y:S05]  /*18d0*/  @P0 BRA `(.L_x_17) ;  /* 0x0000000c001c0947 */ /* 0x000fea0003800000 */
[----:B------:R-:W-:-:S04]  /*18e0*/  IMAD.WIDE.U32 R8, R13, 0x4, R14 ;  /* 0x000000040d087825 */ /* 0x000fc800078e000e */
[----:B------:R-:W-:Y:S02]  /*18f0*/  IMAD.WIDE.U32 R10, R13, 0x4, R16 ;  /* 0x000000040d0a7825 */ /* 0x000fe400078e0010 */
[----:B------:R-:W2:Y:S04]  /*1900*/  LDG.E.CONSTANT R9, desc[UR6][R8.64] ;  /* 0x0000000608097981 */ /* 0x000ea8000c1e9900 */
[----:B------:R-:W3:Y:S01]  /*1910*/  LDG.E.CONSTANT R11, desc[UR6][R10.64] ;  /* 0x000000060a0b7981 */ /* 0x000ee2000c1e9900 */
[----:B--2---:R-:W-:-:S04]  /*1920*/  FADD R13, R9, -R4 ;  /* 0x80000004090d7221 */ /* 0x004fc80000000000 */
[----:B------:R-:W-:Y:S01]  /*1930*/  FMUL R18, R6, R13 ;  /* 0x0000000d06127220 */ /* 0x000fe20000400000 */
[----:B---3--:R-:W-:-:S03]  /*1940*/  FADD R12, R12, R11 ;  /* 0x0000000b0c0c7221 */ /* 0x008fc60000000000 */
[----:B------:R-:W-:Y:S01]  /*1950*/  FFMA R7, R18, R11, R7 ;  /* 0x0000000b12077223 */ /* 0x000fe20000000007 */
[----:B------:R-:W-:Y:S06]  /*1960*/  BRA `(.L_x_17) ;  /* 0x0000000800f87947 */ /* 0x000fec0003800000 */
.L_x_18:
[----:B------:R-:W0:Y:S01]  /*1970*/  LDCU UR4, c[0x0][0x3b4] ;  /* 0x00007680ff0477ac */ /* 0x000e220008000800 */
[-C--:B------:R-:W-:Y:S01]  /*1980*/  LOP3.LUT R20, RZ, R0.reuse, RZ, 0x33, !PT ;  /* 0x00000000ff147212 */ /* 0x080fe200078e33ff */
[----:B------:R-:W-:Y:S01]  /*1990*/  BSSY.RECONVERGENT B1, `(.L_x_26) ;  /* 0x0000067000017945 */ /* 0x000fe20003800200 */
[----:B------:R-:W-:Y:S01]  /*19a0*/  HFMA2 R7, -RZ, RZ, 0, 0 ;  /* 0x00000000ff077431 */ /* 0x000fe200000001ff */
[----:B------:R-:W-:Y:S01]  /*19b0*/  MOV R13, R0 ;  /* 0x00000000000d7202 */ /* 0x000fe20000000f00 */
[----:B------:R-:W-:Y:S01]  /*19c0*/  HFMA2 R12, -RZ, RZ, 0, 0 ;  /* 0x00000000ff0c7431 */ /* 0x000fe200000001ff */
[----:B0-----:R-:W-:-:S04]  /*19d0*/  IADD3 R20, PT, PT, R20, UR4, RZ ;  /* 0x0000000414147c10 */ /* 0x001fc8000fffe0ff */
[C---:B------:R-:W-:Y:S02]  /*19e0*/  ISETP.GE.U32.AND P0, PT, R20.reuse, 0x700, PT ;  /* 0x000007001400780c */ /* 0x040fe40003f06070 */
[----:B------:R-:W-:-:S11]  /*19f0*/  LEA.HI R22, R20, 0x1, RZ, 0x18 ;  /* 0x0000000114167811 */ /* 0x000fd600078fc0ff */
[----:B------:R-:W-:Y:S05]  /*1a00*/  @!P0 BRA `(.L_x_27) ;  /* 0x00000004007c8947 */ /* 0x000fea0003800000 */
[----:B------:R-:W0:Y:S01]  /*1a10*/  LDC.64 R8, c[0x0][0x388] ;  /* 0x0000e200ff087b82 */ /* 0x000e220000000a00 */
[----:B------:R-:W1:Y:S01]  /*1a20*/  LDCU.64 UR4, c[0x0][0x380] ;  /* 0x00007000ff0477ac */ /* 0x000e620008000a00 */
[C---:B------:R-:W-:Y:S02]  /*1a30*/  SHF.L.U64.HI R11, R3.reuse, 0x2, R2 ;  /* 0x00000002030b7819 */ /* 0x040fe40000010202 */
[----:B------:R-:W-:Y:S01]  /*1a40*/  SHF.L.U32 R10, R3, 0x2, RZ ;  /* 0x00000002030a7819 */ /* 0x000fe200000006ff */
[----:B------:R-:W2:Y:S01]  /*1a50*/  LDCU.64 UR8, c[0x0][0x390] ;  /* 0x00007200ff0877ac */ /* 0x000ea20008000a00 */
[----:B------:R-:W-:-:S03]  /*1a60*/  LOP3.LUT R23, R22, 0x1fffff8, RZ, 0xc0, !PT ;  /* 0x01fffff816177812 */ /* 0x000fc600078ec0ff */
[----:B------:R-:W-:Y:S01]  /*1a70*/  IMAD.WIDE.U32 R10, R0, 0x4, R10 ;  /* 0x00000004000a7825 */ /* 0x000fe200078e000a */
[----:B------:R-:W-:Y:S02]  /*1a80*/  IADD3 R23, PT, PT, -R23, RZ, RZ ;  /* 0x000000ff17177210 */ /* 0x000fe40007ffe1ff */
[----:B------:R-:W-:-:S04]  /*1a90*/  IADD3 R7, P0, PT, R10, 0x1000, RZ ;  /* 0x000010000a077810 */ /* 0x000fc80007f1e0ff */
[----:B------:R-:W-:Y:S02]  /*1aa0*/  IADD3.X R13, PT, PT, RZ, R11, RZ, P0, !PT ;  /* 0x0000000bff0d7210 */ /* 0x000fe400007fe4ff */
[----:B-1----:R-:W-:Y:S01]  /*1ab0*/  IADD3 R21, P1, PT, R7, UR4, RZ ;  /* 0x0000000407157c10 */ /* 0x002fe2000ff3e0ff */
[----:B0-----:R-:W-:-:S03]  /*1ac0*/  IMAD.WIDE.U32 R8, R0, 0x4, R8 ;  /* 0x0000000400087825 */ /* 0x001fc600078e0008 */
[----:B------:R-:W-:Y:S02]  /*1ad0*/  IADD3.X R26, PT, PT, R13, UR5, RZ, P1, !PT ;  /* 0x000000050d1a7c10 */ /* 0x000fe40008ffe4ff */
[----:B------:R-:W-:Y:S02]  /*1ae0*/  IADD3 R10, P0, PT, R8, 0x1000, RZ ;  /* 0x00001000080a7810 */ /* 0x000fe40007f1e0ff */
[----:B--2---:R-:W-:Y:S02]  /*1af0*/  IADD3 R8, P2, PT, R7, UR8, RZ ;  /* 0x0000000807087c10 */ /* 0x004fe4000ff5e0ff */
[----:B------:R-:W-:Y:S02]  /*1b00*/  IADD3.X R11, PT, PT, RZ, R9, RZ, P0, !PT ;  /* 0x00000009ff0b7210 */ /* 0x000fe400007fe4ff */
[----:B------:R-:W-:Y:S01]  /*1b10*/  IADD3.X R9, PT, PT, R13, UR9, RZ, P2, !PT ;  /* 0x000000090d097c10 */ /* 0x000fe200097fe4ff */
[----:B------:R-:W-:Y:S01]  /*1b20*/  IMAD.MOV.U32 R13, RZ, RZ, R0 ;  /* 0x000000ffff0d7224 */ /* 0x000fe200078e0000 */
[----:B------:R-:W-:-:S07]  /*1b30*/  MOV R7, RZ ;  /* 0x000000ff00077202 */ /* 0x000fce0000000f00 */
.L_x_28:
[----:B------:R-:W2:Y:S04]  /*1b40*/  LDG.E.CONSTANT R24, desc[UR6][R8.64+-0x1000] ;  /* 0xfff0000608187981 */ /* 0x000ea8000c1e9900 */
[----:B------:R-:W2:Y:S01]  /*1b50*/  LDG.E.CONSTANT R25, desc[UR6][R10.64+-0x1000] ;  /* 0xfff000060a197981 */ /* 0x000ea2000c1e9900 */
[----:B------:R-:W-:Y:S02]  /*1b60*/  MOV R18, R21 ;  /* 0x0000001500127202 */ /* 0x000fe40000000f00 */
[----:B------:R-:W-:Y:S01]  /*1b70*/  MOV R19, R26 ;  /* 0x0000001a00137202 */ /* 0x000fe20000000f00 */
[----:B------:R-:W3:Y:S04]  /*1b80*/  LDG.E.CONSTANT R27, desc[UR6][R8.64+-0xc00] ;  /* 0xfff40006081b7981 */ /* 0x000ee8000c1e9900 */
[----:B------:R-:W4:Y:S04]  /*1b90*/  LDG.E.CONSTANT R29, desc[UR6][R18.64+-0x1000] ;  /* 0xfff00006121d7981 */ /* 0x000f28000c1e9900 */
[----:B------:R-:W5:Y:S01]  /*1ba0*/  LDG.E.CONSTANT R28, desc[UR6][R10.64+-0x800] ;  /* 0xfff800060a1c7981 */ /* 0x000f62000c1e9900 */
[----:B--2---:R-:W-:-:S03]  /*1bb0*/  FMUL R21, R24, R25 ;  /* 0x0000001918157220 */ /* 0x004fc60000400000 */
[----:B------:R-:W2:Y:S04]  /*1bc0*/  LDG.E.CONSTANT R25, desc[UR6][R18.64+-0xc00] ;  /* 0xfff4000612197981 */ /* 0x000ea8000c1e9900 */
[----:B------:R-:W3:Y:S01]  /*1bd0*/  LDG.E.CONSTANT R24, desc[UR6][R10.64+-0xc00] ;  /* 0xfff400060a187981 */ /* 0x000ee2000c1e9900 */
[----:B----4-:R-:W-:-:S04]  /*1be0*/  FADD R29, R29, -R4 ;  /* 0x800000041d1d7221 */ /* 0x010fc80000000000 */
[----:B------:R-:W-:Y:S02]  /*1bf0*/  FMUL R26, R6, R29 ;  /* 0x0000001d061a7220 */ /* 0x000fe40000400000 */
[----:B------:R-:W4:Y:S02]  /*1c00*/  LDG.E.CONSTANT R29, desc[UR6][R10.64+0x400] ;  /* 0x000400060a1d7981 */ /* 0x000f24000c1e9900 */
[----:B------:R-:W-:Y:S01]  /*1c10*/  FFMA R7, R26, R21, R7 ;  /* 0x000000151a077223 */ /* 0x000fe20000000007 */
[----:B------:R-:W-:Y:S01]  /*1c20*/  FADD R21, R21, R12 ;  /* 0x0000000c15157221 */ /* 0x000fe20000000000 */
[----:B--2---:R-:W-:Y:S01]  /*1c30*/  FADD R25, R25, -R4 ;  /* 0x8000000419197221 */ /* 0x004fe20000000000 */
[----:B---3--:R-:W-:-:S03]  /*1c40*/  FMUL R24, R27, R24 ;  /* 0x000000181b187220 */ /* 0x008fc60000400000 */
[----:B------:R-:W-:Y:S01]  /*1c50*/  FMUL R26, R6, R25 ;  /* 0x00000019061a7220 */ /* 0x000fe20000400000 */
[----:B------:R-:W5:Y:S01]  /*1c60*/  LDG.E.CONSTANT R27, desc[UR6][R8.64+-0x800] ;  /* 0xfff80006081b7981 */ /* 0x000f62000c1e9900 */
[----:B------:R-:W-:Y:S02]  /*1c70*/  FADD R12, R21, R24 ;  /* 0x00000018150c7221 */ /* 0x000fe40000000000 */
[----:B------:R-:W-:Y:S01]  /*1c80*/  FFMA R26, R26, R24, R7 ;  /* 0x000000181a1a7223 */ /* 0x000fe20000000007 */
[----:B------:R-:W2:Y:S04]  /*1c90*/  LDG.E.CONSTANT R25, desc[UR6][R8.64+-0x400] ;  /* 0xfffc000608197981 */ /* 0x000ea8000c1e9900 */
[----:B------:R-:W3:Y:S04]  /*1ca0*/  LDG.E.CONSTANT R7, desc[UR6][R18.64+-0x800] ;  /* 0xfff8000612077981 */ /* 0x000ee8000c1e9900 */
[----:B------:R-:W2:Y:S04]  /*1cb0*/  LDG.E.CONSTANT R24, desc[UR6][R10.64+-0x400] ;  /* 0xfffc00060a187981 */ /* 0x000ea8000c1e9900 */
[----:B------:R-:W4:Y:S01]  /*1cc0*/  LDG.E.CONSTANT R21, desc[UR6][R18.64+-0x400] ;  /* 0xfffc000612157981 */ /* 0x000f22000c1e9900 */
[----:B-----5:R-:W-:Y:S01]  /*1cd0*/  FMUL R27, R27, R28 ;  /* 0x0000001c1b1b7220 */ /* 0x020fe20000400000 */
[----:B---3--:R-:W-:Y:S01]  /*1ce0*/  FADD R7, R7, -R4 ;  /* 0x8000000407077221 */ /* 0x008fe20000000000 */
[----:B--2---:R-:W-:-:S02]  /*1cf0*/  FMUL R24, R25, R24 ;  /* 0x0000001819187220 */ /* 0x004fc40000400000 */
[----:B------:R-:W2:Y:S01]  /*1d00*/  LDG.E.CONSTANT R25, desc[UR6][R18.64] ;  /* 0x0000000612197981 */ /* 0x000ea2000c1e9900 */
[----:B------:R-:W-:Y:S01]  /*1d10*/  FMUL R7, R6, R7 ;  /* 0x0000000706077220 */ /* 0x000fe20000400000 */
[----:B------:R-:W-:-:S03]  /*1d20*/  FADD R12, R12, R27 ;  /* 0x0000001b0c0c7221 */ /* 0x000fc60000000000 */
[----:B------:R-:W-:Y:S02]  /*1d30*/  FFMA R7, R7, R27, R26 ;  /* 0x0000001b07077223 */ /* 0x000fe4000000001a */
[----:B------:R-:W3:Y:S04]  /*1d40*/  LDG.E.CONSTANT R27, desc[UR6][R8.64] ;  /* 0x00000006081b7981 */ /* 0x000ee8000c1e9900 */
[----:B------:R-:W3:Y:S01]  /*1d50*/  LDG.E.CONSTANT R26, desc[UR6][R10.64] ;  /* 0x000000060a1a7981 */ /* 0x000ee2000c1e9900 */
[----:B----4-:R-:W-:-:S04]  /*1d60*/  FADD R21, R21, -R4 ;  /* 0x8000000415157221 */ /* 0x010fc80000000000 */
[----:B------:R-:W-:-:S04]  /*1d70*/  FMUL R28, R6, R21 ;  /* 0x00000015061c7220 */ /* 0x000fc80000400000 */
[----:B------:R-:W-:Y:S01]  /*1d80*/  FFMA R7, R28, R24, R7 ;  /* 0x000000181c077223 */ /* 0x000fe20000000007 */
[----:B--2---:R-:W-:-:S04]  /*1d90*/  FADD R25, R25, -R4 ;  /* 0x8000000419197221 */ /* 0x004fc80000000000 */
[----:B------:R-:W-:Y:S02]  /*1da0*/  FMUL R28, R6, R25 ;  /* 0x00000019061c7220 */ /* 0x000fe40000400000 */
[----:B------:R-:W2:Y:S01]  /*1db0*/  LDG.E.CONSTANT R25, desc[UR6][R18.64+0x400] ;  /* 0x0004000612197981 */ /* 0x000ea2000c1e9900 */
[----:B---3--:R-:W-:Y:S01]  /*1dc0*/  FMUL R26, R27, R26 ;  /* 0x0000001a1b1a7220 */ /* 0x008fe20000400000 */
[----:B------:R-:W-:Y:S02]  /*1dd0*/  FADD R27, R12, R24 ;  /* 0x000000180c1b7221 */ /* 0x000fe40000000000 */
[----:B------:R-:W3:Y:S01]  /*1de0*/  LDG.E.CONSTANT R24, desc[UR6][R8.64+0x400] ;  /* 0x0004000608187981 */ /* 0x000ee2000c1e9900 */
[----:B------:R-:W-:-:S03]  /*1df0*/  FFMA R21, R28, R26, R7 ;  /* 0x0000001a1c157223 */ /* 0x000fc60000000007 */
[----:B------:R-:W4:Y:S04]  /*1e00*/  LDG.E.CONSTANT R12, desc[UR6][R8.64+0x800] ;  /* 0x00080006080c7981 */ /* 0x000f28000c1e9900 */
[----:B------:R-:W4:Y:S01]  /*1e10*/  LDG.E.CONSTANT R7, desc[UR6][R10.64+0x800] ;  /* 0x000800060a077981 */ /* 0x000f22000c1e9900 */
[----:B------:R-:W-:Y:S01]  /*1e20*/  FADD R27, R27, R26 ;  /* 0x0000001a1b1b7221 */ /* 0x000fe20000000000 */
[----:B--2---:R-:W-:Y:S01]  /*1e30*/  FADD R25, R25, -R4 ;  /* 0x8000000419197221 */ /* 0x004fe20000000000 */
[----:B---3--:R-:W-:-:S03]  /*1e40*/  FMUL R26, R24, R29 ;  /* 0x0000001d181a7220 */ /* 0x008fc60000400000 */
[----:B------:R-:W-:Y:S02]  /*1e50*/  FMUL R24, R6, R25 ;  /* 0x0000001906187220 */ /* 0x000fe40000400000 */
[----:B------:R-:W2:Y:S02]  /*1e60*/  LDG.E.CONSTANT R25, desc[UR6][R18.64+0xc00] ;  /* 0x000c000612197981 */ /* 0x000ea4000c1e9900 */
[----:B------:R-:W-:Y:S02]  /*1e70*/  FFMA R24, R24, R26, R21 ;  /* 0x0000001a18187223 */ /* 0x000fe40000000015 */
[----:B------:R-:W3:Y:S01]  /*1e80*/  LDG.E.CONSTANT R21, desc[UR6][R18.64+0x800] ;  /* 0x0008000612157981 */ /* 0x000ee2000c1e9900 */
[----:B------:R-:W-:Y:S01]  /*1e90*/  FADD R27, R27, R26 ;  /* 0x0000001a1b1b7221 */ /* 0x000fe20000000000 */
[----:B----4-:R-:W-:Y:S02]  /*1ea0*/  FMUL R26, R12, R7 ;  /* 0x000000070c1a7220 */ /* 0x010fe40000400000 */
[----:B------:R-:W4:Y:S04]  /*1eb0*/  LDG.E.CONSTANT R7, desc[UR6][R8.64+0xc00] ;  /* 0x000c000608077981 */ /* 0x000f28000c1e9900 */
[----:B------:R0:W4:Y:S01]  /*1ec0*/  LDG.E.CONSTANT R12, desc[UR6][R10.64+0xc00] ;  /* 0x000c00060a0c7981 */ /* 0x000122000c1e9900 */
[----:B------:R-:W-:Y:S01]  /*1ed0*/  FADD R27, R27, R26 ;  /* 0x0000001a1b1b7221 */ /* 0x000fe20000000000 */
[----:B------:R-:W-:-:S02]  /*1ee0*/  IADD3 R23, PT, PT, R23, 0x8, RZ ;  /* 0x0000000817177810 */ /* 0x000fc40007ffe0ff */
[----:B------:R-:W-:Y:S02]  /*1ef0*/  IADD3 R13, PT, PT, R13, 0x800, RZ ;  /* 0x000008000d0d7810 */ /* 0x000fe40007ffe0ff */
[----:B0-----:R-:W-:-:S04]  /*1f00*/  IADD3 R10, P1, PT, R10, 0x2000, RZ ;  /* 0x000020000a0a7810 */ /* 0x001fc80007f3e0ff */
[----:B------:R-:W-:Y:S01]  /*1f10*/  IADD3.X R11, PT, PT, RZ, R11, RZ, P1, !PT ;  /* 0x0000000bff0b7210 */ /* 0x000fe20000ffe4ff */
[----:B---3--:R-:W-:-:S04]  /*1f20*/  FADD R21, R21, -R4 ;  /* 0x8000000415157221 */ /* 0x008fc80000000000 */
[----:B------:R-:W-:-:S04]  /*1f30*/  FMUL R21, R6, R21 ;  /* 0x0000001506157220 */ /* 0x000fc80000400000 */
[----:B------:R-:W-:Y:S01]  /*1f40*/  FFMA R24, R21, R26, R24 ;  /* 0x0000001a15187223 */ /* 0x000fe20000000018 */
[----:B------:R-:W-:-:S04]  /*1f50*/  IADD3 R21, P0, PT, R18, 0x2000, RZ ;  /* 0x0000200012157810 */ /* 0x000fc80007f1e0ff */
[----:B------:R-:W-:Y:S02]  /*1f60*/  IADD3.X R26, PT, PT, RZ, R19, RZ, P0, !PT ;  /* 0x00000013ff1a7210 */ /* 0x000fe400007fe4ff */
[----:B------:R-:W-:-:S04]  /*1f70*/  IADD3 R8, P0, PT, R8, 0x2000, RZ ;  /* 0x0000200008087810 */ /* 0x000fc80007f1e0ff */
[----:B------:R-:W-:Y:S02]  /*1f80*/  IADD3.X R9, PT, PT, RZ, R9, RZ, P0, !PT ;  /* 0x00000009ff097210 */ /* 0x000fe400007fe4ff */
[----:B------:R-:W-:Y:S01]  /*1f90*/  ISETP.NE.AND P0, PT, R23, RZ, PT ;  /* 0x000000ff1700720c */ /* 0x000fe20003f05270 */
[----:B--2---:R-:W-:Y:S01]  /*1fa0*/  FADD R25, R25, -R4 ;  /* 0x8000000419197221 */ /* 0x004fe20000000000 */
[----:B----4-:R-:W-:-:S03]  /*1fb0*/  FMUL R18, R7, R12 ;  /* 0x0000000c07127220 */ /* 0x010fc60000400000 */
[----:B------:R-:W-:Y:S01]  /*1fc0*/  FMUL R25, R6, R25 ;  /* 0x0000001906197220 */ /* 0x000fe20000400000 */
[----:B------:R-:W-:-:S03]  /*1fd0*/  FADD R12, R27, R18 ;  /* 0x000000121b0c7221 */ /* 0x000fc60000000000 */
[----:B------:R-:W-:-:S04]  /*1fe0*/  FFMA R7, R25, R18, R24 ;  /* 0x0000001219077223 */ /* 0x000fc80000000018 */
[----:B------:R-:W-:Y:S05]  /*1ff0*/  @P0 BRA `(.L_x_28) ;  /* 0xfffffff800d00947 */ /* 0x000fea000383ffff */
.L_x_27:
[----:B------:R-:W-:Y:S05]  /*2000*/  BSYNC.RECONVERGENT B1 ;  /* 0x0000000000017941 */ /* 0x000fea0003800200 */
.L_x_26:
[----:B------:R-:W-:-:S13]  /*2010*/  LOP3.LUT P0, R8, R22, 0x7, RZ, 0xc0, !PT ;  /* 0x0000000716087812 */ /* 0x000fda000780c0ff */
[----:B------:R-:W-:Y:S05]  /*2020*/  @!P0 BRA `(.L_x_17) ;  /* 0x0000000400488947 */ /* 0x000fea0003800000 */
[----:B------:R-:W-:Y:S01]  /*2030*/  ISETP.GE.U32.AND P0, PT, R8, 0x4, PT ;  /* 0x000000040800780c */ /* 0x000fe20003f06070 */
[----:B------:R-:W-:Y:S01]  /*2040*/  BSSY.RECONVERGENT B1, `(.L_x_29) ;  /* 0x0000028000017945 */ /* 0x000fe20003800200 */
[----:B------:R-:W-:-:S11]  /*2050*/  LOP3.LUT P1, R22, R22, 0x3, RZ, 0xc0, !PT ;  /* 0x0000000316167812 */ /* 0x000fd6000782c0ff */
[----:B------:R-:W-:Y:S05]  /*2060*/  @!P0 BRA `(.L_x_30) ;  /* 0x0000000000948947 */ /* 0x000fea0003800000 */
[----:B------:R-:W0:Y:S01]  /*2070*/  LDC.64 R18, c[0x0][0x388] ;  /* 0x0000e200ff127b82 */ /* 0x000e220000000a00 */
[----:B------:R-:W-:-:S04]  /*2080*/  IMAD.WIDE.U32 R8, R13, 0x4, R14 ;  /* 0x000000040d087825 */ /* 0x000fc800078e000e */
[C---:B------:R-:W-:Y:S01]  /*2090*/  IMAD.WIDE.U32 R10, R13.reuse, 0x4, R16 ;  /* 0x000000040d0a7825 */ /* 0x040fe200078e0010 */
[----:B------:R-:W2:Y:S04]  /*20a0*/  LDG.E.CONSTANT R21, desc[UR6][R8.64] ;  /* 0x0000000608157981 */ /* 0x000ea8000c1e9900 */
[----:B------:R-:W3:Y:S04]  /*20b0*/  LDG.E.CONSTANT R23, desc[UR6][R10.64] ;  /* 0x000000060a177981 */ /* 0x000ee8000c1e9900 */
[----:B------:R-:W4:Y:S04]  /*20c0*/  LDG.E.CONSTANT R29, desc[UR6][R10.64+0x400] ;  /* 0x000400060a1d7981 */ /* 0x000f28000c1e9900 */
[----:B------:R-:W5:Y:S04]  /*20d0*/  LDG.E.CONSTANT R25, desc[UR6][R8.64+0x800] ;  /* 0x0008000608197981 */ /* 0x000f68000c1e9900 */
[----:B------:R-:W5:Y:S01]  /*20e0*/  LDG.E.CONSTANT R27, desc[UR6][R8.64+0xc00] ;  /* 0x000c0006081b7981 */ /* 0x000f62000c1e9900 */
[----:B0-----:R-:W-:-:S03]  /*20f0*/  IMAD.WIDE.U32 R18, R13, 0x4, R18 ;  /* 0x000000040d127825 */ /* 0x001fc600078e0012 */
[----:B------:R-:W5:Y:S04]  /*2100*/  LDG.E.CONSTANT R28, desc[UR6][R10.64+0xc00] ;  /* 0x000c00060a1c7981 */ /* 0x000f68000c1e9900 */
[----:B------:R-:W3:Y:S04]  /*2110*/  LDG.E.CONSTANT R26, desc[UR6][R18.64] ;  /* 0x00000006121a7981 */ /* 0x000ee8000c1e9900 */
[----:B------:R-:W4:Y:S01]  /*2120*/  LDG.E.CONSTANT R24, desc[UR6][R18.64+0x400] ;  /* 0x0004000612187981 */ /* 0x000f22000c1e9900 */
[----:B--2---:R-:W-:Y:S01]  /*2130*/  FADD R21, R21, -R4 ;  /* 0x8000000415157221 */ /* 0x004fe20000000000 */
[----:B---3--:R-:W-:-:S03]  /*2140*/  FMUL R23, R23, R26 ;  /* 0x0000001a17177220 */ /* 0x008fc60000400000 */
[----:B------:R-:W-:Y:S02]  /*2150*/  FMUL R26, R6, R21 ;  /* 0x00000015061a7220 */ /* 0x000fe40000400000 */
[----:B------:R0:W2:Y:S01]  /*2160*/  LDG.E.CONSTANT R21, desc[UR6][R8.64+0x400] ;  /* 0x0004000608157981 */ /* 0x0000a2000c1e9900 */
[----:B----4-:R-:W-:Y:S01]  /*2170*/  FMUL R24, R29, R24 ;  /* 0x000000181d187220 */ /* 0x010fe20000400000 */
[----:B------:R-:W-:Y:S02]  /*2180*/  FFMA R7, R26, R23, R7 ;  /* 0x000000171a077223 */ /* 0x000fe40000000007 */
[----:B------:R-:W3:Y:S04]  /*2190*/  LDG.E.CONSTANT R29, desc[UR6][R10.64+0x800] ;  /* 0x000800060a1d7981 */ /* 0x000ee8000c1e9900 */
[----:B------:R-:W3:Y:S04]  /*21a0*/  LDG.E.CONSTANT R26, desc[UR6][R18.64+0x800] ;  /* 0x00080006121a7981 */ /* 0x000ee8000c1e9900 */
[----:B------:R-:W4:Y:S01]  /*21b0*/  LDG.E.CONSTANT R19, desc[UR6][R18.64+0xc00] ;  /* 0x000c000612137981 */ /* 0x000f22000c1e9900 */
[--C-:B-----5:R-:W-:Y:S01]  /*21c0*/  FADD R25, R25, -R4.reuse ;  /* 0x8000000419197221 */ /* 0x120fe20000000000 */
[----:B------:R-:W-:Y:S01]  /*21d0*/  FADD R23, R12, R23 ;  /* 0x000000170c177221 */ /* 0x000fe20000000000 */
[----:B------:R-:W-:-:S02]  /*21e0*/  FADD R27, R27, -R4 ;  /* 0x800000041b1b7221 */ /* 0x000fc40000000000 */
[----:B0-----:R-:W-:Y:S01]  /*21f0*/  FMUL R8, R6, R25 ;  /* 0x0000001906087220 */ /* 0x001fe20000400000 */
[----:B------:R-:W-:Y:S01]  /*2200*/  FADD R23, R23, R24 ;  /* 0x0000001817177221 */ /* 0x000fe20000000000 */
[----:B------:R-:W-:Y:S01]  /*2210*/  IADD3 R13, PT, PT, R13, 0x400, RZ ;  /* 0x000004000d0d7810 */ /* 0x000fe20007ffe0ff */
[----:B--2---:R-:W-:-:S04]  /*2220*/  FADD R21, R21, -R4 ;  /* 0x8000000415157221 */ /* 0x004fc80000000000 */
[----:B------:R-:W-:-:S04]  /*2230*/  FMUL R21, R6, R21 ;  /* 0x0000001506157220 */ /* 0x000fc80000400000 */
[----:B------:R-:W-:Y:S01]  /*2240*/  FFMA R7, R21, R24, R7 ;  /* 0x0000001815077223 */ /* 0x000fe20000000007 */
[----:B---3--:R-:W-:-:S04]  /*2250*/  FMUL R26, R29, R26 ;  /* 0x0000001a1d1a7220 */ /* 0x008fc80000400000 */
[----:B------:R-:W-:Y:S01]  /*2260*/  FFMA R7, R8, R26, R7 ;  /* 0x0000001a08077223 */ /* 0x000fe20000000007 */
[----:B------:R-:W-:Y:S01]  /*2270*/  FMUL R8, R6, R27 ;  /* 0x0000001b06087220 */ /* 0x000fe20000400000 */
[----:B------:R-:W-:Y:S01]  /*2280*/  FADD R23, R23, R26 ;  /* 0x0000001a17177221 */ /* 0x000fe20000000000 */
[----:B----4-:R-:W-:-:S04]  /*2290*/  FMUL R28, R28, R19 ;  /* 0x000000131c1c7220 */ /* 0x010fc80000400000 */
[----:B------:R-:W-:Y:S01]  /*22a0*/  FFMA R7, R8, R28, R7 ;  /* 0x0000001c08077223 */ /* 0x000fe20000000007 */
[----:B------:R-:W-:-:S07]  /*22b0*/  FADD R12, R23, R28 ;  /* 0x0000001c170c7221 */ /* 0x000fce0000000000 */
.L_x_30:
[----:B------:R-:W-:Y:S05]  /*22c0*/  BSYNC.RECONVERGENT B1 ;  /* 0x0000000000017941 */ /* 0x000fea0003800200 */
.L_x_29:
[----:B------:R-:W-:Y:S05]  /*22d0*/  @!P1 BRA `(.L_x_17) ;  /* 0x00000000009c9947 */ /* 0x000fea0003800000 */
[----:B------:R-:W-:Y:S01]  /*22e0*/  ISETP.NE.AND P1, PT, R22, 0x1, PT ;  /* 0x000000011600780c */ /* 0x000fe20003f25270 */
[----:B------:R-:W-:Y:S01]  /*22f0*/  BSSY.RECONVERGENT B1, `(.L_x_31) ;  /* 0x0000018000017945 */ /* 0x000fe20003800200 */
[----:B------:R-:W-:-:S11]  /*2300*/  LOP3.LUT P0, RZ, R20, 0x100, RZ, 0xc0, !PT ;  /* 0x0000010014ff7812 */ /* 0x000fd6000780c0ff */
[----:B------:R-:W-:Y:S05]  /*2310*/  @!P1 BRA `(.L_x_32) ;  /* 0x0000000000549947 */ /* 0x000fea0003800000 */
[----:B------:R-:W0:Y:S01]  /*2320*/  LDC.64 R18, c[0x0][0x388] ;  /* 0x0000e200ff127b82 */ /* 0x000e220000000a00 */
[----:B------:R-:W-:-:S04]  /*2330*/  IMAD.WIDE.U32 R8, R13, 0x4, R14 ;  /* 0x000000040d087825 */ /* 0x000fc800078e000e */
[C---:B------:R-:W-:Y:S01]  /*2340*/  IMAD.WIDE.U32 R10, R13.reuse, 0x4, R16 ;  /* 0x000000040d0a7825 */ /* 0x040fe200078e0010 */
[----:B------:R-:W2:Y:S04]  /*2350*/  LDG.E.CONSTANT R21, desc[UR6][R8.64] ;  /* 0x0000000608157981 */ /* 0x000ea8000c1e9900 */
[----:B------:R-:W3:Y:S04]  /*2360*/  LDG.E.CONSTANT R20, desc[UR6][R10.64] ;  /* 0x000000060a147981 */ /* 0x000ee8000c1e9900 */
[----:B------:R-:W4:Y:S04]  /*2370*/  LDG.E.CONSTANT R25, desc[UR6][R8.64+0x400] ;  /* 0x0004000608197981 */ /* 0x000f28000c1e9900 */
[----:B------:R-:W5:Y:S01]  /*2380*/  LDG.E.CONSTANT R22, desc[UR6][R10.64+0x400] ;  /* 0x000400060a167981 */ /* 0x000f62000c1e9900 */
[----:B0-----:R-:W-:-:S05]  /*2390*/  IMAD.WIDE.U32 R18, R13, 0x4, R18 ;  /* 0x000000040d127825 */ /* 0x001fca00078e0012 */
[----:B------:R-:W3:Y:S04]  /*23a0*/  LDG.E.CONSTANT R23, desc[UR6][R18.64] ;  /* 0x0000000612177981 */ /* 0x000ee8000c1e9900 */
[----:B------:R-:W5:Y:S01]  /*23b0*/  LDG.E.CONSTANT R27, desc[UR6][R18.64+0x400] ;  /* 0x00040006121b7981 */ /* 0x000f62000c1e9900 */
[----:B------:R-:W-:Y:S02]  /*23c0*/  VIADD R13, R13, 0x200 ;  /* 0x000002000d0d7836 */ /* 0x000fe40000000000 */
[--C-:B--2---:R-:W-:Y:S01]  /*23d0*/  FADD R21, R21, -R4.reuse ;  /* 0x8000000415157221 */ /* 0x104fe20000000000 */
[----:B----4-:R-:W-:Y:S01]  /*23e0*/  FADD R25, R25, -R4 ;  /* 0x8000000419197221 */ /* 0x010fe20000000000 */
[----:B---3--:R-:W-:Y:S02]  /*23f0*/  FMUL R23, R20, R23 ;  /* 0x0000001714177220 */ /* 0x008fe40000400000 */
[----:B------:R-:W-:Y:S01]  /*2400*/  FMUL R20, R6, R21 ;  /* 0x0000001506147220 */ /* 0x000fe20000400000 */
[----:B-----5:R-:W-:-:S03]  /*2410*/  FMUL R27, R22, R27 ;  /* 0x0000001b161b7220 */ /* 0x020fc60000400000 */
[----:B------:R-:W-:Y:S01]  /*2420*/  FFMA R7, R20, R23, R7 ;  /* 0x0000001714077223 */ /* 0x000fe20000000007 */
[----:B------:R-:W-:Y:S01]  /*2430*/  FADD R12, R12, R23 ;  /* 0x000000170c0c7221 */ /* 0x000fe20000000000 */
[----:B------:R-:W-:-:S03]  /*2440*/  FMUL R20, R6, R25 ;  /* 0x0000001906147220 */ /* 0x000fc60000400000 */
[----:B------:R-:W-:Y:S01]  /*2450*/  FADD R12, R12, R27 ;  /* 0x0000001b0c0c7221 */ /* 0x000fe20000000000 */
[----:B------:R-:W-:-:S07]  /*2460*/  FFMA R7, R20, R27, R7 ;  /* 0x0000001b14077223 */ /* 0x000fce0000000007 */
.L_x_32:
[----:B------:R-:W-:Y:S05]  /*2470*/  BSYNC.RECONVERGENT B1 ;  /* 0x0000000000017941 */ /* 0x000fea0003800200 */
.L_x_31:
[----:B------:R-:W-:Y:S05]  /*2480*/  @P0 BRA `(.L_x_17) ;  /* 0x0000000000300947 */ /* 0x000fea0003800000 */
[----:B------:R-:W0:Y:S01]  /*2490*/  LDC.64 R18, c[0x0][0x388] ;  /* 0x0000e200ff127b82 */ /* 0x000e220000000a00 */
[----:B------:R-:W-:-:S04]  /*24a0*/  IMAD.WIDE.U32 R8, R13, 0x4, R14 ;  /* 0x000000040d087825 */ /* 0x000fc800078e000e */
[C---:B------:R-:W-:Y:S02]  /*24b0*/  IMAD.WIDE.U32 R10, R13.reuse, 0x4, R16 ;  /* 0x000000040d0a7825 */ /* 0x040fe400078e0010 */
[----:B------:R-:W2:Y:S04]  /*24c0*/  LDG.E.CONSTANT R9, desc[UR6][R8.64] ;  /* 0x0000000608097981 */ /* 0x000ea8000c1e9900 */
[----:B------:R-:W3:Y:S01]  /*24d0*/  LDG.E.CONSTANT R10, desc[UR6][R10.64] ;  /* 0x000000060a0a7981 */ /* 0x000ee2000c1e9900 */
[----:B0-----:R-:W-:-:S06]  /*24e0*/  IMAD.WIDE.U32 R18, R13, 0x4, R18 ;  /* 0x000000040d127825 */ /* 0x001fcc00078e0012 */
[----:B------:R-:W3:Y:S01]  /*24f0*/  LDG.E.CONSTANT R19, desc[UR6][R18.64] ;  /* 0x0000000612137981 */ /* 0x000ee2000c1e9900 */
[----:B--2---:R-:W-:-:S04]  /*2500*/  FADD R13, R9, -R4 ;  /* 0x80000004090d7221 */ /* 0x004fc80000000000 */
[----:B------:R-:W-:Y:S01]  /*2510*/  FMUL R20, R6, R13 ;  /* 0x0000000d06147220 */ /* 0x000fe20000400000 */
[----:B---3--:R-:W-:-:S04]  /*2520*/  FMUL R21, R10, R19 ;  /* 0x000000130a157220 */ /* 0x008fc80000400000 */
[----:B------:R-:W-:Y:S01]  /*2530*/  FFMA R7, R20, R21, R7 ;  /* 0x0000001514077223 */ /* 0x000fe20000000007 */
[----:B------:R-:W-:-:S07]  /*2540*/  FADD R12, R12, R21 ;  /* 0x000000150c0c7221 */ /* 0x000fce0000000000 */
.L_x_17:
[----:B------:R-:W-:Y:S05]  /*2550*/  BSYNC.RECONVERGENT B0 ;  /* 0x0000000000007941 */ /* 0x000fea0003800200 */
.L_x_16:
        /* <DEDUP_REMOVED lines=27> */
.L_x_36:
[----:B------:R-:W0:Y:S02]  /*2710*/  LDS R8, [R10+0x8] ;  /* 0x000008000a087984 */ /* 0x000e240000000800 */
[----:B0-----:R-:W-:-:S05]  /*2720*/  FADD R9, R7, R8 ;  /* 0x0000000807097221 */ /* 0x001fca0000000000 */
[----:B------:R-:W0:Y:S02]  /*2730*/  ATOMS.CAST.SPIN P0, [R10+0x8], R8, R9 ;  /* 0x000008080a00758d */ /* 0x000e240001800009 */
[----:B0-----:R-:W-:Y:S05]  /*2740*/  @!P0 BRA `(.L_x_36) ;  /* 0xfffffffc00f08947 */ /* 0x001fea000383ffff */
[----:B------:R-:W-:Y:S05]  /*2750*/  BSYNC.RECONVERGENT B1 ;  /* 0x0000000000017941 */ /* 0x000fea0003800200 */
.L_x_35:
[----:B------:R-:W0:Y:S02]  /*2760*/  LDS R8, [R10+0xc] ;  /* 0x00000c000a087984 */ /* 0x000e240000000800 */
[----:B0-----:R-:W-:-:S05]  /*2770*/  FADD R9, R13, R8 ;  /* 0x000000080d097221 */ /* 0x001fca0000000000 */
[----:B------:R-:W0:Y:S02]  /*2780*/  ATOMS.CAST.SPIN P0, [R10+0xc], R8, R9 ;  /* 0x00000c080a00758d */ /* 0x000e240001800009 */
[----:B0-----:R-:W-:Y:S05]  /*2790*/  @!P0 BRA `(.L_x_35) ;  /* 0xfffffffc00f08947 */ /* 0x001fea000383ffff */
.L_x_34:
[----:B------:R-:W-:Y:S05]  /*27a0*/  BSYNC.RECONVERGENT B0 ;  /* 0x0000000000007941 */ /* 0x000fea0003800200 */
.L_x_33:
[----:B------:R-:W0:Y:S01]  /*27b0*/  LDCU UR4, c[0x0][0x3b4] ;  /* 0x00007680ff0477ac */ /* 0x000e220008000800 */
[----:B------:R-:W1:Y:S01]  /*27c0*/  S2UR UR5, SR_CgaCtaId ;  /* 0x00000000000579c3 */ /* 0x000e620000008800 */
[----:B------:R-:W-:Y:S01]  /*27d0*/  BSSY.RECONVERGENT B0, `(.L_x_37) ;  /* 0x000010f000007945 */ /* 0x000fe20003800200 */
[----:B0-----:R-:W-:Y:S01]  /*27e0*/  MOV R7, UR4 ;  /* 0x0000000400077c02 */ /* 0x001fe20008000f00 */
[----:B------:R-:W-:-:S05]  /*27f0*/  UMOV UR4, 0x400 ;  /* 0x0000040000047882 */ /* 0x000fca0000000000 */
[----:B------:R-:W-:Y:S01]  /*2800*/  BAR.SYNC.DEFER_BLOCKING 0x0 ;  /* 0x0000000000007b1d */ /* 0x000fe20000010000 */
[----:B------:R-:W-:Y:S01]  /*2810*/  ISETP.GE.AND P0, PT, R0, R7, PT ;  /* 0x000000070000720c */ /* 0x000fe20003f06270 */
[----:B-1----:R-:W-:-:S12]  /*2820*/  ULEA UR4, UR5, UR4, 0x18 ;  /* 0x0000000405047291 */ /* 0x002fd8000f8ec0ff */
[----:B------:R-:W-:Y:S05]  /*2830*/  @P0 BRA `(.L_x_38) ;  /* 0x0000001000200947 */ /* 0x000fea0003800000 */
[----:B------:R-:W0:Y:S01]  /*2840*/  LDS.64 R18, [UR4+0x8] ;  /* 0x00000804ff127984 */ /* 0x000e220008000a00 */
[----:B------:R-:W-:-:S04]  /*2850*/  IADD3 R7, PT, PT, R5, 0x1800000, RZ ;  /* 0x0180000005077810 */ /* 0x000fc80007ffe0ff */
[----:B------:R-:W-:-:S04]  /*2860*/  LOP3.LUT R7, R7, 0x7f800000, RZ, 0xc0, !PT ;  /* 0x7f80000007077812 */ /* 0x000fc800078ec0ff */
[----:B------:R-:W-:-:S13]  /*2870*/  ISETP.GT.U32.AND P0, PT, R7, 0x1ffffff, PT ;  /* 0x01ffffff0700780c */ /* 0x000fda0003f04070 */
[----:B------:R-:W-:Y:S05]  /*2880*/  @P0 BRA `(.L_x_39) ;  /* 0x00000000000c0947 */ /* 0x000fea0003800000 */
[----:B------:R-:W-:-:S07]  /*2890*/  MOV R8, 0x28b0 ;  /* 0x000028b000087802 */ /* 0x000fce0000000f00 */
[----:B0-----:R-:W-:Y:S05]  /*28a0*/  CALL.REL.NOINC `($__internal_0_$__cuda_sm20_rcp_rn_f32_slowpath) ;  /* 0x0000002c00a87944 */ /* 0x001fea0003c00000 */
[----:B------:R-:W-:Y:S05]  /*28b0*/  BRA `(.L_x_40) ;  /* 0x0000000000107947 */ /* 0x000fea0003800000 */
.L_x_39:
[----:B------:R-:W1:Y:S02]  /*28c0*/  MUFU.RCP R8, R5 ;  /* 0x0000000500087308 */ /* 0x000e640000001000 */
[----:B-1----:R-:W-:-:S04]  /*28d0*/  FFMA R7, R5, R8, -1 ;  /* 0xbf80000005077423 */ /* 0x002fc80000000008 */
[----:B------:R-:W-:-:S04]  /*28e0*/  FADD.FTZ R7, -R7, -RZ ;  /* 0x800000ff07077221 */ /* 0x000fc80000010100 */
[----:B------:R-:W-:-:S07]  /*28f0*/  FFMA R7, R8, R7, R8 ;  /* 0x0000000708077223 */ /* 0x000fce0000000008 */
.L_x_40:
[----:B------:R-:W1:Y:S01]  /*2900*/  LDCU.64 UR8, c[0x0][0x388] ;  /* 0x00007100ff0877ac */ /* 0x000e620008000a00 */
[----:B------:R-:W-:Y:S01]  /*2910*/  FMUL R8, R6, R7 ;  /* 0x0000000706087220 */ /* 0x000fe20000400000 */
[----:B-1----:R-:W-:-:S04]  /*2920*/  UISETP.NE.U32.AND UP0, UPT, UR8, URZ, UPT ;  /* 0x000000ff0800728c */ /* 0x002fc8000bf05070 */
[----:B------:R-:W-:-:S09]  /*2930*/  UISETP.NE.AND.EX UP0, UPT, UR9, URZ, UPT, UP0 ;  /* 0x000000ff0900728c */ /* 0x000fd2000bf05300 */
[----:B------:R-:W-:Y:S05]  /*2940*/  BRA.U UP0, `(.L_x_41) ;  /* 0x0000000500d47547 */ /* 0x000fea000b800000 */
[----:B------:R-:W1:Y:S01]  /*2950*/  LDCU UR5, c[0x0][0x3b4] ;  /* 0x00007680ff0577ac */ /* 0x000e620008000800 */
[-C--:B------:R-:W-:Y:S01]  /*2960*/  LOP3.LUT R10, RZ, R0.reuse, RZ, 0x33, !PT ;  /* 0x00000000ff0a7212 */ /* 0x080fe200078e33ff */
[----:B------:R-:W-:Y:S01]  /*2970*/  BSSY.RECONVERGENT B1, `(.L_x_42) ;  /* 0x0000032000017945 */ /* 0x000fe20003800200 */
[----:B------:R-:W-:Y:S02]  /*2980*/  MOV R22, R0 ;  /* 0x0000000000167202 */ /* 0x000fe40000000f00 */
[----:B-1----:R-:W-:-:S04]  /*2990*/  MOV R7, UR5 ;  /* 0x0000000500077c02 */ /* 0x002fc80008000f00 */
[----:B------:R-:W-:-:S04]  /*29a0*/  IADD3 R9, PT, PT, R10, R7, RZ ;  /* 0x000000070a097210 */ /* 0x000fc80007ffe0ff */
[C---:B------:R-:W-:Y:S02]  /*29b0*/  LOP3.LUT R10, R9.reuse, 0x300, RZ, 0xc0, !PT ;  /* 0x00000300090a7812 */ /* 0x040fe400078ec0ff */
[----:B------:R-:W-:Y:S02]  /*29c0*/  ISETP.GE.U32.AND P0, PT, R9, 0x300, PT ;  /* 0x000003000900780c */ /* 0x000fe40003f06070 */
[----:B------:R-:W-:-:S13]  /*29d0*/  ISETP.NE.AND P1, PT, R10, 0x300, PT ;  /* 0x000003000a00780c */ /* 0x000fda0003f25270 */
[----:B------:R-:W-:Y:S05]  /*29e0*/  @!P1 BRA `(.L_x_43) ;  /* 0x0000000000a89947 */ /* 0x000fea0003800000 */
[----:B------:R-:W1:Y:S01]  /*29f0*/  LDCU.128 UR8, c[0x0][0x390] ;  /* 0x00007200ff0877ac */ /* 0x000e620008000c00 */
[C---:B------:R-:W-:Y:S02]  /*2a00*/  SHF.L.U64.HI R11, R3.reuse, 0x2, R2 ;  /* 0x00000002030b7819 */ /* 0x040fe40000010202 */
[C---:B------:R-:W-:Y:S01]  /*2a10*/  SHF.L.U32 R10, R3.reuse, 0x2, RZ ;  /* 0x00000002030a7819 */ /* 0x040fe200000006ff */
[----:B------:R-:W2:Y:S01]  /*2a20*/  LDCU.64 UR12, c[0x0][0x380] ;  /* 0x00007000ff0c77ac */ /* 0x000ea20008000a00 */
[----:B------:R-:W-:Y:S02]  /*2a30*/  IADD3 R13, P1, PT, R3, R0, RZ ;  /* 0x00000000030d7210 */ /* 0x000fe40007f3e0ff */
[----:B------:R-:W-:Y:S01]  /*2a40*/  LEA.HI R9, R9, 0x1, RZ, 0x18 ;  /* 0x0000000109097811 */ /* 0x000fe200078fc0ff */
[----:B------:R-:W-:Y:S01]  /*2a50*/  IMAD.WIDE.U32 R10, R0, 0x4, R10 ;  /* 0x00000004000a7825 */ /* 0x000fe200078e000a */
[----:B------:R-:W-:Y:S02]  /*2a60*/  IADD3.X R12, PT, PT, RZ, R2, RZ, P1, !PT ;  /* 0x00000002ff0c7210 */ /* 0x000fe40000ffe4ff */
[----:B------:R-:W-:-:S02]  /*2a70*/  SHF.L.U32 R21, R9, 0x8, RZ ;  /* 0x0000000809157819 */ /* 0x000fc400000006ff */
[----:B------:R-:W-:Y:S02]  /*2a80*/  LOP3.LUT R23, R9, 0x3, RZ, 0xc0, !PT ;  /* 0x0000000309177812 */ /* 0x000fe400078ec0ff */
[----:B------:R-:W-:Y:S02]  /*2a90*/  LOP3.LUT R25, R21, 0x300, RZ, 0xc0, !PT ;  /* 0x0000030015197812 */ /* 0x000fe400078ec0ff */
[----:B------:R-:W-:Y:S02]  /*2aa0*/  IADD3 R23, PT, PT, -R23, RZ, RZ ;  /* 0x000000ff17177210 */ /* 0x000fe40007ffe1ff */
[C---:B-1----:R-:W-:Y:S01]  /*2ab0*/  LEA R24, P2, R13.reuse, UR10, 0x2 ;  /* 0x0000000a0d187c11 */ /* 0x042fe2000f8410ff */
[----:B------:R-:W-:Y:S01]  /*2ac0*/  IMAD.IADD R22, R0, 0x1, R25 ;  /* 0x0000000100167824 */ /* 0x000fe200078e0219 */
[----:B------:R-:W-:Y:S02]  /*2ad0*/  IADD3 R20, P1, PT, R10, UR8, RZ ;  /* 0x000000080a147c10 */ /* 0x000fe4000ff3e0ff */
[----:B------:R-:W-:-:S02]  /*2ae0*/  LEA.HI.X R13, R13, UR11, R12, 0x2, P2 ;  /* 0x0000000b0d0d7c11 */ /* 0x000fc400090f140c */
[----:B--2---:R-:W-:Y:S02]  /*2af0*/  IADD3 R12, P2, PT, R10, UR12, RZ ;  /* 0x0000000c0a0c7c10 */ /* 0x004fe4000ff5e0ff */
[C---:B------:R-:W-:Y:S02]  /*2b00*/  IADD3.X R9, PT, PT, R11.reuse, UR9, RZ, P1, !PT ;  /* 0x000000090b097c10 */ /* 0x040fe40008ffe4ff */
[----:B------:R-:W-:-:S09]  /*2b10*/  IADD3.X R21, PT, PT, R11, UR13, RZ, P2, !PT ;  /* 0x0000000d0b157c10 */ /* 0x000fd200097fe4ff */
.L_x_44:
[----:B-1----:R-:W-:Y:S02]  /*2b20*/  MOV R10, R12 ;  /* 0x0000000c000a7202 */ /* 0x002fe40000000f00 */
[----:B------:R-:W-:-:S05]  /*2b30*/  MOV R11, R21 ;  /* 0x00000015000b7202 */ /* 0x000fca0000000f00 */
[----:B------:R1:W2:Y:S02]  /*2b40*/  LDG.E.CONSTANT R25, desc[UR6][R10.64] ;  /* 0x000000060a197981 */ /* 0x0002a4000c1e9900 */
[----:B-1----:R-:W-:Y:S02]  /*2b50*/  MOV R10, R20 ;  /* 0x00000014000a7202 */ /* 0x002fe40000000f00 */
[----:B------:R-:W-:-:S05]  /*2b60*/  MOV R11, R9 ;  /* 0x00000009000b7202 */ /* 0x000fca0000000f00 */
[----:B------:R1:W0:Y:S01]  /*2b70*/  LDG.E.CONSTANT R26, desc[UR6][R10.64] ;  /* 0x000000060a1a7981 */ /* 0x000222000c1e9900 */
[----:B------:R-:W-:Y:S02]  /*2b80*/  IADD3 R23, PT, PT, R23, 0x1, RZ ;  /* 0x0000000117177810 */ /* 0x000fe40007ffe0ff */
[----:B------:R-:W-:Y:S02]  /*2b90*/  IADD3 R12, P4, PT, R12, 0x400, RZ ;  /* 0x000004000c0c7810 */ /* 0x000fe40007f9e0ff */
[----:B------:R-:W-:Y:S02]  /*2ba0*/  ISETP.NE.AND P1, PT, R23, RZ, PT ;  /* 0x000000ff1700720c */ /* 0x000fe40003f25270 */
[----:B------:R-:W-:Y:S01]  /*2bb0*/  IADD3 R20, P3, PT, R20, 0x400, RZ ;  /* 0x0000040014147810 */ /* 0x000fe20007f7e0ff */
[----:B------:R-:W-:Y:S01]  /*2bc0*/  IMAD.X R21, RZ, RZ, R21, P4 ;  /* 0x000000ffff157224 */ /* 0x000fe200020e0615 */
[----:B-1----:R-:W-:Y:S02]  /*2bd0*/  MOV R10, R24 ;  /* 0x00000018000a7202 */ /* 0x002fe40000000f00 */
[----:B------:R-:W-:-:S02]  /*2be0*/  MOV R11, R13 ;  /* 0x0000000d000b7202 */ /* 0x000fc40000000f00 */
[----:B------:R-:W-:Y:S02]  /*2bf0*/  IADD3 R24, P2, PT, R24, 0x400, RZ ;  /* 0x0000040018187810 */ /* 0x000fe40007f5e0ff */
[----:B------:R-:W-:Y:S02]  /*2c00*/  IADD3.X R9, PT, PT, RZ, R9, RZ, P3, !PT ;  /* 0x00000009ff097210 */ /* 0x000fe40001ffe4ff */
[----:B------:R-:W-:Y:S01]  /*2c10*/  IADD3.X R13, PT, PT, RZ, R13, RZ, P2, !PT ;  /* 0x0000000dff0d7210 */ /* 0x000fe200017fe4ff */
[----:B--2---:R-:W-:Y:S01]  /*2c20*/  FADD R25, R25, -R4 ;  /* 0x8000000419197221 */ /* 0x004fe20000000000 */
[----:B0-----:R-:W-:-:S03]  /*2c30*/  FFMA R27, R5, R26, -R18 ;  /* 0x0000001a051b7223 */ /* 0x001fc60000000812 */
[----:B------:R-:W-:-:S04]  /*2c40*/  FMUL R26, R6, R25 ;  /* 0x00000019061a7220 */ /* 0x000fc80000400000 */
[----:B------:R-:W-:-:S04]  /*2c50*/  FFMA R27, R26, -R19, R27 ;  /* 0x800000131a1b7223 */ /* 0x000fc8000000001b */
[----:B------:R-:W-:-:S05]  /*2c60*/  FMUL R27, R8, R27 ;  /* 0x0000001b081b7220 */ /* 0x000fca0000400000 */
[----:B------:R1:W-:Y:S01]  /*2c70*/  STG.E desc[UR6][R10.64], R27 ;  /* 0x0000001b0a007986 */ /* 0x0003e2000c101906 */
[----:B------:R-:W-:Y:S05]  /*2c80*/  @P1 BRA `(.L_x_44) ;  /* 0xfffffffc00a41947 */ /* 0x000fea000383ffff */
.L_x_43:
[----:B------:R-:W-:Y:S05]  /*2c90*/  BSYNC.RECONVERGENT B1 ;  /* 0x0000000000017941 */ /* 0x000fea0003800200 */
.L_x_42:
[----:B------:R-:W-:Y:S04]  /*2ca0*/  BSSY.RECONVERGENT B1, `(.L_x_45) ;  /* 0x000003e000017945 */ /* 0x000fe80003800200 */
[----:B------:R-:W-:Y:S05]  /*2cb0*/  @!P0 BRA `(.L_x_46) ;  /* 0x0000000000f08947 */ /* 0x000fea0003800000 */
[----:B------:R-:W2:Y:S01]  /*2cc0*/  LDCU.128 UR12, c[0x0][0x390] ;  /* 0x00007200ff0c77ac */ /* 0x000ea20008000c00 */
[C---:B-1----:R-:W-:Y:S02]  /*2cd0*/  SHF.L.U64.HI R11, R3.reuse, 0x2, R2 ;  /* 0x00000002030b7819 */ /* 0x042fe40000010202 */
[C---:B------:R-:W-:Y:S01]  /*2ce0*/  SHF.L.U32 R10, R3.reuse, 0x2, RZ ;  /* 0x00000002030a7819 */ /* 0x040fe200000006ff */
[----:B------:R-:W1:Y:S01]  /*2cf0*/  LDCU.64 UR8, c[0x0][0x380] ;  /* 0x00007000ff0877ac */ /* 0x000e620008000a00 */
[----:B------:R-:W-:-:S03]  /*2d00*/  IADD3 R24, P0, PT, R3, R22, RZ ;  /* 0x0000001603187210 */ /* 0x000fc60007f1e0ff */
[----:B------:R-:W-:Y:S01]  /*2d10*/  IMAD.WIDE.U32 R10, R22, 0x4, R10 ;  /* 0x00000004160a7825 */ /* 0x000fe200078e000a */
[----:B------:R-:W-:Y:S02]  /*2d20*/  IADD3.X R13, PT, PT, RZ, R2, RZ, P0, !PT ;  /* 0x00000002ff0d7210 */ /* 0x000fe400007fe4ff */
[----:B------:R-:W-:-:S04]  /*2d30*/  IADD3 R10, P0, PT, R10, 0x800, RZ ;  /* 0x000008000a0a7810 */ /* 0x000fc80007f1e0ff */
[----:B------:R-:W-:Y:S02]  /*2d40*/  IADD3.X R11, PT, PT, RZ, R11, RZ, P0, !PT ;  /* 0x0000000bff0b7210 */ /* 0x000fe400007fe4ff */
[----:B--2---:R-:W-:Y:S02]  /*2d50*/  LEA R9, P1, R24, UR14, 0x2 ;  /* 0x0000000e18097c11 */ /* 0x004fe4000f8210ff */
[----:B------:R-:W-:Y:S02]  /*2d60*/  IADD3 R12, P2, PT, R10, UR12, RZ ;  /* 0x0000000c0a0c7c10 */ /* 0x000fe4000ff5e0ff */
[----:B------:R-:W-:Y:S02]  /*2d70*/  LEA.HI.X R24, R24, UR15, R13, 0x2, P1 ;  /* 0x0000000f18187c11 */ /* 0x000fe400088f140d */
[----:B------:R-:W-:Y:S02]  /*2d80*/  IADD3 R9, P3, PT, R9, 0x800, RZ ;  /* 0x0000080009097810 */ /* 0x000fe40007f7e0ff */
[----:B-1----:R-:W-:-:S02]  /*2d90*/  IADD3 R10, P1, PT, R10, UR8, RZ ;  /* 0x000000080a0a7c10 */ /* 0x002fc4000ff3e0ff */
[C---:B------:R-:W-:Y:S02]  /*2da0*/  IADD3.X R13, PT, PT, R11.reuse, UR13, RZ, P2, !PT ;  /* 0x0000000d0b0d7c10 */ /* 0x040fe400097fe4ff */
[----:B------:R-:W-:Y:S02]  /*2db0*/  IADD3.X R24, PT, PT, RZ, R24, RZ, P3, !PT ;  /* 0x00000018ff187210 */ /* 0x000fe40001ffe4ff */
[----:B------:R-:W-:-:S07]  /*2dc0*/  IADD3.X R11, PT, PT, R11, UR9, RZ, P1, !PT ;  /* 0x000000090b0b7c10 */ /* 0x000fce0008ffe4ff */
.L_x_47:
[----:B--2---:R-:W2:Y:S04]  /*2dd0*/  LDG.E.CONSTANT R21, desc[UR6][R10.64+-0x800] ;  /* 0xfff800060a157981 */ /* 0x004ea8000c1e9900 */
[----:B------:R-:W0:Y:S04]  /*2de0*/  LDG.E.CONSTANT R23, desc[UR6][R12.64+-0x800] ;  /* 0xfff800060c177981 */ /* 0x000e28000c1e9900 */
[----:B------:R-:W3:Y:S04]  /*2df0*/  LDG.E.CONSTANT R25, desc[UR6][R10.64+-0x400] ;  /* 0xfffc00060a197981 */ /* 0x000ee8000c1e9900 */
[----:B------:R-:W4:Y:S01]  /*2e00*/  LDG.E.CONSTANT R20, desc[UR6][R12.64+-0x400] ;  /* 0xfffc00060c147981 */ /* 0x000f22000c1e9900 */
[----:B--2---:R-:W-:Y:S01]  /*2e10*/  FADD R21, R21, -R4 ;  /* 0x8000000415157221 */ /* 0x004fe20000000000 */
[----:B0-----:R-:W-:-:S03]  /*2e20*/  FFMA R23, R5, R23, -R18 ;  /* 0x0000001705177223 */ /* 0x001fc60000000812 */
[----:B------:R-:W-:Y:S01]  /*2e30*/  FMUL R26, R6, R21 ;  /* 0x00000015061a7220 */ /* 0x000fe20000400000 */
[----:B---3--:R-:W-:-:S03]  /*2e40*/  FADD R25, R25, -R4 ;  /* 0x8000000419197221 */ /* 0x008fc60000000000 */
[----:B------:R-:W-:Y:S02]  /*2e50*/  FFMA R21, R26, -R19, R23 ;  /* 0x800000131a157223 */ /* 0x000fe40000000017 */
[----:B------:R-:W2:Y:S01]  /*2e60*/  LDG.E.CONSTANT R23, desc[UR6][R10.64] ;  /* 0x000000060a177981 */ /* 0x000ea2000c1e9900 */
[----:B----4-:R-:W-:Y:S01]  /*2e70*/  FFMA R27, R5, R20, -R18 ;  /* 0x00000014051b7223 */ /* 0x010fe20000000812 */
[----:B------:R-:W-:Y:S02]  /*2e80*/  FMUL R26, R6, R25 ;  /* 0x00000019061a7220 */ /* 0x000fe40000400000 */
[----:B------:R-:W3:Y:S02]  /*2e90*/  LDG.E.CONSTANT R20, desc[UR6][R12.64] ;  /* 0x000000060c147981 */ /* 0x000ee4000c1e9900 */
[----:B------:R-:W-:Y:S02]  /*2ea0*/  FFMA R25, R26, -R19, R27 ;  /* 0x800000131a197223 */ /* 0x000fe4000000001b */
[----:B------:R0:W4:Y:S04]  /*2eb0*/  LDG.E.CONSTANT R27, desc[UR6][R10.64+0x400] ;  /* 0x000400060a1b7981 */ /* 0x000128000c1e9900 */
[----:B------:R1:W5:Y:S01]  /*2ec0*/  LDG.E.CONSTANT R26, desc[UR6][R12.64+0x400] ;  /* 0x000400060c1a7981 */ /* 0x000362000c1e9900 */
[----:B------:R-:W-:Y:S01]  /*2ed0*/  FMUL R25, R8, R25 ;  /* 0x0000001908197220 */ /* 0x000fe20000400000 */
[----:B------:R-:W-:-:S04]  /*2ee0*/  IADD3 R22, PT, PT, R22, 0x400, RZ ;  /* 0x0000040016167810 */ /* 0x000fc80007ffe0ff */
[----:B------:R-:W-:Y:S02]  /*2ef0*/  ISETP.GE.AND P0, PT, R22, R7, PT ;  /* 0x000000071600720c */ /* 0x000fe40003f06270 */
[----:B0-----:R-:W-:Y:S02]  /*2f00*/  IADD3 R10, P1, PT, R10, 0x1000, RZ ;  /* 0x000010000a0a7810 */ /* 0x001fe40007f3e0ff */
[----:B-1----:R-:W-:Y:S02]  /*2f10*/  IADD3 R12, P2, PT, R12, 0x1000, RZ ;  /* 0x000010000c0c7810 */ /* 0x002fe40007f5e0ff */
[----:B------:R-:W-:Y:S02]  /*2f20*/  IADD3.X R11, PT, PT, RZ, R11, RZ, P1, !PT ;  /* 0x0000000bff0b7210 */ /* 0x000fe40000ffe4ff */
[----:B------:R-:W-:Y:S01]  /*2f30*/  IADD3.X R13, PT, PT, RZ, R13, RZ, P2, !PT ;  /* 0x0000000dff0d7210 */ /* 0x000fe200017fe4ff */
[----:B--2---:R-:W-:Y:S01]  /*2f40*/  FADD R23, R23, -R4 ;  /* 0x8000000417177221 */ /* 0x004fe20000000000 */
[----:B---3--:R-:W-:-:S03]  /*2f50*/  FFMA R29, R5, R20, -R18 ;  /* 0x00000014051d7223 */ /* 0x008fc60000000812 */
[----:B------:R-:W-:Y:S01]  /*2f60*/  FMUL R20, R6, R23 ;  /* 0x0000001706147220 */ /* 0x000fe20000400000 */
[----:B----4-:R-:W-:-:S03]  /*2f70*/  FADD R27, R27, -R4 ;  /* 0x800000041b1b7221 */ /* 0x010fc60000000000 */
[----:B------:R-:W-:Y:S01]  /*2f80*/  FFMA R23, R20, -R19, R29 ;  /* 0x8000001314177223 */ /* 0x000fe2000000001d */
[----:B-----5:R-:W-:Y:S01]  /*2f90*/  FFMA R29, R5, R26, -R18 ;  /* 0x0000001a051d7223 */ /* 0x020fe20000000812 */
[----:B------:R-:W-:Y:S01]  /*2fa0*/  FMUL R20, R6, R27 ;  /* 0x0000001b06147220 */ /* 0x000fe20000400000 */
[C---:B------:R-:W-:Y:S01]  /*2fb0*/  FMUL R27, R8.reuse, R21 ;  /* 0x00000015081b7220 */ /* 0x040fe20000400000 */
[----:B------:R-:W-:Y:S01]  /*2fc0*/  FMUL R23, R8, R23 ;  /* 0x0000001708177220 */ /* 0x000fe20000400000 */
[----:B------:R-:W-:Y:S01]  /*2fd0*/  MOV R21, R24 ;  /* 0x0000001800157202 */ /* 0x000fe20000000f00 */
[----:B------:R-:W-:Y:S01]  /*2fe0*/  FFMA R29, R20, -R19, R29 ;  /* 0x80000013141d7223 */ /* 0x000fe2000000001d */
[----:B------:R-:W-:-:S03]  /*2ff0*/  MOV R20, R9 ;  /* 0x0000000900147202 */ /* 0x000fc60000000f00 */
[----:B------:R-:W-:Y:S01]  /*3000*/  FMUL R29, R8, R29 ;  /* 0x0000001d081d7220 */ /* 0x000fe20000400000 */
[----:B------:R-:W-:Y:S01]  /*3010*/  IADD3 R9, P3, PT, R20, 0x1000, RZ ;  /* 0x0000100014097810 */ /* 0x000fe20007f7e0ff */
[----:B------:R2:W-:Y:S04]  /*3020*/  STG.E desc[UR6][R20.64+-0x800], R27 ;  /* 0xfff8001b14007986 */ /* 0x0005e8000c101906 */
[----:B------:R2:W-:Y:S01]  /*3030*/  STG.E desc[UR6][R20.64+-0x400], R25 ;  /* 0xfffc001914007986 */ /* 0x0005e2000c101906 */
[----:B------:R-:W-:-:S03]  /*3040*/  IMAD.X R24, RZ, RZ, R21, P3 ;  /* 0x000000ffff187224 */ /* 0x000fc600018e0615 */
[----:B------:R2:W-:Y:S04]  /*3050*/  STG.E desc[UR6][R20.64], R23 ;  /* 0x0000001714007986 */ /* 0x0005e8000c101906 */
[----:B------:R2:W-:Y:S01]  /*3060*/  STG.E desc[UR6][R20.64+0x400], R29 ;  /* 0x0004001d14007986 */ /* 0x0005e2000c101906 */
[----:B------:R-:W-:Y:S05]  /*3070*/  @!P0 BRA `(.L_x_47) ;  /* 0xfffffffc00548947 */ /* 0x000fea000383ffff */
.L_x_46:
[----:B------:R-:W-:Y:S05]  /*3080*/  BSYNC.RECONVERGENT B1 ;  /* 0x0000000000017941 */ /* 0x000fea0003800200 */
.L_x_45:
[----:B------:R-:W-:Y:S05]  /*3090*/  BRA `(.L_x_38) ;  /* 0x0000000800087947 */ /* 0x000fea0003800000 */
.L_x_41:
        /* <DEDUP_REMOVED lines=11> */
[----:B------:R-:W2:Y:S01]  /*3150*/  LDC.64 R12, c[0x0][0x388] ;  /* 0x0000e200ff0c7b82 */ /* 0x000ea20000000a00 */
[C---:B------:R-:W-:Y:S01]  /*3160*/  SHF.L.U64.HI R11, R3.reuse, 0x2, R2 ;  /* 0x00000002030b7819 */ /* 0x040fe20000010202 */
[----:B------:R-:W3:Y:S01]  /*3170*/  LDCU.64 UR12, c[0x0][0x380] ;  /* 0x00007000ff0c77ac */ /* 0x000ee20008000a00 */
[C---:B------:R-:W-:Y:S02]  /*3180*/  SHF.L.U32 R10, R3.reuse, 0x2, RZ ;  /* 0x00000002030a7819 */ /* 0x040fe400000006ff */
[----:B------:R-:W-:Y:S02]  /*3190*/  IADD3 R9, P1, PT, R3, R0, RZ ;  /* 0x0000000003097210 */ /* 0x000fe40007f3e0ff */
[----:B------:R-:W-:Y:S01]  /*31a0*/  IADD3 R21, PT, PT, R21, 0x100, RZ ;  /* 0x0000010015157810 */ /* 0x000fe20007ffe0ff */
[----:B------:R-:W-:Y:S01]  /*31b0*/  IMAD.WIDE.U32 R10, R0, 0x4, R10 ;  /* 0x00000004000a7825 */ /* 0x000fe200078e000a */
[----:B------:R-:W-:-:S02]  /*31c0*/  IADD3.X R22, PT, PT, RZ, R2, RZ, P1, !PT ;  /* 0x00000002ff167210 */ /* 0x000fc40000ffe4ff */
[----:B------:R-:W-:Y:S02]  /*31d0*/  LEA.HI R20, R20, 0x1, RZ, 0x18 ;  /* 0x0000000114147811 */ /* 0x000fe400078fc0ff */
[----:B------:R-:W-:Y:S02]  /*31e0*/  LOP3.LUT R21, R21, 0x300, RZ, 0xc0, !PT ;  /* 0x0000030015157812 */ /* 0x000fe400078ec0ff */
[----:B------:R-:W-:Y:S02]  /*31f0*/  LOP3.LUT R20, R20, 0x3, RZ, 0xc0, !PT ;  /* 0x0000000314147812 */ /* 0x000fe400078ec0ff */
[----:B-1----:R-:W-:-:S04]  /*3200*/  LEA R26, P2, R9, UR10, 0x2 ;  /* 0x0000000a091a7c11 */ /* 0x002fc8000f8410ff */
[----:B------:R-:W-:Y:S02]  /*3210*/  LEA.HI.X R9, R9, UR11, R22, 0x2, P2 ;  /* 0x0000000b09097c11 */ /* 0x000fe400090f1416 */
[----:B------:R-:W-:Y:S01]  /*3220*/  IADD3 R22, P1, PT, R10, UR8, RZ ;  /* 0x000000080a167c10 */ /* 0x000fe2000ff3e0ff */
[----:B--2---:R-:W-:Y:S01]  /*3230*/  IMAD.WIDE.U32 R12, R0, 0x4, R12 ;  /* 0x00000004000c7825 */ /* 0x004fe200078e000c */
[----:B---3--:R-:W-:Y:S02]  /*3240*/  IADD3 R24, P2, PT, R10, UR12, RZ ;  /* 0x0000000c0a187c10 */ /* 0x008fe4000ff5e0ff */
[C---:B------:R-:W-:Y:S02]  /*3250*/  IADD3.X R23, PT, PT, R11.reuse, UR9, RZ, P1, !PT ;  /* 0x000000090b177c10 */ /* 0x040fe40008ffe4ff */
[----:B------:R-:W-:Y:S02]  /*3260*/  IADD3.X R25, PT, PT, R11, UR13, RZ, P2, !PT ;  /* 0x0000000d0b197c10 */ /* 0x000fe400097fe4ff */
[----:B------:R-:W-:-:S02]  /*3270*/  IADD3 R10, PT, PT, R0, R21, RZ ;  /* 0x00000015000a7210 */ /* 0x000fc40007ffe0ff */
[----:B------:R-:W-:-:S07]  /*3280*/  IADD3 R11, PT, PT, -R20, RZ, RZ ;  /* 0x000000ff140b7210 */ /* 0x000fce0007ffe1ff */
.L_x_50:
[----:B-1----:R-:W2:Y:S04]  /*3290*/  LDG.E.CONSTANT R20, desc[UR6][R22.64] ;  /* 0x0000000616147981 */ /* 0x002ea8000c1e9900 */
[----:B------:R-:W2:Y:S02]  /*32a0*/  LDG.E.CONSTANT R21, desc[UR6][R12.64] ;  /* 0x000000060c157981 */ /* 0x000ea4000c1e9900 */
[----:B--2---:R-:W-:Y:S02]  /*32b0*/  FMUL R20, R20, R21 ;  /* 0x0000001514147220 */ /* 0x004fe40000400000 */
[----:B------:R1:W2:Y:S01]  /*32c0*/  LDG.E.CONSTANT R21, desc[UR6][R24.64] ;  /* 0x0000000618157981 */ /* 0x0002a2000c1e9900 */
[----:B------:R-:W-:Y:S01]  /*32d0*/  IADD3 R11, PT, PT, R11, 0x1, RZ ;  /* 0x000000010b0b7810 */ /* 0x000fe20007ffe0ff */
[----:B0-----:R-:W-:Y:S01]  /*32e0*/  FFMA R27, R5, R20, -R18 ;  /* 0x00000014051b7223 */ /* 0x001fe20000000812 */
[----:B------:R-:W-:-:S02]  /*32f0*/  IADD3 R12, P3, PT, R12, 0x400, RZ ;  /* 0x000004000c0c7810 */ /* 0x000fc40007f7e0ff */
[----:B------:R-:W-:Y:S02]  /*3300*/  ISETP.NE.AND P1, PT, R11, RZ, PT ;  /* 0x000000ff0b00720c */ /* 0x000fe40003f25270 */
[----:B------:R-:W-:Y:S02]  /*3310*/  IADD3 R22, P4, PT, R22, 0x400, RZ ;  /* 0x0000040016167810 */ /* 0x000fe40007f9e0ff */
[----:B------:R-:W-:Y:S02]  /*3320*/  IADD3.X R13, PT, PT, RZ, R13, RZ, P3, !PT ;  /* 0x0000000dff0d7210 */ /* 0x000fe40001ffe4ff */
[----:B-1----:R-:W-:Y:S02]  /*3330*/  IADD3 R24, P5, PT, R24, 0x400, RZ ;  /* 0x0000040018187810 */ /* 0x002fe40007fbe0ff */
[----:B------:R-:W-:Y:S02]  /*3340*/  IADD3.X R23, PT, PT, RZ, R23, RZ, P4, !PT ;  /* 0x00000017ff177210 */ /* 0x000fe400027fe4ff */
[----:B------:R-:W-:Y:S01]  /*3350*/  IADD3.X R25, PT, PT, RZ, R25, RZ, P5, !PT ;  /* 0x00000019ff197210 */ /* 0x000fe20002ffe4ff */
[----:B--2---:R-:W-:-:S04]  /*3360*/  FADD R21, R21, -R4 ;  /* 0x8000000415157221 */ /* 0x004fc80000000000 */
[----:B------:R-:W-:Y:S01]  /*3370*/  FMUL R20, R6, R21 ;  /* 0x0000001506147220 */ /* 0x000fe20000400000 */
[----:B------:R-:W-:-:S03]  /*3380*/  IMAD.MOV.U32 R21, RZ, RZ, R9 ;  /* 0x000000ffff157224 */ /* 0x000fc600078e0009 */
[----:B------:R-:W-:Y:S01]  /*3390*/  FFMA R27, R20, -R19, R27 ;  /* 0x80000013141b7223 */ /* 0x000fe2000000001b */
[----:B------:R-:W-:Y:S02]  /*33a0*/  MOV R20, R26 ;  /* 0x0000001a00147202 */ /* 0x000fe40000000f00 */
[----:B------:R-:W-:Y:S01]  /*33b0*/  IADD3 R26, P2, PT, R26, 0x400, RZ ;  /* 0x000004001a1a7810 */ /* 0x000fe20007f5e0ff */
[----:B------:R-:W-:-:S03]  /*33c0*/  FMUL R27, R8, R27 ;  /* 0x0000001b081b7220 */ /* 0x000fc60000400000 */
[----:B------:R-:W-:Y:S02]  /*33d0*/  IADD3.X R9, PT, PT, RZ, R9, RZ, P2, !PT ;  /* 0x00000009ff097210 */ /* 0x000fe400017fe4ff */
[----:B------:R1:W-:Y:S01]  /*33e0*/  STG.E desc[UR6][R20.64], R27 ;  /* 0x0000001b14007986 */ /* 0x0003e2000c101906 */
[----:B------:R-:W-:Y:S06]  /*33f0*/  @P1 BRA `(.L_x_50) ;  /* 0xfffffffc00a41947 */ /* 0x000fec000383ffff */
.L_x_49:
[----:B------:R-:W-:Y:S05]  /*3400*/  BSYNC.RECONVERGENT B1 ;  /* 0x0000000000017941 */ /* 0x000fea0003800200 */
.L_x_48:
[----:B------:R-:W-:Y:S05]  /*3410*/  @!P0 BRA `(.L_x_38) ;  /* 0x0000000400288947 */ /* 0x000fea0003800000 */
[----:B------:R-:W2:Y:S01]  /*3420*/  LDC.64 R12, c[0x0][0x388] ;  /* 0x0000e200ff0c7b82 */ /* 0x000ea20000000a00 */
[----:B------:R-:W3:Y:S01]  /*3430*/  LDCU.128 UR12, c[0x0][0x390] ;  /* 0x00007200ff0c77ac */ /* 0x000ee20008000c00 */
[C---:B-1----:R-:W-:Y:S02]  /*3440*/  SHF.L.U64.HI R21, R3.reuse, 0x2, R2 ;  /* 0x0000000203157819 */ /* 0x042fe40000010202 */
[C---:B------:R-:W-:Y:S01]  /*3450*/  SHF.L.U32 R20, R3.reuse, 0x2, RZ ;  /* 0x0000000203147819 */ /* 0x040fe200000006ff */
[----:B------:R-:W1:Y:S01]  /*3460*/  LDCU.64 UR8, c[0x0][0x380] ;  /* 0x00007000ff0877ac */ /* 0x000e620008000a00 */
[----:B------:R-:W-:-:S03]  /*3470*/  IADD3 R11, P2, PT, R3, R10, RZ ;  /* 0x0000000a030b7210 */ /* 0x000fc60007f5e0ff */
[----:B------:R-:W-:-:S03]  /*3480*/  IMAD.WIDE.U32 R20, R10, 0x4, R20 ;  /* 0x000000040a147825 */ /* 0x000fc600078e0014 */
[----:B------:R-:W-:Y:S02]  /*3490*/  IADD3 R24, P1, PT, R20, 0x800, RZ ;  /* 0x0000080014187810 */ /* 0x000fe40007f3e0ff */
[----:B------:R-:W-:Y:S02]  /*34a0*/  IADD3.X R20, PT, PT, RZ, R2, RZ, P2, !PT ;  /* 0x00000002ff147210 */ /* 0x000fe400017fe4ff */
[----:B------:R-:W-:Y:S02]  /*34b0*/  IADD3.X R21, PT, PT, RZ, R21, RZ, P1, !PT ;  /* 0x00000015ff157210 */ /* 0x000fe40000ffe4ff */
[----:B---3--:R-:W-:Y:S02]  /*34c0*/  LEA R9, P0, R11, UR14, 0x2 ;  /* 0x0000000e0b097c11 */ /* 0x008fe4000f8010ff */
[----:B------:R-:W-:Y:S01]  /*34d0*/  IADD3 R22, P2, PT, R24, UR12, RZ ;  /* 0x0000000c18167c10 */ /* 0x000fe2000ff5e0ff */
[----:B--2---:R-:W-:Y:S01]  /*34e0*/  IMAD.WIDE.U32 R12, R10, 0x4, R12 ;  /* 0x000000040a0c7825 */ /* 0x004fe200078e000c */
[----:B------:R-:W-:-:S02]  /*34f0*/  IADD3 R9, P4, PT, R9, 0x800, RZ ;  /* 0x0000080009097810 */ /* 0x000fc40007f9e0ff */
[----:B-1----:R-:W-:Y:S02]  /*3500*/  IADD3 R24, P1, PT, R24, UR8, RZ ;  /* 0x0000000818187c10 */ /* 0x002fe4000ff3e0ff */
[----:B------:R-:W-:Y:S02]  /*3510*/  IADD3 R12, P3, PT, R12, 0x800, RZ ;  /* 0x000008000c0c7810 */ /* 0x000fe40007f7e0ff */
[----:B------:R-:W-:Y:S02]  /*3520*/  LEA.HI.X R11, R11, UR15, R20, 0x2, P0 ;  /* 0x0000000f0b0b7c11 */ /* 0x000fe400080f1414 */
[C---:B------:R-:W-:Y:S02]  /*3530*/  IADD3.X R23, PT, PT, R21.reuse, UR13, RZ, P2, !PT ;  /* 0x0000000d15177c10 */ /* 0x040fe400097fe4ff */
[----:B------:R-:W-:Y:S02]  /*3540*/  IADD3.X R13, PT, PT, RZ, R13, RZ, P3, !PT ;  /* 0x0000000dff0d7210 */ /* 0x000fe40001ffe4ff */
[----:B------:R-:W-:-:S02]  /*3550*/  IADD3.X R25, PT, PT, R21, UR9, RZ, P1, !PT ;  /* 0x0000000915197c10 */ /* 0x000fc40008ffe4ff */
[----:B------:R-:W-:-:S07]  /*3560*/  IADD3.X R26, PT, PT, RZ, R11, RZ, P4, !PT ;  /* 0x0000000bff1a7210 */ /* 0x000fce00027fe4ff */
.L_x_51:
[----:B---3--:R-:W2:Y:S04]  /*3570*/  LDG.E.CONSTANT R20, desc[UR6][R22.64+-0x800] ;  /* 0xfff8000616147981 */ /* 0x008ea8000c1e9900 */
[----:B------:R-:W2:Y:S04]  /*3580*/  LDG.E.CONSTANT R21, desc[UR6][R12.64+-0x800] ;  /* 0xfff800060c157981 */ /* 0x000ea8000c1e9900 */
[----:B------:R-:W3:Y:S04]  /*3590*/  LDG.E.CONSTANT R11, desc[UR6][R24.64+-0x800] ;  /* 0xfff80006180b7981 */ /* 0x000ee8000c1e9900 */
[----:B------:R-:W4:Y:S04]  /*35a0*/  LDG.E.CONSTANT R28, desc[UR6][R22.64+-0x400] ;  /* 0xfffc0006161c7981 */ /* 0x000f28000c1e9900 */
[----:B------:R-:W4:Y:S04]  /*35b0*/  LDG.E.CONSTANT R29, desc[UR6][R12.64+-0x400] ;  /* 0xfffc00060c1d7981 */ /* 0x000f28000c1e9900 */
[----:B------:R-:W5:Y:S01]  /*35c0*/  LDG.E.CONSTANT R27, desc[UR6][R24.64+-0x400] ;  /* 0xfffc0006181b7981 */ /* 0x000f62000c1e9900 */
[----:B--2---:R-:W-:Y:S01]  /*35d0*/  FMUL R20, R20, R21 ;  /* 0x0000001514147220 */ /* 0x004fe20000400000 */
[----:B---3--:R-:W-:-:S03]  /*35e0*/  FADD R11, R11, -R4 ;  /* 0x800000040b0b7221 */ /* 0x008fc60000000000 */
[----:B0-----:R-:W-:Y:S01]  /*35f0*/  FFMA R21, R5, R20, -R18 ;  /* 0x0000001405157223 */ /* 0x001fe20000000812 */
[----:B------:R-:W-:-:S04]  /*3600*/  FMUL R20, R6, R11 ;  /* 0x0000000b06147220 */ /* 0x000fc80000400000 */
[----:B------:R-:W-:Y:S01]  /*3610*/  FFMA R21, R20, -R19, R21 ;  /* 0x8000001314157223 */ /* 0x000fe20000000015 */
[----:B------:R-:W-:Y:S02]  /*3620*/  IMAD.MOV.U32 R20, RZ, RZ, R9 ;  /* 0x000000ffff147224 */ /* 0x000fe400078e0009 */
[----:B------:R-:W2:Y:S01]  /*3630*/  LDG.E.CONSTANT R9, desc[UR6][R22.64] ;  /* 0x0000000616097981 */ /* 0x000ea2000c1e9900 */
[----:B------:R-:W-:Y:S01]  /*3640*/  FMUL R11, R8, R21 ;  /* 0x00000015080b7220 */ /* 0x000fe20000400000 */
[----:B------:R-:W-:Y:S02]  /*3650*/  MOV R21, R26 ;  /* 0x0000001a00157202 */ /* 0x000fe40000000f00 */
[----:B------:R-:W2:Y:S01]  /*3660*/  LDG.E.CONSTANT R26, desc[UR6][R12.64] ;  /* 0x000000060c1a7981 */ /* 0x000ea2000c1e9900 */
[----:B----4-:R-:W-:Y:S01]  /*3670*/  FMUL R28, R28, R29 ;  /* 0x0000001d1c1c7220 */ /* 0x010fe20000400000 */
[----:B-----5:R-:W-:Y:S02]  /*3680*/  FADD R27, R27, -R4 ;  /* 0x800000041b1b7221 */ /* 0x020fe40000000000 */
[----:B------:R0:W-:Y:S01]  /*3690*/  STG.E desc[UR6][R20.64+-0x800], R11 ;  /* 0xfff8000b14007986 */ /* 0x0001e2000c101906 */
[----:B------:R-:W-:Y:S01]  /*36a0*/  FFMA R29, R5, R28, -R18 ;  /* 0x0000001c051d7223 */ /* 0x000fe20000000812 */
[----:B------:R-:W-:-:S02]  /*36b0*/  FMUL R28, R6, R27 ;  /* 0x0000001b061c7220 */ /* 0x000fc40000400000 */
[----:B------:R-:W3:Y:S02]  /*36c0*/  LDG.E.CONSTANT R27, desc[UR6][R24.64] ;  /* 0x00000006181b7981 */ /* 0x000ee4000c1e9900 */
[----:B------:R-:W-:Y:S02]  /*36d0*/  FFMA R29, R28, -R19, R29 ;  /* 0x800000131c1d7223 */ /* 0x000fe4000000001d */
[----:B0-----:R-:W4:Y:S01]  /*36e0*/  LDG.E.CONSTANT R11, desc[UR6][R24.64+0x400] ;  /* 0x00040006180b7981 */ /* 0x001f22000c1e9900 */
[----:B--2---:R-:W-:-:S03]  /*36f0*/  FMUL R28, R9, R26 ;  /* 0x0000001a091c7220 */ /* 0x004fc60000400000 */
[----:B------:R0:W2:Y:S04]  /*3700*/  LDG.E.CONSTANT R26, desc[UR6][R22.64+0x400] ;  /* 0x00040006161a7981 */ /* 0x0000a8000c1e9900 */
[----:B------:R1:W2:Y:S01]  /*3710*/  LDG.E.CONSTANT R9, desc[UR6][R12.64+0x400] ;  /* 0x000400060c097981 */ /* 0x0002a2000c1e9900 */
[----:B------:R-:W-:Y:S01]  /*3720*/  FMUL R29, R8, R29 ;  /* 0x0000001d081d7220 */ /* 0x000fe20000400000 */
[----:B---3--:R-:W-:-:S04]  /*3730*/  FADD R27, R27, -R4 ;  /* 0x800000041b1b7221 */ /* 0x008fc80000000000 */
[----:B------:R3:W-:Y:S01]  /*3740*/  STG.E desc[UR6][R20.64+-0x400], R29 ;  /* 0xfffc001d14007986 */ /* 0x0007e2000c101906 */
[----:B----4-:R-:W-:Y:S01]  /*3750*/  FADD R11, R11, -R4 ;  /* 0x800000040b0b7221 */ /* 0x010fe20000000000 */
[----:B---3--:R-:W-:Y:S01]  /*3760*/  FFMA R29, R5, R28, -R18 ;  /* 0x0000001c051d7223 */ /* 0x008fe20000000812 */
[----:B------:R-:W-:-:S04]  /*3770*/  FMUL R28, R6, R27 ;  /* 0x0000001b061c7220 */ /* 0x000fc80000400000 */
[----:B------:R-:W-:-:S04]  /*3780*/  FFMA R27, R28, -R19, R29 ;  /* 0x800000131c1b7223 */ /* 0x000fc8000000001d */
[----:B------:R-:W-:Y:S01]  /*3790*/  FMUL R27, R8, R27 ;  /* 0x0000001b081b7220 */ /* 0x000fe20000400000 */
[----:B------:R-:W-:Y:S02]  /*37a0*/  IADD3 R24, P0, PT, R24, 0x1000, RZ ;  /* 0x0000100018187810 */ /* 0x000fe40007f1e0ff */
[----:B------:R-:W-:Y:S02]  /*37b0*/  IADD3 R10, PT, PT, R10, 0x400, RZ ;  /* 0x000004000a0a7810 */ /* 0x000fe40007ffe0ff */
[----:B------:R3:W-:Y:S01]  /*37c0*/  STG.E desc[UR6][R20.64], R27 ;  /* 0x0000001b14007986 */ /* 0x0007e2000c101906 */
[----:B------:R-:W-:Y:S02]  /*37d0*/  IADD3.X R25, PT, PT, RZ, R25, RZ, P0, !PT ;  /* 0x00000019ff197210 */ /* 0x000fe400007fe4ff */
[----:B------:R-:W-:Y:S02]  /*37e0*/  ISETP.GE.AND P0, PT, R10, R7, PT ;  /* 0x000000070a00720c */ /* 0x000fe40003f06270 */
[----:B0-----:R-:W-:-:S02]  /*37f0*/  IADD3 R22, P1, PT, R22, 0x1000, RZ ;  /* 0x0000100016167810 */ /* 0x001fc40007f3e0ff */
[----:B-1----:R-:W-:Y:S02]  /*3800*/  IADD3 R12, P2, PT, R12, 0x1000, RZ ;  /* 0x000010000c0c7810 */ /* 0x002fe40007f5e0ff */
[----:B------:R-:W-:Y:S02]  /*3810*/  IADD3.X R23, PT, PT, RZ, R23, RZ, P1, !PT ;  /* 0x00000017ff177210 */ /* 0x000fe40000ffe4ff */
[----:B------:R-:W-:Y:S01]  /*3820*/  IADD3.X R13, PT, PT, RZ, R13, RZ, P2, !PT ;  /* 0x0000000dff0d7210 */ /* 0x000fe200017fe4ff */
[----:B--2---:R-:W-:Y:S01]  /*3830*/  FMUL R9, R26, R9 ;  /* 0x000000091a097220 */ /* 0x004fe20000400000 */
[----:B------:R-:W-:-:S03]  /*3840*/  FMUL R26, R6, R11 ;  /* 0x0000000b061a7220 */ /* 0x000fc60000400000 */
[----:B------:R-:W-:-:S04]  /*3850*/  FFMA R9, R5, R9, -R18 ;  /* 0x0000000905097223 */ /* 0x000fc80000000812 */
[----:B------:R-:W-:-:S04]  /*3860*/  FFMA R9, R26, -R19, R9 ;  /* 0x800000131a097223 */ /* 0x000fc80000000009 */
[----:B------:R-:W-:-:S05]  /*3870*/  FMUL R11, R8, R9 ;  /* 0x00000009080b7220 */ /* 0x000fca0000400000 */
[----:B------:R3:W-:Y:S01]  /*3880*/  STG.E desc[UR6][R20.64+0x400], R11 ;  /* 0x0004000b14007986 */ /* 0x0007e2000c101906 */
[----:B------:R-:W-:-:S04]  /*3890*/  IADD3 R9, P3, PT, R20, 0x1000, RZ ;  /* 0x0000100014097810 */ /* 0x000fc80007f7e0ff */
[----:B------:R-:W-:Y:S01]  /*38a0*/  IADD3.X R26, PT, PT, RZ, R21, RZ, P3, !PT ;  /* 0x00000015ff1a7210 */ /* 0x000fe20001ffe4ff */
[----:B------:R-:W-:Y:S08]  /*38b0*/  @!P0 BRA `(.L_x_51) ;  /* 0xfffffffc002c8947 */ /* 0x000ff0000383ffff */
.L_x_38:
[----:B------:R-:W-:Y:S05]  /*38c0*/  BSYNC.RECONVERGENT B0 ;  /* 0x0000000000007941 */ /* 0x000fea0003800200 */
.L_x_37:
[----:B-1-3--:R-:W1:Y:S08]  /*38d0*/  LDC.64 R10, c[0x0][0x3a0] ;  /* 0x0000e800ff0a7b82 */ /* 0x00ae700000000a00 */
[----:B------:R-:W1:Y:S02]  /*38e0*/  LDC.64 R8, c[0x0][0x3a8] ;  /* 0x0000ea00ff087b82 */ /* 0x000e640000000a00 */
[----:B-1----:R-:W-:-:S04]  /*38f0*/  LOP3.LUT P0, RZ, R10, R8, RZ, 0xfc, !PT ;  /* 0x000000080aff7212 */ /* 0x002fc8000780fcff */
[----:B------:R-:W-:-:S04]  /*3900*/  LOP3.LUT P0, RZ, R11, R9, RZ, 0xfc, P0 ;  /* 0x000000090bff7212 */ /* 0x000fc8000000fcff */
[----:B------:R-:W-:-:S13]  /*3910*/  ISETP.GE.OR P0, PT, R0, R7, !P0 ;  /* 0x000000070000720c */ /* 0x000fda0004706670 */
[----:B------:R-:W-:Y:S05]  /*3920*/  @P0 EXIT ;  /* 0x000000000000094d */ /* 0x000fea0003800000 */
[----:B------:R-:W-:-:S04]  /*3930*/  ISETP.NE.U32.AND P0, PT, R10, RZ, PT ;  /* 0x000000ff0a00720c */ /* 0x000fc80003f05070 */
[----:B------:R-:W-:-:S13]  /*3940*/  ISETP.NE.AND.EX P0, PT, R11, RZ, PT, P0 ;  /* 0x000000ff0b00720c */ /* 0x000fda0003f05300 */
[----:B------:R-:W-:Y:S05]  /*3950*/  @P0 BRA `(.L_x_52) ;  /* 0x00000008002c0947 */ /* 0x000fea0003800000 */
[----:B------:R-:W-:-:S04]  /*3960*/  ISETP.NE.U32.AND P0, PT, R8, RZ, PT ;  /* 0x000000ff0800720c */ /* 0x000fc80003f05070 */
[----:B------:R-:W-:-:S13]  /*3970*/  ISETP.NE.AND.EX P0, PT, R9, RZ, PT, P0 ;  /* 0x000000ff0900720c */ /* 0x000fda0003f05300 */
[----:B------:R-:W-:Y:S05]  /*3980*/  @!P0 EXIT ;  /* 0x000000000000894d */ /* 0x000fea0003800000 */
[----:B------:R-:W-:Y:S01]  /*3990*/  LOP3.LUT R4, RZ, R0, RZ, 0x33, !PT ;  /* 0x00000000ff047212 */ /* 0x000fe200078e33ff */
[----:B------:R-:W-:Y:S03]  /*39a0*/  BSSY.RECONVERGENT B0, `(.L_x_53) ;  /* 0x000003e000007945 */ /* 0x000fe60003800200 */
[----:B------:R-:W-:-:S04]  /*39b0*/  IADD3 R7, PT, PT, R4, R7, RZ ;  /* 0x0000000704077210 */ /* 0x000fc80007ffe0ff */
[C---:B------:R-:W-:Y:S02]  /*39c0*/  ISETP.GE.U32.AND P1, PT, R7.reuse, 0xf00, PT ;  /* 0x00000f000700780c */ /* 0x040fe40003f26070 */
[----:B------:R-:W-:-:S04]  /*39d0*/  LEA.HI R4, R7, 0x1, RZ, 0x18 ;  /* 0x0000000107047811 */ /* 0x000fc800078fc0ff */
[----:B------:R-:W-:-:S04]  /*39e0*/  LOP3.LUT R10, R4, 0xf, RZ, 0xc0, !PT ;  /* 0x0000000f040a7812 */ /* 0x000fc800078ec0ff */
[----:B------:R-:W-:-:S03]  /*39f0*/  ISETP.NE.AND P0, PT, R10, RZ, PT ;  /* 0x000000ff0a00720c */ /* 0x000fc60003f05270 */
[----:B------:R-:W-:Y:S10]  /*3a00*/  @!P1 BRA `(.L_x_54) ;  /* 0x0000000000dc9947 */ /* 0x000ff40003800000 */
[----:B------:R-:W1:Y:S01]  /*3a10*/  LDC.64 R8, c[0x0][0x3a8] ;  /* 0x0000ea00ff087b82 */ /* 0x000e620000000a00 */
[----:B------:R-:W3:Y:S01]  /*3a20*/  LDCU.64 UR4, c[0x0][0x390] ;  /* 0x00007200ff0477ac */ /* 0x000ee20008000a00 */
[C---:B------:R-:W-:Y:S02]  /*3a30*/  SHF.L.U64.HI R7, R3.reuse, 0x2, R2 ;  /* 0x0000000203077819 */ /* 0x040fe40000010202 */
[----:B------:R-:W-:Y:S02]  /*3a40*/  SHF.L.U32 R6, R3, 0x2, RZ ;  /* 0x0000000203067819 */ /* 0x000fe400000006ff */
[----:B------:R-:W-:-:S03]  /*3a50*/  LOP3.LUT R5, R4, 0x1fffff0, RZ, 0xc0, !PT ;  /* 0x01fffff004057812 */ /* 0x000fc600078ec0ff */
[----:B------:R-:W-:Y:S01]  /*3a60*/  IMAD.WIDE.U32 R6, R0, 0x4, R6 ;  /* 0x0000000400067825 */ /* 0x000fe200078e0006 */
[----:B------:R-:W-:Y:S02]  /*3a70*/  IADD3 R5, PT, PT, -R5, RZ, RZ ;  /* 0x000000ff05057210 */ /* 0x000fe40007ffe1ff */
[----:B---3--:R-:W-:Y:S01]  /*3a80*/  IADD3 R6, P3, PT, R6, UR4, RZ ;  /* 0x0000000406067c10 */ /* 0x008fe2000ff7e0ff */
[----:B-1----:R-:W-:-:S03]  /*3a90*/  IMAD.WIDE.U32 R8, R0, 0x4, R8 ;  /* 0x0000000400087825 */ /* 0x002fc600078e0008 */
[----:B------:R-:W-:Y:S02]  /*3aa0*/  IADD3 R15, P2, PT, R8, 0x2000, RZ ;  /* 0x00002000080f7810 */ /* 0x000fe40007f5e0ff */
[----:B------:R-:W-:Y:S02]  /*3ab0*/  IADD3 R8, P1, PT, R6, 0x2000, RZ ;  /* 0x0000200006087810 */ /* 0x000fe40007f3e0ff */
[----:B------:R-:W-:Y:S02]  /*3ac0*/  IADD3.X R12, PT, PT, RZ, R9, RZ, P2, !PT ;  /* 0x00000009ff0c7210 */ /* 0x000fe400017fe4ff */
[----:B------:R-:W-:-:S09]  /*3ad0*/  IADD3.X R9, PT, PT, RZ, UR5, R7, P1, P3 ;  /* 0x00000005ff097c10 */ /* 0x000fd20008fe6407 */
.L_x_55:
[----:B--2---:R-:W3:Y:S04]  /*3ae0*/  LDG.E.CONSTANT R11, desc[UR6][R8.64+-0x2000] ;  /* 0xffe00006080b7981 */ /* 0x004ee8000c1e9900 */
[----:B------:R-:W4:Y:S01]  /*3af0*/  LDG.E.CONSTANT R13, desc[UR6][R8.64+-0x1c00] ;  /* 0xffe40006080d7981 */ /* 0x000f22000c1e9900 */
[----:B------:R-:W-:Y:S01]  /*3b00*/  IMAD.MOV.U32 R6, RZ, RZ, R15 ;  /* 0x000000ffff067224 */ /* 0x000fe200078e000f */
[----:B------:R-:W-:Y:S02]  /*3b10*/  MOV R7, R12 ;  /* 0x0000000c00077202 */ /* 0x000fe40000000f00 */
[----:B------:R-:W5:Y:S04]  /*3b20*/  LDG.E.CONSTANT R15, desc[UR6][R8.64+-0x1800] ;  /* 0xffe80006080f7981 */ /* 0x000f68000c1e9900 */
[----:B0-----:R-:W5:Y:S04]  /*3b30*/  LDG.E.CONSTANT R19, desc[UR6][R8.64+-0x1400] ;  /* 0xffec000608137981 */ /* 0x001f68000c1e9900 */
[----:B--2---:R-:W2:Y:S04]  /*3b40*/  LDG.E.CONSTANT R21, desc[UR6][R8.64+-0x1000] ;  /* 0xfff0000608157981 */ /* 0x004ea8000c1e9900 */
[----:B------:R-:W2:Y:S04]  /*3b50*/  LDG.E.CONSTANT R23, desc[UR6][R8.64+-0xc00] ;  /* 0xfff4000608177981 */ /* 0x000ea8000c1e9900 */
        /* <DEDUP_REMOVED lines=8> */
[----:B---3--:R0:W-:Y:S04]  /*3be0*/  REDG.E.ADD.F32.FTZ.RN.STRONG.GPU desc[UR6][R6.64+-0x2000], R11 ;  /* 0xffe0000b060079a6 */ /* 0x0081e8000c12f306 */
[----:B----4-:R1:W-:Y:S01]  /*3bf0*/  REDG.E.ADD.F32.FTZ.RN.STRONG.GPU desc[UR6][R6.64+-0x1c00], R13 ;  /* 0xffe4000d060079a6 */ /* 0x0103e2000c12f306 */
[----:B------:R-:W-:-:S03]  /*3c00*/  IADD3 R5, PT, PT, R5, 0x10, RZ ;  /* 0x0000001005057810 */ /* 0x000fc60007ffe0ff */
[----:B-----5:R3:W-:Y:S04]  /*3c10*/  REDG.E.ADD.F32.FTZ.RN.STRONG.GPU desc[UR6][R6.64+-0x1800], R15 ;  /* 0xffe8000f060079a6 */ /* 0x0207e8000c12f306 */
[----:B0-----:R-:W4:Y:S04]  /*3c20*/  LDG.E.CONSTANT R11, desc[UR6][R8.64+0x1000] ;  /* 0x00100006080b7981 */ /* 0x001f28000c1e9900 */
[----:B-1----:R0:W5:Y:S01]  /*3c30*/  LDG.E.CONSTANT R13, desc[UR6][R8.64+0x1800] ;  /* 0x00180006080d7981 */ /* 0x002162000c1e9900 */
[----:B------:R-:W-:-:S03]  /*3c40*/  ISETP.NE.AND P1, PT, R5, RZ, PT ;  /* 0x000000ff0500720c */ /* 0x000fc60003f25270 */
[----:B------:R-:W-:Y:S04]  /*3c50*/  REDG.E.ADD.F32.FTZ.RN.STRONG.GPU desc[UR6][R6.64+-0x1400], R19 ;  /* 0xffec0013060079a6 */ /* 0x000fe8000c12f306 */
[----:B--2---:R-:W-:Y:S04]  /*3c60*/  REDG.E.ADD.F32.FTZ.RN.STRONG.GPU desc[UR6][R6.64+-0x1000], R21 ;  /* 0xfff00015060079a6 */ /* 0x004fe8000c12f306 */
[----:B------:R-:W-:Y:S04]  /*3c70*/  REDG.E.ADD.F32.FTZ.RN.STRONG.GPU desc[UR6][R6.64+-0xc00], R23 ;  /* 0xfff40017060079a6 */ /* 0x000fe8000c12f306 */
[----:B------:R-:W-:Y:S04]  /*3c80*/  REDG.E.ADD.F32.FTZ.RN.STRONG.GPU desc[UR6][R6.64+-0x800], R25 ;  /* 0xfff80019060079a6 */ /* 0x000fe8000c12f306 */
[----:B------:R-:W-:Y:S04]  /*3c90*/  REDG.E.ADD.F32.FTZ.RN.STRONG.GPU desc[UR6][R6.64+-0x400], R27 ;  /* 0xfffc001b060079a6 */ /* 0x000fe8000c12f306 */
[----:B------:R-:W-:Y:S04]  /*3ca0*/  REDG.E.ADD.F32.FTZ.RN.STRONG.GPU desc[UR6][R6.64], R29 ;  /* 0x0000001d060079a6 */ /* 0x000fe8000c12f306 */
[----:B------:R1:W-:Y:S04]  /*3cb0*/  REDG.E.ADD.F32.FTZ.RN.STRONG.GPU desc[UR6][R6.64+0x400], R12 ;  /* 0x0004000c060079a6 */ /* 0x0003e8000c12f306 */
[----:B------:R2:W-:Y:S01]  /*3cc0*/  REDG.E.ADD.F32.FTZ.RN.STRONG.GPU desc[UR6][R6.64+0x800], R14 ;  /* 0x0008000e060079a6 */ /* 0x0005e2000c12f306 */
[----:B0-----:R-:W-:-:S03]  /*3cd0*/  IADD3 R8, P2, PT, R8, 0x4000, RZ ;  /* 0x0000400008087810 */ /* 0x001fc60007f5e0ff */
[----:B------:R2:W-:Y:S01]  /*3ce0*/  REDG.E.ADD.F32.FTZ.RN.STRONG.GPU desc[UR6][R6.64+0xc00], R18 ;  /* 0x000c0012060079a6 */ /* 0x0005e2000c12f306 */
[----:B---3--:R-:W-:Y:S02]  /*3cf0*/  IADD3 R15, P3, PT, R6, 0x4000, RZ ;  /* 0x00004000060f7810 */ /* 0x008fe40007f7e0ff */
[----:B------:R-:W-:Y:S02]  /*3d00*/  IADD3.X R9, PT, PT, RZ, R9, RZ, P2, !PT ;  /* 0x00000009ff097210 */ /* 0x000fe400017fe4ff */
[----:B-1----:R-:W-:Y:S02]  /*3d10*/  IADD3.X R12, PT, PT, RZ, R7, RZ, P3, !PT ;  /* 0x00000007ff0c7210 */ /* 0x002fe40001ffe4ff */
[----:B------:R-:W-:Y:S01]  /*3d20*/  IADD3 R0, PT, PT, R0, 0x1000, RZ ;  /* 0x0000100000007810 */ /* 0x000fe20007ffe0ff */
[----:B----4-:R2:W-:Y:S04]  /*3d30*/  REDG.E.ADD.F32.FTZ.RN.STRONG.GPU desc[UR6][R6.64+0x1000], R11 ;  /* 0x0010000b060079a6 */ /* 0x0105e8000c12f306 */
[----:B------:R2:W-:Y:S04]  /*3d40*/  REDG.E.ADD.F32.FTZ.RN.STRONG.GPU desc[UR6][R6.64+0x1400], R20 ;  /* 0x00140014060079a6 */ /* 0x0005e8000c12f306 */
[----:B-----5:R2:W-:Y:S04]  /*3d50*/  REDG.E.ADD.F32.FTZ.RN.STRONG.GPU desc[UR6][R6.64+0x1800], R13 ;  /* 0x0018000d060079a6 */ /* 0x0205e8000c12f306 */
[----:B------:R2:W-:Y:S01]  /*3d60*/  REDG.E.ADD.F32.FTZ.RN.STRONG.GPU desc[UR6][R6.64+0x1c00], R22 ;  /* 0x001c0016060079a6 */ /* 0x0005e2000c12f306 */
[----:B------:R-:W-:Y:S05]  /*3d70*/  @P1 BRA `(.L_x_55) ;  /* 0xfffffffc00581947 */ /* 0x000fea000383ffff */
.L_x_54:
[----:B------:R-:W-:Y:S05]  /*3d80*/  BSYNC.RECONVERGENT B0 ;  /* 0x0000000000007941 */ /* 0x000fea0003800200 */
.L_x_53:
[----:B------:R-:W-:Y:S05]  /*3d90*/  @!P0 EXIT ;  /* 0x000000000000894d */ /* 0x000fea0003800000 */
[----:B------:R-:W-:Y:S01]  /*3da0*/  ISETP.GE.U32.AND P0, PT, R10, 0x8, PT ;  /* 0x000000080a00780c */ /* 0x000fe20003f06070 */
[----:B------:R-:W-:Y:S01]  /*3db0*/  BSSY.RECONVERGENT B0, `(.L_x_56) ;  /* 0x0000018000007945 */ /* 0x000fe20003800200 */
[----:B------:R-:W-:-:S04]  /*3dc0*/  LOP3.LUT R12, R4, 0x7, RZ, 0xc0, !PT ;  /* 0x00000007040c7812 */ /* 0x000fc800078ec0ff */
[----:B------:R-:W-:-:S07]  /*3dd0*/  ISETP.NE.AND P1, PT, R12, RZ, PT ;  /* 0x000000ff0c00720c */ /* 0x000fce0003f25270 */
[----:B------:R-:W-:Y:S06]  /*3de0*/  @!P0 BRA `(.L_x_57) ;  /* 0x0000000000508947 */ /* 0x000fec0003800000 */
[C---:B------:R-:W-:Y:S01]  /*3df0*/  IMAD.WIDE.U32 R8, R0.reuse, 0x4, R16 ;  /* 0x0000000400087825 */ /* 0x040fe200078e0010 */
[----:B--2---:R-:W1:Y:S04]  /*3e00*/  LDC.64 R6, c[0x0][0x3a8] ;  /* 0x0000ea00ff067b82 */ /* 0x004e680000000a00 */
[----:B------:R-:W2:Y:S04]  /*3e10*/  LDG.E.CONSTANT R5, desc[UR6][R8.64] ;  /* 0x0000000608057981 */ /* 0x000ea8000c1e9900 */
[----:B------:R-:W3:Y:S04]  /*3e20*/  LDG.E.CONSTANT R11, desc[UR6][R8.64+0x400] ;  /* 0x00040006080b7981 */ /* 0x000ee8000c1e9900 */
[----:B------:R-:W4:Y:S04]  /*3e30*/  LDG.E.CONSTANT R13, desc[UR6][R8.64+0x800] ;  /* 0x00080006080d7981 */ /* 0x000f28000c1e9900 */
[----:B------:R-:W5:Y:S04]  /*3e40*/  LDG.E.CONSTANT R15, desc[UR6][R8.64+0xc00] ;  /* 0x000c0006080f7981 */ /* 0x000f68000c1e9900 */
[----:B0-----:R-:W5:Y:S04]  /*3e50*/  LDG.E.CONSTANT R19, desc[UR6][R8.64+0x1000] ;  /* 0x0010000608137981 */ /* 0x001f68000c1e9900 */
[----:B------:R-:W5:Y:S04]  /*3e60*/  LDG.E.CONSTANT R21, desc[UR6][R8.64+0x1400] ;  /* 0x0014000608157981 */ /* 0x000f68000c1e9900 */
[----:B------:R-:W5:Y:S04]  /*3e70*/  LDG.E.CONSTANT R23, desc[UR6][R8.64+0x1800] ;  /* 0x0018000608177981 */ /* 0x000f68000c1e9900 */
[----:B------:R-:W5:Y:S01]  /*3e80*/  LDG.E.CONSTANT R25, desc[UR6][R8.64+0x1c00] ;  /* 0x001c000608197981 */ /* 0x000f62000c1e9900 */
[----:B-1----:R-:W-:-:S05]  /*3e90*/  IMAD.WIDE.U32 R6, R0, 0x4, R6 ;  /* 0x0000000400067825 */ /* 0x002fca00078e0006 */
[----:B--2---:R1:W-:Y:S04]  /*3ea0*/  REDG.E.ADD.F32.FTZ.RN.STRONG.GPU desc[UR6][R6.64], R5 ;  /* 0x00000005060079a6 */ /* 0x0043e8000c12f306 */
[----:B---3--:R1:W-:Y:S04]  /*3eb0*/  REDG.E.ADD.F32.FTZ.RN.STRONG.GPU desc[UR6][R6.64+0x400], R11 ;  /* 0x0004000b060079a6 */ /* 0x0083e8000c12f306 */
[----:B----4-:R1:W-:Y:S04]  /*3ec0*/  REDG.E.ADD.F32.FTZ.RN.STRONG.GPU desc[UR6][R6.64+0x800], R13 ;  /* 0x0008000d060079a6 */ /* 0x0103e8000c12f306 */
[----:B-----5:R1:W-:Y:S04]  /*3ed0*/  REDG.E.ADD.F32.FTZ.RN.STRONG.GPU desc[UR6][R6.64+0xc00], R15 ;  /* 0x000c000f060079a6 */ /* 0x0203e8000c12f306 */
[----:B------:R1:W-:Y:S04]  /*3ee0*/  REDG.E.ADD.F32.FTZ.RN.STRONG.GPU desc[UR6][R6.64+0x1000], R19 ;  /* 0x00100013060079a6 */ /* 0x0003e8000c12f306 */
[----:B------:R1:W-:Y:S04]  /*3ef0*/  REDG.E.ADD.F32.FTZ.RN.STRONG.GPU desc[UR6][R6.64+0x1400], R21 ;  /* 0x00140015060079a6 */ /* 0x0003e8000c12f306 */
[----:B------:R1:W-:Y:S04]  /*3f00*/  REDG.E.ADD.F32.FTZ.RN.STRONG.GPU desc[UR6][R6.64+0x1800], R23 ;  /* 0x00180017060079a6 */ /* 0x0003e8000c12f306 */
[----:B------:R1:W-:Y:S01]  /*3f10*/  REDG.E.ADD.F32.FTZ.RN.STRONG.GPU desc[UR6][R6.64+0x1c00], R25 ;  /* 0x001c0019060079a6 */ /* 0x0003e2000c12f306 */
[----:B------:R-:W-:-:S07]  /*3f20*/  IADD3 R0, PT, PT, R0, 0x800, RZ ;  /* 0x0000080000007810 */ /* 0x000fce0007ffe0ff */
.L_x_57:
[----:B------:R-:W-:Y:S05]  /*3f30*/  BSYNC.RECONVERGENT B0 ;  /* 0x0000000000007941 */ /* 0x000fea0003800200 */
.L_x_56:
[----:B------:R-:W-:Y:S05]  /*3f40*/  @!P1 EXIT ;  /* 0x000000000000994d */ /* 0x000fea0003800000 */
[----:B------:R-:W-:Y:S01]  /*3f50*/  ISETP.GE.U32.AND P0, PT, R12, 0x4, PT ;  /* 0x000000040c00780c */ /* 0x000fe20003f06070 */
[----:B------:R-:W-:Y:S01]  /*3f60*/  BSSY.RECONVERGENT B0, `(.L_x_58) ;  /* 0x0000010000007945 */ /* 0x000fe20003800200 */
[----:B------:R-:W-:-:S04]  /*3f70*/  LOP3.LUT R9, R4, 0x3, RZ, 0xc0, !PT ;  /* 0x0000000304097812 */ /* 0x000fc800078ec0ff */
[----:B------:R-:W-:-:S07]  /*3f80*/  ISETP.NE.AND P1, PT, R9, RZ, PT ;  /* 0x000000ff0900720c */ /* 0x000fce0003f25270 */
[----:B------:R-:W-:Y:S06]  /*3f90*/  @!P0 BRA `(.L_x_59) ;  /* 0x0000000000308947 */ /* 0x000fec0003800000 */
[C---:B------:R-:W-:Y:S01]  /*3fa0*/  IMAD.WIDE.U32 R16, R0.reuse, 0x4, R16 ;  /* 0x0000000400107825 */ /* 0x040fe200078e0010 */
[----:B-1----:R-:W1:Y:S04]  /*3fb0*/  LDC.64 R4, c[0x0][0x3a8] ;  /* 0x0000ea00ff047b82 */ /* 0x002e680000000a00 */
[----:B--2---:R-:W2:Y:S04]  /*3fc0*/  LDG.E.CONSTANT R7, desc[UR6][R16.64] ;  /* 0x0000000610077981 */ /* 0x004ea8000c1e9900 */
[----:B------:R-:W3:Y:S04]  /*3fd0*/  LDG.E.CONSTANT R11, desc[UR6][R16.64+0x400] ;  /* 0x00040006100b7981 */ /* 0x000ee8000c1e9900 */
[----:B------:R-:W4:Y:S04]  /*3fe0*/  LDG.E.CONSTANT R13, desc[UR6][R16.64+0x800] ;  /* 0x00080006100d7981 */ /* 0x000f28000c1e9900 */
[----:B------:R-:W5:Y:S01]  /*3ff0*/  LDG.E.CONSTANT R15, desc[UR6][R16.64+0xc00] ;  /* 0x000c0006100f7981 */ /* 0x000f62000c1e9900 */
[----:B-1----:R-:W-:-:S05]  /*4000*/  IMAD.WIDE.U32 R4, R0, 0x4, R4 ;  /* 0x0000000400047825 */ /* 0x002fca00078e0004 */
[----:B--2---:R1:W-:Y:S04]  /*4010*/  REDG.E.ADD.F32.FTZ.RN.STRONG.GPU desc[UR6][R4.64], R7 ;  /* 0x00000007040079a6 */ /* 0x0043e8000c12f306 */
[----:B---3--:R1:W-:Y:S04]  /*4020*/  REDG.E.ADD.F32.FTZ.RN.STRONG.GPU desc[UR6][R4.64+0x400], R11 ;  /* 0x0004000b040079a6 */ /* 0x0083e8000c12f306 */
[----:B----4-:R1:W-:Y:S04]  /*4030*/  REDG.E.ADD.F32.FTZ.RN.STRONG.GPU desc[UR6][R4.64+0x800], R13 ;  /* 0x0008000d040079a6 */ /* 0x0103e8000c12f306 */
[----:B-----5:R1:W-:Y:S01]  /*4040*/  REDG.E.ADD.F32.FTZ.RN.STRONG.GPU desc[UR6][R4.64+0xc00], R15 ;  /* 0x000c000f040079a6 */ /* 0x0203e2000c12f306 */
[----:B------:R-:W-:-:S07]  /*4050*/  IADD3 R0, PT, PT, R0, 0x400, RZ ;  /* 0x0000040000007810 */ /* 0x000fce0007ffe0ff */
.L_x_59:
[----:B------:R-:W-:Y:S05]  /*4060*/  BSYNC.RECONVERGENT B0 ;  /* 0x0000000000007941 */ /* 0x000fea0003800200 */
.L_x_58:
[----:B------:R-:W-:Y:S05]  /*4070*/  @!P1 EXIT ;  /* 0x000000000000994d */ /* 0x000fea0003800000 */
[----:B-12---:R-:W1:Y:S01]  /*4080*/  LDC.64 R6, c[0x0][0x3a8] ;  /* 0x0000ea00ff067b82 */ /* 0x006e620000000a00 */
[----:B------:R-:W2:Y:S01]  /*4090*/  LDCU.64 UR4, c[0x0][0x390] ;  /* 0x00007200ff0477ac */ /* 0x000ea20008000a00 */
[C---:B------:R-:W-:Y:S02]  /*40a0*/  SHF.L.U64.HI R5, R3.reuse, 0x2, R2 ;  /* 0x0000000203057819 */ /* 0x040fe40000010202 */
[----:B------:R-:W-:-:S05]  /*40b0*/  SHF.L.U32 R4, R3, 0x2, RZ ;  /* 0x0000000203047819 */ /* 0x000fca00000006ff */
[----:B------:R-:W-:-:S03]  /*40c0*/  IMAD.WIDE.U32 R4, R0, 0x4, R4 ;  /* 0x0000000400047825 */ /* 0x000fc600078e0004 */
[----:B--2---:R-:W-:Y:S01]  /*40d0*/  IADD3 R4, P0, PT, R4, UR4, RZ ;  /* 0x0000000404047c10 */ /* 0x004fe2000ff1e0ff */
[----:B-1----:R-:W-:-:S03]  /*40e0*/  IMAD.WIDE.U32 R2, R0, 0x4, R6 ;  /* 0x0000000400027825 */ /* 0x002fc600078e0006 */
[----:B------:R-:W-:Y:S01]  /*40f0*/  IADD3.X R6, PT, PT, R5, UR5, RZ, P0, !PT ;  /* 0x0000000505067c10 */ /* 0x000fe200087fe4ff */
[----:B------:R-:W-:Y:S01]  /*4100*/  IMAD.MOV R0, RZ, RZ, -R9 ;  /* 0x000000ffff007224 */ /* 0x000fe200078e0a09 */
[----:B------:R-:W-:Y:S02]  /*4110*/  MOV R7, R2 ;  /* 0x0000000200077202 */ /* 0x000fe40000000f00 */
[----:B------:R-:W-:-:S07]  /*4120*/  MOV R8, R3 ;  /* 0x0000000300087202 */ /* 0x000fce0000000f00 */
.L_x_60:
[----:B-1----:R-:W-:Y:S02]  /*4130*/  MOV R2, R4 ;  /* 0x0000000400027202 */ /* 0x002fe40000000f00 */
[----:B------:R-:W-:-:S05]  /*4140*/  MOV R3, R6 ;  /* 0x0000000600037202 */ /* 0x000fca0000000f00 */
[----:B------:R1:W2:Y:S01]  /*4150*/  LDG.E.CONSTANT R5, desc[UR6][R2.64] ;  /* 0x0000000602057981 */ /* 0x0002a2000c1e9900 */
[----:B------:R-:W-:-:S04]  /*4160*/  IADD3 R0, PT, PT, R0, 0x1, RZ ;  /* 0x0000000100007810 */ /* 0x000fc80007ffe0ff */
[----:B------:R-:W-:Y:S02]  /*4170*/  ISETP.NE.AND P0, PT, R0, RZ, PT ;  /* 0x000000ff0000720c */ /* 0x000fe40003f05270 */
[----:B-1----:R-:W-:Y:S02]  /*4180*/  MOV R2, R7 ;  /* 0x0000000700027202 */ /* 0x002fe40000000f00 */
[-C--:B------:R-:W-:Y:S02]  /*4190*/  MOV R3, R8.reuse ;  /* 0x0000000800037202 */ /* 0x080fe40000000f00 */
[----:B------:R-:W-:Y:S02]  /*41a0*/  IADD3 R7, P1, PT, R7, 0x400, RZ ;  /* 0x0000040007077810 */ /* 0x000fe40007f3e0ff */
[----:B------:R-:W-:Y:S02]  /*41b0*/  IADD3 R4, P2, PT, R4, 0x400, RZ ;  /* 0x0000040004047810 */ /* 0x000fe40007f5e0ff */
[----:B------:R-:W-:-:S02]  /*41c0*/  IADD3.X R8, PT, PT, RZ, R8, RZ, P1, !PT ;  /* 0x00000008ff087210 */ /* 0x000fc40000ffe4ff */
[----:B------:R-:W-:Y:S01]  /*41d0*/  IADD3.X R6, PT, PT, RZ, R6, RZ, P2, !PT ;  /* 0x00000006ff067210 */ /* 0x000fe200017fe4ff */
[----:B--2---:R1:W-:Y:S01]  /*41e0*/  REDG.E.ADD.F32.FTZ.RN.STRONG.GPU desc[UR6][R2.64], R5 ;  /* 0x00000005020079a6 */ /* 0x0043e2000c12f306 */
[----:B------:R-:W-:Y:S07]  /*41f0*/  @!P0 EXIT ;  /* 0x000000000000894d */ /* 0x000fee0003800000 */
[----:B------:R-:W-:Y:S05]  /*4200*/  BRA `(.L_x_60) ;  /* 0xfffffffc00c87947 */ /* 0x000fea000383ffff */
.L_x_52:
[----:B------:R-:W-:-:S04]  /*4210*/  ISETP.NE.U32.AND P0, PT, R8, RZ, PT ;  /* 0x000000ff0800720c */ /* 0x000fc80003f05070 */
[----:B------:R-:W-:-:S13]  /*4220*/  ISETP.NE.AND.EX P0, PT, R9, RZ, PT, P0 ;  /* 0x000000ff0900720c */ /* 0x000fda0003f05300 */
[----:B------:R-:W-:Y:S05]  /*4230*/  @P0 BRA `(.L_x_61) ;  /* 0x0000000800700947 */ /* 0x000fea0003800000 */
        /* <DEDUP_REMOVED lines=11> */
[----:B------:R-:W-:Y:S01]  /*42f0*/  SHF.L.U32 R10, R3, 0x2, RZ ;  /* 0x00000002030a7819 */ /* 0x000fe200000006ff */
[----:B------:R-:W4:Y:S01]  /*4300*/  LDCU.64 UR8, c[0x0][0x390] ;  /* 0x00007200ff0877ac */ /* 0x000f220008000a00 */
[----:B------:R-:W-:-:S03]  /*4310*/  LOP3.LUT R12, R5, 0x1fffff8, RZ, 0xc0, !PT ;  /* 0x01fffff8050c7812 */ /* 0x000fc600078ec0ff */
[----:B------:R-:W-:Y:S01]  /*4320*/  IMAD.WIDE.U32 R10, R0, 0x4, R10 ;  /* 0x00000004000a7825 */ /* 0x000fe200078e000a */
[----:B------:R-:W-:-:S03]  /*4330*/  IADD3 R12, PT, PT, -R12, RZ, RZ ;  /* 0x000000ff0c0c7210 */ /* 0x000fc60007ffe1ff */
[----:B-1----:R-:W-:Y:S01]  /*4340*/  IMAD.WIDE.U32 R2, R0, 0x4, R8 ;  /* 0x0000000400027825 */ /* 0x002fe200078e0008 */
[----:B------:R-:W-:-:S04]  /*4350*/  IADD3 R8, P1, PT, R10, 0x1000, RZ ;  /* 0x000010000a087810 */ /* 0x000fc80007f3e0ff */
[----:B------:R-:W-:Y:S02]  /*4360*/  IADD3.X R9, PT, PT, RZ, R11, RZ, P1, !PT ;  /* 0x0000000bff097210 */ /* 0x000fe40000ffe4ff */
[----:B0-----:R-:W-:Y:S02]  /*4370*/  IADD3 R18, P1, PT, R2, 0x1000, RZ ;  /* 0x0000100002127810 */ /* 0x001fe40007f3e0ff */
[C---:B---3--:R-:W-:Y:S02]  /*4380*/  IADD3 R2, P2, PT, R8.reuse, UR4, RZ ;  /* 0x0000000408027c10 */ /* 0x048fe4000ff5e0ff */
[----:B----4-:R-:W-:Y:S01]  /*4390*/  IADD3 R8, P3, PT, R8, UR8, RZ ;  /* 0x0000000808087c10 */ /* 0x010fe2000ff7e0ff */
[----:B--2---:R-:W-:Y:S01]  /*43a0*/  IMAD.X R23, RZ, RZ, R3, P1 ;  /* 0x000000ffff177224 */ /* 0x004fe200008e0603 */
[C---:B------:R-:W-:Y:S02]  /*43b0*/  IADD3.X R3, PT, PT, R9.reuse, UR5, RZ, P2, !PT ;  /* 0x0000000509037c10 */ /* 0x040fe400097fe4ff */
[----:B------:R-:W-:-:S09]  /*43c0*/  IADD3.X R9, PT, PT, R9, UR9, RZ, P3, !PT ;  /* 0x0000000909097c10 */ /* 0x000fd20009ffe4ff */
.L_x_64:
[----:B0-----:R-:W2:Y:S04]  /*43d0*/  LDG.E.CONSTANT R19, desc[UR6][R2.64+-0x1000] ;  /* 0xfff0000602137981 */ /* 0x001ea8000c1e9900 */
[----:B------:R-:W3:Y:S04]  /*43e0*/  LDG.E.CONSTANT R25, desc[UR6][R2.64+-0xc00] ;  /* 0xfff4000602197981 */ /* 0x000ee8000c1e9900 */
[----:B------:R-:W4:Y:S04]  /*43f0*/  LDG.E.CONSTANT R11, desc[UR6][R2.64+-0x800] ;  /* 0xfff80006020b7981 */ /* 0x000f28000c1e9900 */
[----:B------:R-:W5:Y:S04]  /*4400*/  LDG.E.CONSTANT R10, desc[UR6][R8.64+-0xc00] ;  /* 0xfff40006080a7981 */ /* 0x000f68000c1e9900 */
[----:B------:R-:W5:Y:S04]  /*4410*/  LDG.E.CONSTANT R24, desc[UR6][R8.64+-0x1000] ;  /* 0xfff0000608187981 */ /* 0x000f68000c1e9900 */
[----:B------:R-:W5:Y:S04]  /*4420*/  LDG.E.CONSTANT R20, desc[UR6][R8.64+-0x800] ;  /* 0xfff8000608147981 */ /* 0x000f68000c1e9900 */
[----:B------:R-:W5:Y:S04]  /*4430*/  LDG.E.CONSTANT R21, desc[UR6][R2.64+-0x400] ;  /* 0xfffc000602157981 */ /* 0x000f68000c1e9900 */
[----:B------:R-:W5:Y:S01]  /*4440*/  LDG.E.CONSTANT R13, desc[UR6][R8.64+-0x400] ;  /* 0xfffc0006080d7981 */ /* 0x000f62000c1e9900 */
[--C-:B--2---:R-:W-:Y:S01]  /*4450*/  FADD R19, R19, -R4.reuse ;  /* 0x8000000413137221 */ /* 0x104fe20000000000 */
[----:B---3--:R-:W-:-:S03]  /*4460*/  FADD R25, R25, -R4 ;  /* 0x8000000419197221 */ /* 0x008fc60000000000 */
[C---:B------:R-:W-:Y:S01]  /*4470*/  FMUL R19, R6.reuse, R19 ;  /* 0x0000001306137220 */ /* 0x040fe20000400000 */
[----:B------:R-:W-:Y:S01]  /*4480*/  FMUL R27, R6, R25 ;  /* 0x00000019061b7220 */ /* 0x000fe20000400000 */
[----:B----4-:R-:W-:-:S03]  /*4490*/  FADD R11, R11, -R4 ;  /* 0x800000040b0b7221 */ /* 0x010fc60000000000 */
[----:B-----5:R-:W-:Y:S01]  /*44a0*/  FMUL R29, R27, R10 ;  /* 0x0000000a1b1d7220 */ /* 0x020fe20000400000 */
[----:B------:R-:W-:Y:S01]  /*44b0*/  FMUL R27, R6, R11 ;  /* 0x0000000b061b7220 */ /* 0x000fe20000400000 */
[----:B------:R-:W-:Y:S02]  /*44c0*/  FMUL R25, R19, R24 ;  /* 0x0000001813197220 */ /* 0x000fe40000400000 */
[----:B------:R-:W2:Y:S01]  /*44d0*/  LDG.E.CONSTANT R19, desc[UR6][R2.64] ;  /* 0x0000000602137981 */ /* 0x000ea2000c1e9900 */
[----:B------:R-:W-:Y:S01]  /*44e0*/  FMUL R26, R27, R20 ;  /* 0x000000141b1a7220 */ /* 0x000fe20000400000 */
[----:B------:R-:W-:Y:S02]  /*44f0*/  MOV R11, R23 ;  /* 0x00000017000b7202 */ /* 0x000fe40000000f00 */
[----:B------:R-:W3:Y:S01]  /*4500*/  LDG.E.CONSTANT R27, desc[UR6][R2.64+0xc00] ;  /* 0x000c0006021b7981 */ /* 0x000ee2000c1e9900 */
[----:B------:R-:W-:-:S03]  /*4510*/  FADD R20, R21, -R4 ;  /* 0x8000000415147221 */ /* 0x000fc60000000000 */
[----:B------:R-:W4:Y:S01]  /*4520*/  LDG.E.CONSTANT R21, desc[UR6][R2.64+0x400] ;  /* 0x0004000602157981 */ /* 0x000f22000c1e9900 */
[----:B------:R-:W-:-:S03]  /*4530*/  MOV R10, R18 ;  /* 0x00000012000a7202 */ /* 0x000fc60000000f00 */
[----:B------:R0:W5:Y:S01]  /*4540*/  LDG.E.CONSTANT R23, desc[UR6][R2.64+0x800] ;  /* 0x0008000602177981 */ /* 0x000162000c1e9900 */
[----:B------:R-:W-:-:S03]  /*4550*/  FMUL R20, R6, R20 ;  /* 0x0000001406147220 */ /* 0x000fc60000400000 */
[----:B------:R-:W5:Y:S01]  /*4560*/  LDG.E.CONSTANT R18, desc[UR6][R8.64] ;  /* 0x0000000608127981 */ /* 0x000f62000c1e9900 */
[----:B------:R-:W-:-:S03]  /*4570*/  FMUL R13, R20, R13 ;  /* 0x0000000d140d7220 */ /* 0x000fc60000400000 */
[----:B------:R1:W-:Y:S04]  /*4580*/  REDG.E.ADD.F32.FTZ.RN.STRONG.GPU desc[UR6][R10.64+-0x1000], R25 ;  /* 0xfff000190a0079a6 */ /* 0x0003e8000c12f306 */
[----:B------:R-:W5:Y:S04]  /*4590*/  LDG.E.CONSTANT R24, desc[UR6][R8.64+0x800] ;  /* 0x0008000608187981 */ /* 0x000f68000c1e9900 */
[----:B------:R-:W5:Y:S04]  /*45a0*/  LDG.E.CONSTANT R20, desc[UR6][R8.64+0xc00] ;  /* 0x000c000608147981 */ /* 0x000f68000c1e9900 */
[----:B-1----:R1:W5:Y:S01]  /*45b0*/  LDG.E.CONSTANT R25, desc[UR6][R8.64+0x400] ;  /* 0x0004000608197981 */ /* 0x002362000c1e9900 */
[----:B------:R-:W-:-:S03]  /*45c0*/  IADD3 R12, PT, PT, R12, 0x8, RZ ;  /* 0x000000080c0c7810 */ /* 0x000fc60007ffe0ff */
[----:B------:R2:W-:Y:S01]  /*45d0*/  REDG.E.ADD.F32.FTZ.RN.STRONG.GPU desc[UR6][R10.64+-0xc00], R29 ;  /* 0xfff4001d0a0079a6 */ /* 0x0005e2000c12f306 */
[----:B------:R-:W-:-:S03]  /*45e0*/  ISETP.NE.AND P1, PT, R12, RZ, PT ;  /* 0x000000ff0c00720c */ /* 0x000fc60003f25270 */
[----:B------:R2:W-:Y:S01]  /*45f0*/  REDG.E.ADD.F32.FTZ.RN.STRONG.GPU desc[UR6][R10.64+-0x800], R26 ;  /* 0xfff8001a0a0079a6 */ /* 0x0005e2000c12f306 */
[----:B0-----:R-:W-:-:S03]  /*4600*/  IADD3 R2, P2, PT, R2, 0x2000, RZ ;  /* 0x0000200002027810 */ /* 0x001fc60007f5e0ff */
[----:B------:R0:W-:Y:S01]  /*4610*/  REDG.E.ADD.F32.FTZ.RN.STRONG.GPU desc[UR6][R10.64+-0x400], R13 ;  /* 0xfffc000d0a0079a6 */ /* 0x0001e2000c12f306 */
[----:B-1----:R-:W-:Y:S02]  /*4620*/  IADD3 R8, P3, PT, R8, 0x2000, RZ ;  /* 0x0000200008087810 */ /* 0x002fe40007f7e0ff */
[----:B------:R-:W-:Y:S02]  /*4630*/  IADD3.X R3, PT, PT, RZ, R3, RZ, P2, !PT ;  /* 0x00000003ff037210 */ /* 0x000fe400017fe4ff */
[----:B------:R-:W-:Y:S02]  /*4640*/  IADD3.X R9, PT, PT, RZ, R9, RZ, P3, !PT ;  /* 0x00000009ff097210 */ /* 0x000fe40001ffe4ff */
[----:B------:R-:W-:Y:S01]  /*4650*/  IADD3 R0, PT, PT, R0, 0x800, RZ ;  /* 0x0000080000007810 */ /* 0x000fe20007ffe0ff */
[----:B--2---:R-:W-:-:S04]  /*4660*/  FADD R19, R19, -R4 ;  /* 0x8000000413137221 */ /* 0x004fc80000000000 */
[C---:B------:R-:W-:Y:S01]  /*4670*/  FMUL R19, R6.reuse, R19 ;  /* 0x0000001306137220 */ /* 0x040fe20000400000 */
[--C-:B---3--:R-:W-:Y:S01]  /*4680*/  FADD R27, R27, -R4.reuse ;  /* 0x800000041b1b7221 */ /* 0x108fe20000000000 */
[--C-:B----4-:R-:W-:Y:S01]  /*4690*/  FADD R21, R21, -R4.reuse ;  /* 0x8000000415157221 */ /* 0x110fe20000000000 */
[----:B-----5:R-:W-:Y:S02]  /*46a0*/  FADD R23, R23, -R4 ;  /* 0x8000000417177221 */ /* 0x020fe40000000000 */
[C---:B------:R-:W-:Y:S01]  /*46b0*/  FMUL R27, R6.reuse, R27 ;  /* 0x0000001b061b7220 */ /* 0x040fe20000400000 */
[----:B------:R-:W-:Y:S01]  /*46c0*/  FMUL R19, R19, R18 ;  /* 0x0000001213137220 */ /* 0x000fe20000400000 */
[C---:B------:R-:W-:Y:S01]  /*46d0*/  FMUL R18, R6.reuse, R21 ;  /* 0x0000001506127220 */ /* 0x040fe20000400000 */
[----:B------:R-:W-:-:S03]  /*46e0*/  FMUL R23, R6, R23 ;  /* 0x0000001706177220 */ /* 0x000fc60000400000 */
[----:B------:R0:W-:Y:S01]  /*46f0*/  REDG.E.ADD.F32.FTZ.RN.STRONG.GPU desc[UR6][R10.64], R19 ;  /* 0x000000130a0079a6 */ /* 0x0001e2000c12f306 */
[----:B------:R-:W-:Y:S01]  /*4700*/  FMUL R21, R23, R24 ;  /* 0x0000001817157220 */ /* 0x000fe20000400000 */
[----:B------:R-:W-:Y:S01]  /*4710*/  FMUL R27, R27, R20 ;  /* 0x000000141b1b7220 */ /* 0x000fe20000400000 */
[----:B------:R-:W-:Y:S01]  /*4720*/  FMUL R25, R18, R25 ;  /* 0x0000001912197220 */ /* 0x000fe20000400000 */
[----:B------:R-:W-:-:S04]  /*4730*/  IADD3 R18, P4, PT, R10, 0x2000, RZ ;  /* 0x000020000a127810 */ /* 0x000fc80007f9e0ff */
[----:B------:R0:W-:Y:S04]  /*4740*/  REDG.E.ADD.F32.FTZ.RN.STRONG.GPU desc[UR6][R10.64+0x400], R25 ;  /* 0x000400190a0079a6 */ /* 0x0001e8000c12f306 */
[----:B------:R0:W-:Y:S01]  /*4750*/  REDG.E.ADD.F32.FTZ.RN.STRONG.GPU desc[UR6][R10.64+0x800], R21 ;  /* 0x000800150a0079a6 */ /* 0x0001e2000c12f306 */
[----:B------:R-:W-:-:S03]  /*4760*/  IADD3.X R23, PT, PT, RZ, R11, RZ, P4, !PT ;  /* 0x0000000bff177210 */ /* 0x000fc600027fe4ff */
[----:B------:R0:W-:Y:S01]  /*4770*/  REDG.E.ADD.F32.FTZ.RN.STRONG.GPU desc[UR6][R10.64+0xc00], R27 ;  /* 0x000c001b0a0079a6 */ /* 0x0001e2000c12f306 */
[----:B------:R-:W-:Y:S05]  /*4780*/  @P1 BRA `(.L_x_64) ;  /* 0xfffffffc00101947 */ /* 0x000fea000383ffff */
.L_x_63:
[----:B------:R-:W-:Y:S05]  /*4790*/  BSYNC.RECONVERGENT B0 ;  /* 0x0000000000007941 */ /* 0x000fea0003800200 */
.L_x_62:
[----:B------:R-:W-:Y:S05]  /*47a0*/  @!P0 EXIT ;  /* 0x000000000000894d */ /* 0x000fea0003800000 */
[----:B------:R-:W-:Y:S01]  /*47b0*/  ISETP.GE.U32.AND P0, PT, R22, 0x4, PT ;  /* 0x000000041600780c */ /* 0x000fe20003f06070 */
[----:B------:R-:W-:Y:S01]  /*47c0*/  BSSY.RECONVERGENT B0, `(.L_x_65) ;  /* 0x0000020000007945 */ /* 0x000fe20003800200 */
[----:B------:R-:W-:-:S11]  /*47d0*/  LOP3.LUT P1, R5, R5, 0x3, RZ, 0xc0, !PT ;  /* 0x0000000305057812 */ /* 0x000fd6000782c0ff */
[----:B------:R-:W-:Y:S05]  /*47e0*/  @!P0 BRA `(.L_x_66) ;  /* 0x0000000000748947 */ /* 0x000fea0003800000 */
[C---:B0-----:R-:W-:Y:S01]  /*47f0*/  IMAD.WIDE.U32 R18, R0.reuse, 0x4, R14 ;  /* 0x0000000400127825 */ /* 0x041fe200078e000e */
[----:B------:R-:W0:Y:S04]  /*4800*/  LDC.64 R2, c[0x0][0x3a0] ;  /* 0x0000e800ff027b82 */ /* 0x000e280000000a00 */
[----:B------:R-:W3:Y:S01]  /*4810*/  LDG.E.CONSTANT R13, desc[UR6][R18.64] ;  /* 0x00000006120d7981 */ /* 0x000ee2000c1e9900 */
[----:B------:R-:W-:-:S03]  /*4820*/  IMAD.WIDE.U32 R8, R0, 0x4, R16 ;  /* 0x0000000400087825 */ /* 0x000fc600078e0010 */
[----:B--2---:R-:W2:Y:S04]  /*4830*/  LDG.E.CONSTANT R21, desc[UR6][R18.64+0x400] ;  /* 0x0004000612157981 */ /* 0x004ea8000c1e9900 */
[----:B------:R-:W4:Y:S04]  /*4840*/  LDG.E.CONSTANT R23, desc[UR6][R18.64+0x800] ;  /* 0x0008000612177981 */ /* 0x000f28000c1e9900 */
[----:B------:R-:W5:Y:S04]  /*4850*/  LDG.E.CONSTANT R25, desc[UR6][R18.64+0xc00] ;  /* 0x000c000612197981 */ /* 0x000f68000c1e9900 */
[----:B------:R-:W5:Y:S04]  /*4860*/  LDG.E.CONSTANT R20, desc[UR6][R8.64] ;  /* 0x0000000608147981 */ /* 0x000f68000c1e9900 */
[----:B------:R-:W5:Y:S04]  /*4870*/  LDG.E.CONSTANT R12, desc[UR6][R8.64+0x400] ;  /* 0x00040006080c7981 */ /* 0x000f68000c1e9900 */
[----:B------:R-:W5:Y:S04]  /*4880*/  LDG.E.CONSTANT R10, desc[UR6][R8.64+0x800] ;  /* 0x00080006080a7981 */ /* 0x000f68000c1e9900 */
[----:B------:R-:W5:Y:S01]  /*4890*/  LDG.E.CONSTANT R11, desc[UR6][R8.64+0xc00] ;  /* 0x000c0006080b7981 */ /* 0x000f62000c1e9900 */
[----:B0-----:R-:W-:-:S04]  /*48a0*/  IMAD.WIDE.U32 R2, R0, 0x4, R2 ;  /* 0x0000000400027825 */ /* 0x001fc800078e0002 */
[--C-:B---3--:R-:W-:Y:S01]  /*48b0*/  FADD R13, R13, -R4.reuse ;  /* 0x800000040d0d7221 */ /* 0x108fe20000000000 */
[----:B--2---:R-:W-:-:S03]  /*48c0*/  FADD R21, R21, -R4 ;  /* 0x8000000415157221 */ /* 0x004fc60000000000 */
[C---:B------:R-:W-:Y:S01]  /*48d0*/  FMUL R13, R6.reuse, R13 ;  /* 0x0000000d060d7220 */ /* 0x040fe20000400000 */
[--C-:B----4-:R-:W-:Y:S01]  /*48e0*/  FADD R23, R23, -R4.reuse ;  /* 0x8000000417177221 */ /* 0x110fe20000000000 */
[C---:B------:R-:W-:Y:S01]  /*48f0*/  FMUL R21, R6.reuse, R21 ;  /* 0x0000001506157220 */ /* 0x040fe20000400000 */
[----:B-----5:R-:W-:Y:S02]  /*4900*/  FADD R25, R25, -R4 ;  /* 0x8000000419197221 */ /* 0x020fe40000000000 */
[C---:B------:R-:W-:Y:S02]  /*4910*/  FMUL R23, R6.reuse, R23 ;  /* 0x0000001706177220 */ /* 0x040fe40000400000 */
[----:B------:R-:W-:Y:S01]  /*4920*/  FMUL R18, R6, R25 ;  /* 0x0000001906127220 */ /* 0x000fe20000400000 */
[----:B------:R-:W-:Y:S01]  /*4930*/  FMUL R13, R20, R13 ;  /* 0x0000000d140d7220 */ /* 0x000fe20000400000 */
[----:B------:R-:W-:-:S04]  /*4940*/  FMUL R21, R12, R21 ;  /* 0x000000150c157220 */ /* 0x000fc80000400000 */
[----:B------:R1:W-:Y:S01]  /*4950*/  REDG.E.ADD.F32.FTZ.RN.STRONG.GPU desc[UR6][R2.64], R13 ;  /* 0x0000000d020079a6 */ /* 0x0003e2000c12f306 */
[----:B------:R-:W-:-:S03]  /*4960*/  FMUL R23, R10, R23 ;  /* 0x000000170a177220 */ /* 0x000fc60000400000 */
[----:B------:R1:W-:Y:S01]  /*4970*/  REDG.E.ADD.F32.FTZ.RN.STRONG.GPU desc[UR6][R2.64+0x400], R21 ;  /* 0x00040015020079a6 */ /* 0x0003e2000c12f306 */
[----:B------:R-:W-:-:S03]  /*4980*/  FMUL R11, R11, R18 ;  /* 0x000000120b0b7220 */ /* 0x000fc60000400000 */
[----:B------:R1:W-:Y:S04]  /*4990*/  REDG.E.ADD.F32.FTZ.RN.STRONG.GPU desc[UR6][R2.64+0x800], R23 ;  /* 0x00080017020079a6 */ /* 0x0003e8000c12f306 */
[----:B------:R1:W-:Y:S01]  /*49a0*/  REDG.E.ADD.F32.FTZ.RN.STRONG.GPU desc[UR6][R2.64+0xc00], R11 ;  /* 0x000c000b020079a6 */ /* 0x0003e2000c12f306 */
[----:B------:R-:W-:-:S07]  /*49b0*/  IADD3 R0, PT, PT, R0, 0x400, RZ ;  /* 0x0000040000007810 */ /* 0x000fce0007ffe0ff */
.L_x_66:
[----:B------:R-:W-:Y:S05]  /*49c0*/  BSYNC.RECONVERGENT B0 ;  /* 0x0000000000007941 */ /* 0x000fea0003800200 */
.L_x_65:
[----:B------:R-:W-:Y:S05]  /*49d0*/  @!P1 EXIT ;  /* 0x000000000000994d */ /* 0x000fea0003800000 */
[----:B------:R-:W-:Y:S01]  /*49e0*/  ISETP.NE.AND P1, PT, R5, 0x1, PT ;  /* 0x000000010500780c */ /* 0x000fe20003f25270 */
[----:B------:R-:W-:Y:S01]  /*49f0*/  BSSY.RECONVERGENT B0, `(.L_x_67) ;  /* 0x0000014000007945 */ /* 0x000fe20003800200 */
[----:B------:R-:W-:-:S11]  /*4a00*/  LOP3.LUT P0, RZ, R7, 0x100, RZ, 0xc0, !PT ;  /* 0x0000010007ff7812 */ /* 0x000fd6000780c0ff */
[----:B------:R-:W-:Y:S05]  /*4a10*/  @!P1 BRA `(.L_x_68) ;  /* 0x0000000000449947 */ /* 0x000fea0003800000 */
[C---:B------:R-:W-:Y:S01]  /*4a20*/  IMAD.WIDE.U32 R8, R0.reuse, 0x4, R14 ;  /* 0x0000000400087825 */ /* 0x040fe200078e000e */
[----:B-1----:R-:W1:Y:S04]  /*4a30*/  LDC.64 R2, c[0x0][0x3a0] ;  /* 0x0000e800ff027b82 */ /* 0x002e680000000a00 */
[----:B------:R-:W3:Y:S01]  /*4a40*/  LDG.E.CONSTANT R5, desc[UR6][R8.64] ;  /* 0x0000000608057981 */ /* 0x000ee2000c1e9900 */
[----:B0-----:R-:W-:-:S03]  /*4a50*/  IMAD.WIDE.U32 R10, R0, 0x4, R16 ;  /* 0x00000004000a7825 */ /* 0x001fc600078e0010 */
[----:B------:R-:W4:Y:S04]  /*4a60*/  LDG.E.CONSTANT R7, desc[UR6][R8.64+0x400] ;  /* 0x0004000608077981 */ /* 0x000f28000c1e9900 */
[----:B------:R-:W5:Y:S04]  /*4a70*/  LDG.E.CONSTANT R12, desc[UR6][R10.64] ;  /* 0x000000060a0c7981 */ /* 0x000f68000c1e9900 */
[----:B------:R-:W2:Y:S01]  /*4a80*/  LDG.E.CONSTANT R18, desc[UR6][R10.64+0x400] ;  /* 0x000400060a127981 */ /* 0x000ea2000c1e9900 */
[----:B-1----:R-:W-:-:S04]  /*4a90*/  IMAD.WIDE.U32 R2, R0, 0x4, R2 ;  /* 0x0000000400027825 */ /* 0x002fc800078e0002 */
[--C-:B---3--:R-:W-:Y:S01]  /*4aa0*/  FADD R5, R5, -R4.reuse ;  /* 0x8000000405057221 */ /* 0x108fe20000000000 */
[----:B----4-:R-:W-:-:S03]  /*4ab0*/  FADD R7, R7, -R4 ;  /* 0x8000000407077221 */ /* 0x010fc60000000000 */
[C---:B------:R-:W-:Y:S01]  /*4ac0*/  FMUL R5, R6.reuse, R5 ;  /* 0x0000000506057220 */ /* 0x040fe20000400000 */
[----:B------:R-:W-:-:S03]  /*4ad0*/  FMUL R7, R6, R7 ;  /* 0x0000000706077220 */ /* 0x000fc60000400000 */
[----:B-----5:R-:W-:Y:S01]  /*4ae0*/  FMUL R5, R12, R5 ;  /* 0x000000050c057220 */ /* 0x020fe20000400000 */
[----:B--2---:R-:W-:-:S04]  /*4af0*/  FMUL R7, R18, R7 ;  /* 0x0000000712077220 */ /* 0x004fc80000400000 */
[----:B------:R3:W-:Y:S04]  /*4b00*/  REDG.E.ADD.F32.FTZ.RN.STRONG.GPU desc[UR6][R2.64], R5 ;  /* 0x00000005020079a6 */ /* 0x0007e8000c12f306 */
[----:B------:R3:W-:Y:S01]  /*4b10*/  REDG.E.ADD.F32.FTZ.RN.STRONG.GPU desc[UR6][R2.64+0x400], R7 ;  /* 0x00040007020079a6 */ /* 0x0007e2000c12f306 */
[----:B------:R-:W-:-:S07]  /*4b20*/  IADD3 R0, PT, PT, R0, 0x200, RZ ;  /* 0x0000020000007810 */ /* 0x000fce0007ffe0ff */
.L_x_68:
[----:B------:R-:W-:Y:S05]  /*4b30*/  BSYNC.RECONVERGENT B0 ;  /* 0x0000000000007941 */ /* 0x000fea0003800200 */
.L_x_67:
[----:B------:R-:W-:Y:S05]  /*4b40*/  @P0 EXIT ;  /* 0x000000000000094d */ /* 0x000fea0003800000 */
[C---:B------:R-:W-:Y:S01]  /*4b50*/  IMAD.WIDE.U32 R14, R0.reuse, 0x4, R14 ;  /* 0x00000004000e7825 */ /* 0x040fe200078e000e */
[----:B-1-3--:R-:W1:Y:S03]  /*4b60*/  LDC.64 R2, c[0x0][0x3a0] ;  /* 0x0000e800ff027b82 */ /* 0x00ae660000000a00 */
[C---:B------:R-:W-:Y:S02]  /*4b70*/  IMAD.WIDE.U32 R16, R0.reuse, 0x4, R16 ;  /* 0x0000000400107825 */ /* 0x040fe400078e0010 */
[----:B------:R-:W3:Y:S04]  /*4b80*/  LDG.E.CONSTANT R15, desc[UR6][R14.64] ;  /* 0x000000060e0f7981 */ /* 0x000ee8000c1e9900 */
[----:B------:R-:W4:Y:S01]  /*4b90*/  LDG.E.CONSTANT R16, desc[UR6][R16.64] ;  /* 0x0000000610107981 */ /* 0x000f22000c1e9900 */
[----:B-1----:R-:W-:-:S04]  /*4ba0*/  IMAD.WIDE.U32 R2, R0, 0x4, R2 ;  /* 0x0000000400027825 */ /* 0x002fc800078e0002 */
[----:B---3--:R-:W-:-:S04]  /*4bb0*/  FADD R5, R15, -R4 ;  /* 0x800000040f057221 */ /* 0x008fc80000000000 */
[----:B------:R-:W-:-:S04]  /*4bc0*/  FMUL R5, R6, R5 ;  /* 0x0000000506057220 */ /* 0x000fc80000400000 */
[----:B----4-:R-:W-:-:S05]  /*4bd0*/  FMUL R5, R5, R16 ;  /* 0x0000001005057220 */ /* 0x010fca0000400000 */
[----:B------:R-:W-:Y:S01]  /*4be0*/  REDG.E.ADD.F32.FTZ.RN.STRONG.GPU desc[UR6][R2.64], R5 ;  /* 0x00000005020079a6 */ /* 0x000fe2000c12f306 */
[----:B------:R-:W-:Y:S05]  /*4bf0*/  EXIT ;  /* 0x000000000000794d */ /* 0x000fea0003800000 */
.L_x_61:
[----:B------:R-:W-:Y:S01]  /*4c00*/  LOP3.LUT R12, RZ, R0, RZ, 0x33, !PT ;  /* 0x00000000ff0c7212 */ /* 0x000fe200078e33ff */
[----:B------:R-:W-:Y:S04]  /*4c10*/  BSSY.RECONVERGENT B0, `(.L_x_69) ;  /* 0x0000060000007945 */ /* 0x000fe80003800200 */
[----:B------:R-:W-:-:S05]  /*4c20*/  IMAD.IADD R7, R12, 0x1, R7 ;  /* 0x000000010c077824 */ /* 0x000fca00078e0207 */
[C---:B------:R-:W-:Y:S02]  /*4c30*/  ISETP.GE.U32.AND P1, PT, R7.reuse, 0x700, PT ;  /* 0x000007000700780c */ /* 0x040fe40003f26070 */
[----:B------:R-:W-:-:S04]  /*4c40*/  LEA.HI R5, R7, 0x1, RZ, 0x18 ;  /* 0x0000000107057811 */ /* 0x000fc800078fc0ff */
[----:B--2---:R-:W-:-:S07]  /*4c50*/  LOP3.LUT P0, R21, R5, 0x7, RZ, 0xc0, !PT ;  /* 0x0000000705157812 */ /* 0x004fce000780c0ff */
[----:B------:R-:W-:Y:S06]  /*4c60*/  @!P1 BRA `(.L_x_70) ;  /* 0x0000000400689947 */ /* 0x000fec0003800000 */
[----:B------:R-:W1:Y:S01]  /*4c70*/  LDCU.64 UR4, c[0x0][0x380] ;  /* 0x00007000ff0477ac */ /* 0x000e620008000a00 */
[----:B------:R-:W-:Y:S01]  /*4c80*/  IMAD.WIDE.U32 R12, R0, 0x4, RZ ;  /* 0x00000004000c7825 */ /* 0x000fe200078e00ff */
[----:B------:R-:W-:Y:S01]  /*4c90*/  LOP3.LUT R20, R5, 0x1fffff8, RZ, 0xc0, !PT ;  /* 0x01fffff805147812 */ /* 0x000fe200078ec0ff */
[----:B------:R-:W2:Y:S01]  /*4ca0*/  LDCU.64 UR8, c[0x0][0x390] ;  /* 0x00007200ff0877ac */ /* 0x000ea20008000a00 */
[C---:B0-----:R-:W-:Y:S02]  /*4cb0*/  LEA R18, P1, R3.reuse, R12, 0x2 ;  /* 0x0000000c03127211 */ /* 0x041fe400078210ff */
[----:B------:R-:W-:Y:S02]  /*4cc0*/  LOP3.LUT R19, R12, 0x1000, RZ, 0xfc, !PT ;  /* 0x000010000c137812 */ /* 0x000fe400078efcff */
[----:B------:R-:W-:Y:S02]  /*4cd0*/  LEA.HI.X R2, R3, R13, R2, 0x2, P1 ;  /* 0x0000000d03027211 */ /* 0x000fe400008f1402 */
[----:B------:R-:W-:-:S02]  /*4ce0*/  IADD3 R3, P1, PT, R18, 0x1000, RZ ;  /* 0x0000100012037810 */ /* 0x000fc40007f3e0ff */
[C---:B------:R-:W-:Y:S02]  /*4cf0*/  IADD3 R18, P3, PT, R19.reuse, R10, RZ ;  /* 0x0000000a13127210 */ /* 0x040fe40007f7e0ff */
[----:B------:R-:W-:Y:S02]  /*4d00*/  IADD3 R19, P4, PT, R19, R8, RZ ;  /* 0x0000000813137210 */ /* 0x000fe40007f9e0ff */
[----:B------:R-:W-:Y:S02]  /*4d10*/  IADD3.X R10, PT, PT, RZ, R2, RZ, P1, !PT ;  /* 0x00000002ff0a7210 */ /* 0x000fe40000ffe4ff */
[C---:B-1----:R-:W-:Y:S02]  /*4d20*/  IADD3 R2, P1, PT, R3.reuse, UR4, RZ ;  /* 0x0000000403027c10 */ /* 0x042fe4000ff3e0ff */
[----:B--2---:R-:W-:Y:S02]  /*4d30*/  IADD3 R8, P2, PT, R3, UR8, RZ ;  /* 0x0000000803087c10 */ /* 0x004fe4000ff5e0ff */
[----:B------:R-:W-:-:S02]  /*4d40*/  IADD3.X R22, PT, PT, R13, R9, RZ, P4, !PT ;  /* 0x000000090d167210 */ /* 0x000fc400027fe4ff */
[----:B------:R-:W-:Y:S02]  /*4d50*/  IADD3.X R23, PT, PT, R13, R11, RZ, P3, !PT ;  /* 0x0000000b0d177210 */ /* 0x000fe40001ffe4ff */
[C---:B------:R-:W-:Y:S02]  /*4d60*/  IADD3.X R3, PT, PT, R10.reuse, UR5, RZ, P1, !PT ;  /* 0x000000050a037c10 */ /* 0x040fe40008ffe4ff */
[----:B------:R-:W-:Y:S02]  /*4d70*/  IADD3.X R9, PT, PT, R10, UR9, RZ, P2, !PT ;  /* 0x000000090a097c10 */ /* 0x000fe400097fe4ff */
[----:B------:R-:W-:-:S07]  /*4d80*/  IADD3 R20, PT, PT, -R20, RZ, RZ ;  /* 0x000000ff14147210 */ /* 0x000fce0007ffe1ff */
.L_x_71:
[----:B------:R-:W2:Y:S04]  /*4d90*/  LDG.E.CONSTANT R11, desc[UR6][R2.64+-0x1000] ;  /* 0xfff00006020b7981 */ /* 0x000ea8000c1e9900 */
[----:B-1----:R-:W3:Y:S04]  /*4da0*/  LDG.E.CONSTANT R13, desc[UR6][R2.64+-0xc00] ;  /* 0xfff40006020d7981 */ /* 0x002ee8000c1e9900 */
[----:B------:R-:W4:Y:S01]  /*4db0*/  LDG.E.CONSTANT R24, desc[UR6][R8.64+-0x1000] ;  /* 0xfff0000608187981 */ /* 0x000f22000c1e9900 */
[----:B------:R-:W-:-:S03]  /*4dc0*/  MOV R10, R18 ;  /* 0x00000012000a7202 */ /* 0x000fc60000000f00 */
[----:B------:R-:W5:Y:S04]  /*4dd0*/  LDG.E.CONSTANT R27, desc[UR6][R2.64+-0x800] ;  /* 0xfff80006021b7981 */ /* 0x000f68000c1e9900 */
[----:B------:R-:W5:Y:S04]  /*4de0*/  LDG.E.CONSTANT R25, desc[UR6][R8.64+-0xc00] ;  /* 0xfff4000608197981 */ /* 0x000f68000c1e9900 */
[----:B------:R-:W5:Y:S01]  /*4df0*/  LDG.E.CONSTANT R29, desc[UR6][R8.64+-0x800] ;  /* 0xfff80006081d7981 */ /* 0x000f62000c1e9900 */
[----:B--2---:R-:W-:-:S04]  /*4e00*/  FADD R11, R11, -R4 ;  /* 0x800000040b0b7221 */ /* 0x004fc80000000000 */
[C---:B------:R-:W-:Y:S01]  /*4e10*/  FMUL R11, R6.reuse, R11 ;  /* 0x0000000b060b7220 */ /* 0x040fe20000400000 */
[----:B---3--:R-:W-:Y:S01]  /*4e20*/  FADD R18, R13, -R4 ;  /* 0x800000040d127221 */ /* 0x008fe20000000000 */
[----:B------:R-:W-:Y:S02]  /*4e30*/  MOV R13, R22 ;  /* 0x00000016000d7202 */ /* 0x000fe40000000f00 */
[----:B------:R-:W2:Y:S01]  /*4e40*/  LDG.E.CONSTANT R22, desc[UR6][R2.64] ;  /* 0x0000000602167981 */ /* 0x000ea2000c1e9900 */
[----:B----4-:R-:W-:Y:S01]  /*4e50*/  FMUL R12, R11, R24 ;  /* 0x000000180b0c7220 */ /* 0x010fe20000400000 */
[----:B------:R-:W-:Y:S02]  /*4e60*/  MOV R11, R23 ;  /* 0x00000017000b7202 */ /* 0x000fe40000000f00 */
[----:B------:R-:W3:Y:S04]  /*4e70*/  LDG.E.CONSTANT R23, desc[UR6][R2.64+-0x400] ;  /* 0xfffc000602177981 */ /* 0x000ee8000c1e9900 */
[----:B------:R0:W-:Y:S01]  /*4e80*/  REDG.E.ADD.F32.FTZ.RN.STRONG.GPU desc[UR6][R10.64+-0x1000], R12 ;  /* 0xfff0000c0a0079a6 */ /* 0x0001e2000c12f306 */
[----:B------:R-:W-:-:S03]  /*4e90*/  FMUL R26, R6, R18 ;  /* 0x00000012061a7220 */ /* 0x000fc60000400000 */
[----:B------:R-:W4:Y:S01]  /*4ea0*/  LDG.E.CONSTANT R18, desc[UR6][R8.64+-0x400] ;  /* 0xfffc000608127981 */ /* 0x000f22000c1e9900 */
[----:B0-----:R-:W-:-:S03]  /*4eb0*/  MOV R12, R19 ;  /* 0x00000013000c7202 */ /* 0x001fc60000000f00 */
[----:B------:R-:W4:Y:S01]  /*4ec0*/  LDG.E.CONSTANT R19, desc[UR6][R8.64] ;  /* 0x0000000608137981 */ /* 0x000f22000c1e9900 */
[----:B-----5:R-:W-:Y:S01]  /*4ed0*/  FADD R27, R27, -R4 ;  /* 0x800000041b1b7221 */ /* 0x020fe20000000000 */
[----:B------:R-:W-:Y:S02]  /*4ee0*/  FMUL R26, R26, R25 ;  /* 0x000000191a1a7220 */ /* 0x000fe40000400000 */
[----:B------:R0:W-:Y:S01]  /*4ef0*/  REDG.E.ADD.F32.FTZ.RN.STRONG.GPU desc[UR6][R12.64+-0x1000], R24 ;  /* 0xfff000180c0079a6 */ /* 0x0001e2000c12f306 */
[----:B------:R-:W-:-:S03]  /*4f00*/  FMUL R28, R6, R27 ;  /* 0x0000001b061c7220 */ /* 0x000fc60000400000 */
[----:B------:R-:W-:Y:S01]  /*4f10*/  REDG.E.ADD.F32.FTZ.RN.STRONG.GPU desc[UR6][R10.64+-0xc00], R26 ;  /* 0xfff4001a0a0079a6 */ /* 0x000fe2000c12f306 */
[----:B------:R-:W-:-:S03]  /*4f20*/  FMUL R28, R28, R29 ;  /* 0x0000001d1c1c7220 */ /* 0x000fc60000400000 */
[----:B------:R1:W-:Y:S04]  /*4f30*/  REDG.E.ADD.F32.FTZ.RN.STRONG.GPU desc[UR6][R12.64+-0xc00], R25 ;  /* 0xfff400190c0079a6 */ /* 0x0003e8000c12f306 */
[----:B------:R-:W-:Y:S04]  /*4f40*/  REDG.E.ADD.F32.FTZ.RN.STRONG.GPU desc[UR6][R10.64+-0x800], R28 ;  /* 0xfff8001c0a0079a6 */ /* 0x000fe8000c12f306 */
[----:B0-----:R-:W5:Y:S04]  /*4f50*/  LDG.E.CONSTANT R24, desc[UR6][R8.64+0x800] ;  /* 0x0008000608187981 */ /* 0x001f68000c1e9900 */
[----:B-1----:R-:W5:Y:S04]  /*4f60*/  LDG.E.CONSTANT R25, desc[UR6][R2.64+0x800] ;  /* 0x0008000602197981 */ /* 0x002f68000c1e9900 */
[----:B------:R0:W-:Y:S04]  /*4f70*/  REDG.E.ADD.F32.FTZ.RN.STRONG.GPU desc[UR6][R12.64+-0x800], R29 ;  /* 0xfff8001d0c0079a6 */ /* 0x0001e8000c12f306 */
[----:B0-----:R-:W5:Y:S01]  /*4f80*/  LDG.E.CONSTANT R29, desc[UR6][R8.64+0xc00] ;  /* 0x000c0006081d7981 */ /* 0x001f62000c1e9900 */
[--C-:B--2---:R-:W-:Y:S01]  /*4f90*/  FADD R22, R22, -R4.reuse ;  /* 0x8000000416167221 */ /* 0x104fe20000000000 */
[----:B---3--:R-:W-:-:S03]  /*4fa0*/  FADD R27, R23, -R4 ;  /* 0x80000004171b7221 */ /* 0x008fc60000000000 */
[C---:B------:R-:W-:Y:S01]  /*4fb0*/  FMUL R22, R6.reuse, R22 ;  /* 0x0000001606167220 */ /* 0x040fe20000400000 */
[----:B------:R-:W2:Y:S01]  /*4fc0*/  LDG.E.CONSTANT R23, desc[UR6][R2.64+0x400] ;  /* 0x0004000602177981 */ /* 0x000ea2000c1e9900 */
[----:B------:R-:W-:-:S04]  /*4fd0*/  FMUL R27, R6, R27 ;  /* 0x0000001b061b7220 */ /* 0x000fc80000400000 */
[----:B----4-:R-:W-:Y:S02]  /*4fe0*/  FMUL R26, R27, R18 ;  /* 0x000000121b1a7220 */ /* 0x010fe40000400000 */
[----:B------:R0:W3:Y:S01]  /*4ff0*/  LDG.E.CONSTANT R27, desc[UR6][R8.64+0x400] ;  /* 0x00040006081b7981 */ /* 0x0000e2000c1e9900 */
[----:B------:R-:W-:-:S03]  /*5000*/  IADD3 R20, PT, PT, R20, 0x8, RZ ;  /* 0x0000000814147810 */ /* 0x000fc60007ffe0ff */
[----:B------:R-:W-:Y:S01]  /*5010*/  REDG.E.ADD.F32.FTZ.RN.STRONG.GPU desc[UR6][R10.64+-0x400], R26 ;  /* 0xfffc001a0a0079a6 */ /* 0x000fe2000c12f306 */
[----:B------:R-:W-:Y:S01]  /*5020*/  FMUL R28, R22, R19 ;  /* 0x00000013161c7220 */ /* 0x000fe20000400000 */
[----:B------:R-:W-:Y:S02]  /*5030*/  ISETP.NE.AND P1, PT, R20, RZ, PT ;  /* 0x000000ff1400720c */ /* 0x000fe40003f25270 */
[----:B------:R1:W4:Y:S04]  /*5040*/  LDG.E.CONSTANT R22, desc[UR6][R2.64+0xc00] ;  /* 0x000c000602167981 */ /* 0x000328000c1e9900 */
[----:B------:R1:W-:Y:S04]  /*5050*/  REDG.E.ADD.F32.FTZ.RN.STRONG.GPU desc[UR6][R12.64+-0x400], R18 ;  /* 0xfffc00120c0079a6 */ /* 0x0003e8000c12f306 */
[----:B------:R-:W-:Y:S04]  /*5060*/  REDG.E.ADD.F32.FTZ.RN.STRONG.GPU desc[UR6][R10.64], R28 ;  /* 0x0000001c0a0079a6 */ /* 0x000fe8000c12f306 */
[----:B------:R1:W-:Y:S01]  /*5070*/  REDG.E.ADD.F32.FTZ.RN.STRONG.GPU desc[UR6][R12.64], R19 ;  /* 0x000000130c0079a6 */ /* 0x0003e2000c12f306 */
[----:B-----5:R-:W-:-:S04]  /*5080*/  FADD R25, R25, -R4 ;  /* 0x8000000419197221 */ /* 0x020fc80000000000 */
[----:B------:R-:W-:-:S04]  /*5090*/  FMUL R25, R6, R25 ;  /* 0x0000001906197220 */ /* 0x000fc80000400000 */
[----:B------:R-:W-:Y:S01]  /*50a0*/  FMUL R25, R25, R24 ;  /* 0x0000001819197220 */ /* 0x000fe20000400000 */
[----:B0-----:R-:W-:Y:S02]  /*50b0*/  IADD3 R8, P3, PT, R8, 0x2000, RZ ;  /* 0x0000200008087810 */ /* 0x001fe40007f7e0ff */
[----:B-1----:R-:W-:Y:S02]  /*50c0*/  IADD3 R2, P2, PT, R2, 0x2000, RZ ;  /* 0x0000200002027810 */ /* 0x002fe40007f5e0ff */
[----:B------:R-:W-:Y:S02]  /*50d0*/  IADD3 R18, P4, PT, R10, 0x2000, RZ ;  /* 0x000020000a127810 */ /* 0x000fe40007f9e0ff */
[----:B------:R-:W-:Y:S01]  /*50e0*/  IADD3 R19, P5, PT, R12, 0x2000, RZ ;  /* 0x000020000c137810 */ /* 0x000fe20007fbe0ff */
[----:B------:R-:W-:Y:S01]  /*50f0*/  IMAD.X R9, RZ, RZ, R9, P3 ;  /* 0x000000ffff097224 */ /* 0x000fe200018e0609 */
[----:B------:R-:W-:Y:S02]  /*5100*/  IADD3.X R3, PT, PT, RZ, R3, RZ, P2, !PT ;  /* 0x00000003ff037210 */ /* 0x000fe400017fe4ff */
[----:B------:R-:W-:Y:S01]  /*5110*/  IADD3 R0, PT, PT, R0, 0x800, RZ ;  /* 0x0000080000007810 */ /* 0x000fe20007ffe0ff */
[----:B--2---:R-:W-:-:S04]  /*5120*/  FADD R23, R23, -R4 ;  /* 0x8000000417177221 */ /* 0x004fc80000000000 */
[----:B------:R-:W-:-:S04]  /*5130*/  FMUL R23, R6, R23 ;  /* 0x0000001706177220 */ /* 0x000fc80000400000 */
[----:B---3--:R-:W-:-:S05]  /*5140*/  FMUL R23, R23, R27 ;  /* 0x0000001b17177220 */ /* 0x008fca0000400000 */
[----:B------:R0:W-:Y:S04]  /*5150*/  REDG.E.ADD.F32.FTZ.RN.STRONG.GPU desc[UR6][R10.64+0x400], R23 ;  /* 0x000400170a0079a6 */ /* 0x0001e8000c12f306 */
[----:B------:R-:W-:Y:S01]  /*5160*/  REDG.E.ADD.F32.FTZ.RN.STRONG.GPU desc[UR6][R12.64+0x400], R27 ;  /* 0x0004001b0c0079a6 */ /* 0x000fe2000c12f306 */
[----:B----4-:R-:W-:-:S03]  /*5170*/  FADD R22, R22, -R4 ;  /* 0x8000000416167221 */ /* 0x010fc60000000000 */
[----:B------:R-:W-:Y:S01]  /*5180*/  REDG.E.ADD.F32.FTZ.RN.STRONG.GPU desc[UR6][R10.64+0x800], R25 ;  /* 0x000800190a0079a6 */ /* 0x000fe2000c12f306 */
[----:B------:R-:W-:-:S03]  /*5190*/  FMUL R22, R6, R22 ;  /* 0x0000001606167220 */ /* 0x000fc60000400000 */
[----:B------:R-:W-:Y:S01]  /*51a0*/  REDG.E.ADD.F32.FTZ.RN.STRONG.GPU desc[UR6][R12.64+0x800], R24 ;  /* 0x000800180c0079a6 */ /* 0x000fe2000c12f306 */
[----:B------:R-:W-:Y:S01]  /*51b0*/  FMUL R22, R22, R29 ;  /* 0x0000001d16167220 */ /* 0x000fe20000400000 */
[----:B0-----:R-:W-:-:S04]  /*51c0*/  IADD3.X R23, PT, PT, RZ, R11, RZ, P4, !PT ;  /* 0x0000000bff177210 */ /* 0x001fc800027fe4ff */
[----:B------:R0:W-:Y:S04]  /*51d0*/  REDG.E.ADD.F32.FTZ.RN.STRONG.GPU desc[UR6][R10.64+0xc00], R22 ;  /* 0x000c00160a0079a6 */ /* 0x0001e8000c12f306 */
[----:B------:R1:W-:Y:S01]  /*51e0*/  REDG.E.ADD.F32.FTZ.RN.STRONG.GPU desc[UR6][R12.64+0xc00], R29 ;  /* 0x000c001d0c0079a6 */ /* 0x0003e2000c12f306 */
[----:B0-----:R-:W-:Y:S01]  /*51f0*/  IADD3.X R22, PT, PT, RZ, R13, RZ, P5, !PT ;  /* 0x0000000dff167210 */ /* 0x001fe20002ffe4ff */
[----:B------:R-:W-:Y:S06]  /*5200*/  @P1 BRA `(.L_x_71) ;  /* 0xfffffff800e01947 */ /* 0x000fec000383ffff */
.L_x_70:
[----:B------:R-:W-:Y:S05]  /*5210*/  BSYNC.RECONVERGENT B0 ;  /* 0x0000000000007941 */ /* 0x000fea0003800200 */
.L_x_69:
[----:B------:R-:W-:Y:S05]  /*5220*/  @!P0 EXIT ;  /* 0x000000000000894d */ /* 0x000fea0003800000 */
[----:B------:R-:W-:Y:S01]  /*5230*/  ISETP.GE.U32.AND P0, PT, R21, 0x4, PT ;  /* 0x000000041500780c */ /* 0x000fe20003f06070 */
[----:B------:R-:W-:Y:S01]  /*5240*/  BSSY.RECONVERGENT B0, `(.L_x_72) ;  /* 0x0000026000007945 */ /* 0x000fe20003800200 */
[----:B------:R-:W-:-:S11]  /*5250*/  LOP3.LUT P1, R5, R5, 0x3, RZ, 0xc0, !PT ;  /* 0x0000000305057812 */ /* 0x000fd6000782c0ff */
[----:B------:R-:W-:Y:S05]  /*5260*/  @!P0 BRA `(.L_x_73) ;  /* 0x00000000008c8947 */ /* 0x000fea0003800000 */
[C---:B------:R-:W-:Y:S01]  /*5270*/  IMAD.WIDE.U32 R22, R0.reuse, 0x4, R14 ;  /* 0x0000000400167825 */ /* 0x040fe200078e000e */
[----:B------:R-:W2:Y:S04]  /*5280*/  LDC.64 R8, c[0x0][0x3a0] ;  /* 0x0000e800ff087b82 */ /* 0x000ea80000000a00 */
[----:B------:R-:W3:Y:S01]  /*5290*/  LDG.E.CONSTANT R25, desc[UR6][R22.64] ;  /* 0x0000000616197981 */ /* 0x000ee2000c1e9900 */
[----:B------:R-:W-:-:S03]  /*52a0*/  IMAD.WIDE.U32 R10, R0, 0x4, R16 ;  /* 0x00000004000a7825 */ /* 0x000fc600078e0010 */
[----:B------:R-:W4:Y:S01]  /*52b0*/  LDG.E.CONSTANT R27, desc[UR6][R22.64+0x400] ;  /* 0x00040006161b7981 */ /* 0x000f22000c1e9900 */
[----:B------:R-:W5:Y:S03]  /*52c0*/  LDC.64 R2, c[0x0][0x3a8] ;  /* 0x0000ea00ff027b82 */ /* 0x000f660000000a00 */
[----:B------:R-:W4:Y:S04]  /*52d0*/  LDG.E.CONSTANT R21, desc[UR6][R22.64+0x800] ;  /* 0x0008000616157981 */ /* 0x000f28000c1e9900 */
[----:B-1----:R1:W4:Y:S04]  /*52e0*/  LDG.E.CONSTANT R29, desc[UR6][R22.64+0xc00] ;  /* 0x000c0006161d7981 */ /* 0x002328000c1e9900 */
[----:B------:R-:W4:Y:S04]  /*52f0*/  LDG.E.CONSTANT R13, desc[UR6][R10.64] ;  /* 0x000000060a0d7981 */ /* 0x000f28000c1e9900 */
[----:B0-----:R-:W4:Y:S04]  /*5300*/  LDG.E.CONSTANT R18, desc[UR6][R10.64+0x400] ;  /* 0x000400060a127981 */ /* 0x001f28000c1e9900 */
[----:B------:R-:W4:Y:S04]  /*5310*/  LDG.E.CONSTANT R12, desc[UR6][R10.64+0x800] ;  /* 0x000800060a0c7981 */ /* 0x000f28000c1e9900 */
[----:B------:R0:W4:Y:S01]  /*5320*/  LDG.E.CONSTANT R19, desc[UR6][R10.64+0xc00] ;  /* 0x000c00060a137981 */ /* 0x000122000c1e9900 */
[----:B--2---:R-:W-:-:S04]  /*5330*/  IMAD.WIDE.U32 R8, R0, 0x4, R8 ;  /* 0x0000000400087825 */ /* 0x004fc800078e0008 */
[----:B-----5:R-:W-:-:S04]  /*5340*/  IMAD.WIDE.U32 R2, R0, 0x4, R2 ;  /* 0x0000000400027825 */ /* 0x020fc800078e0002 */
[--C-:B---3--:R-:W-:Y:S01]  /*5350*/  FADD R25, R25, -R4.reuse ;  /* 0x8000000419197221 */ /* 0x108fe20000000000 */
[----:B----4-:R-:W-:-:S03]  /*5360*/  FADD R27, R27, -R4 ;  /* 0x800000041b1b7221 */ /* 0x010fc60000000000 */
[C---:B------:R-:W-:Y:S01]  /*5370*/  FMUL R20, R6.reuse, R25 ;  /* 0x0000001906147220 */ /* 0x040fe20000400000 */
[--C-:B-1----:R-:W-:Y:S01]  /*5380*/  FADD R23, R21, -R4.reuse ;  /* 0x8000000415177221 */ /* 0x102fe20000000000 */
[C---:B------:R-:W-:Y:S01]  /*5390*/  FMUL R27, R6.reuse, R27 ;  /* 0x0000001b061b7220 */ /* 0x040fe20000400000 */
[----:B------:R-:W-:Y:S02]  /*53a0*/  FADD R29, R29, -R4 ;  /* 0x800000041d1d7221 */ /* 0x000fe40000000000 */
[C---:B------:R-:W-:Y:S01]  /*53b0*/  FMUL R23, R6.reuse, R23 ;  /* 0x0000001706177220 */ /* 0x040fe20000400000 */
[----:B------:R-:W-:Y:S01]  /*53c0*/  FMUL R21, R13, R20 ;  /* 0x000000140d157220 */ /* 0x000fe20000400000 */
[----:B0-----:R-:W-:Y:S01]  /*53d0*/  FMUL R10, R6, R29 ;  /* 0x0000001d060a7220 */ /* 0x001fe20000400000 */
[----:B------:R-:W-:-:S03]  /*53e0*/  FMUL R27, R18, R27 ;  /* 0x0000001b121b7220 */ /* 0x000fc60000400000 */
[----:B------:R2:W-:Y:S01]  /*53f0*/  REDG.E.ADD.F32.FTZ.RN.STRONG.GPU desc[UR6][R8.64], R21 ;  /* 0x00000015080079a6 */ /* 0x0005e2000c12f306 */
[----:B------:R-:W-:-:S03]  /*5400*/  FMUL R23, R12, R23 ;  /* 0x000000170c177220 */ /* 0x000fc60000400000 */
[----:B------:R2:W-:Y:S01]  /*5410*/  REDG.E.ADD.F32.FTZ.RN.STRONG.GPU desc[UR6][R2.64], R13 ;  /* 0x0000000d020079a6 */ /* 0x0005e2000c12f306 */
[----:B------:R-:W-:-:S03]  /*5420*/  FMUL R11, R19, R10 ;  /* 0x0000000a130b7220 */ /* 0x000fc60000400000 */
[----:B------:R2:W-:Y:S04]  /*5430*/  REDG.E.ADD.F32.FTZ.RN.STRONG.GPU desc[UR6][R8.64+0x400], R27 ;  /* 0x0004001b080079a6 */ /* 0x0005e8000c12f306 */
[----:B------:R2:W-:Y:S04]  /*5440*/  REDG.E.ADD.F32.FTZ.RN.STRONG.GPU desc[UR6][R2.64+0x400], R18 ;  /* 0x00040012020079a6 */ /* 0x0005e8000c12f306 */
[----:B------:R2:W-:Y:S04]  /*5450*/  REDG.E.ADD.F32.FTZ.RN.STRONG.GPU desc[UR6][R8.64+0x800], R23 ;  /* 0x00080017080079a6 */ /* 0x0005e8000c12f306 */
[----:B------:R2:W-:Y:S04]  /*5460*/  REDG.E.ADD.F32.FTZ.RN.STRONG.GPU desc[UR6][R2.64+0x800], R12 ;  /* 0x0008000c020079a6 */ /* 0x0005e8000c12f306 */
[----:B------:R2:W-:Y:S04]  /*5470*/  REDG.E.ADD.F32.FTZ.RN.STRONG.GPU desc[UR6][R8.64+0xc00], R11 ;  /* 0x000c000b080079a6 */ /* 0x0005e8000c12f306 */
[----:B------:R2:W-:Y:S01]  /*5480*/  REDG.E.ADD.F32.FTZ.RN.STRONG.GPU desc[UR6][R2.64+0xc00], R19 ;  /* 0x000c0013020079a6 */ /* 0x0005e2000c12f306 */
[----:B------:R-:W-:-:S07]  /*5490*/  IADD3 R0, PT, PT, R0, 0x400, RZ ;  /* 0x0000040000007810 */ /* 0x000fce0007ffe0ff */
.L_x_73:
[----:B------:R-:W-:Y:S05]  /*54a0*/  BSYNC.RECONVERGENT B0 ;  /* 0x0000000000007941 */ /* 0x000fea0003800200 */
.L_x_72:
[----:B------:R-:W-:Y:S05]  /*54b0*/  @!P1 EXIT ;  /* 0x000000000000994d */ /* 0x000fea0003800000 */
[----:B------:R-:W-:Y:S01]  /*54c0*/  ISETP.NE.AND P1, PT, R5, 0x1, PT ;  /* 0x000000010500780c */ /* 0x000fe20003f25270 */
[----:B------:R-:W-:Y:S01]  /*54d0*/  BSSY.RECONVERGENT B0, `(.L_x_74) ;  /* 0x0000018000007945 */ /* 0x000fe20003800200 */
[----:B------:R-:W-:-:S11]  /*54e0*/  LOP3.LUT P0, RZ, R7, 0x100, RZ, 0xc0, !PT ;  /* 0x0000010007ff7812 */ /* 0x000fd6000780c0ff */
[----:B------:R-:W-:Y:S05]  /*54f0*/  @!P1 BRA `(.L_x_75) ;  /* 0x0000000000549947 */ /* 0x000fea0003800000 */
[C---:B--2---:R-:W-:Y:S01]  /*5500*/  IMAD.WIDE.U32 R10, R0.reuse, 0x4, R14 ;  /* 0x00000004000a7825 */ /* 0x044fe200078e000e */
[----:B------:R-:W2:Y:S04]  /*5510*/  LDC.64 R8, c[0x0][0x3a0] ;  /* 0x0000e800ff087b82 */ /* 0x000ea80000000a00 */
[----:B------:R-:W3:Y:S01]  /*5520*/  LDG.E.CONSTANT R5, desc[UR6][R10.64] ;  /* 0x000000060a057981 */ /* 0x000ee2000c1e9900 */
[----:B-1----:R-:W-:-:S03]  /*5530*/  IMAD.WIDE.U32 R12, R0, 0x4, R16 ;  /* 0x00000004000c7825 */ /* 0x002fc600078e0010 */
[----:B0-----:R-:W4:Y:S01]  /*5540*/  LDG.E.CONSTANT R19, desc[UR6][R10.64+0x400] ;  /* 0x000400060a137981 */ /* 0x001f22000c1e9900 */
[----:B------:R-:W0:Y:S03]  /*5550*/  LDC.64 R2, c[0x0][0x3a8] ;  /* 0x0000ea00ff027b82 */ /* 0x000e260000000a00 */
[----:B------:R-:W5:Y:S04]  /*5560*/  LDG.E.CONSTANT R7, desc[UR6][R12.64] ;  /* 0x000000060c077981 */ /* 0x000f68000c1e9900 */
[----:B------:R-:W5:Y:S01]  /*5570*/  LDG.E.CONSTANT R18, desc[UR6][R12.64+0x400] ;  /* 0x000400060c127981 */ /* 0x000f62000c1e9900 */
[----:B--2---:R-:W-:-:S04]  /*5580*/  IMAD.WIDE.U32 R8, R0, 0x4, R8 ;  /* 0x0000000400087825 */ /* 0x004fc800078e0008 */
[----:B0-----:R-:W-:-:S04]  /*5590*/  IMAD.WIDE.U32 R2, R0, 0x4, R2 ;  /* 0x0000000400027825 */ /* 0x001fc800078e0002 */
[--C-:B---3--:R-:W-:Y:S01]  /*55a0*/  FADD R5, R5, -R4.reuse ;  /* 0x8000000405057221 */ /* 0x108fe20000000000 */
[----:B----4-:R-:W-:-:S03]  /*55b0*/  FADD R19, R19, -R4 ;  /* 0x8000000413137221 */ /* 0x010fc60000000000 */
[C---:B------:R-:W-:Y:S01]  /*55c0*/  FMUL R5, R6.reuse, R5 ;  /* 0x0000000506057220 */ /* 0x040fe20000400000 */
[----:B------:R-:W-:-:S03]  /*55d0*/  FMUL R19, R6, R19 ;  /* 0x0000001306137220 */ /* 0x000fc60000400000 */
[----:B-----5:R-:W-:Y:S01]  /*55e0*/  FMUL R5, R7, R5 ;  /* 0x0000000507057220 */ /* 0x020fe20000400000 */
[----:B------:R-:W-:-:S04]  /*55f0*/  FMUL R19, R18, R19 ;  /* 0x0000001312137220 */ /* 0x000fc80000400000 */
[----:B------:R3:W-:Y:S04]  /*5600*/  REDG.E.ADD.F32.FTZ.RN.STRONG.GPU desc[UR6][R8.64], R5 ;  /* 0x00000005080079a6 */ /* 0x0007e8000c12f306 */
[----:B------:R3:W-:Y:S04]  /*5610*/  REDG.E.ADD.F32.FTZ.RN.STRONG.GPU desc[UR6][R2.64], R7 ;  /* 0x00000007020079a6 */ /* 0x0007e8000c12f306 */
[----:B------:R3:W-:Y:S04]  /*5620*/  REDG.E.ADD.F32.FTZ.RN.STRONG.GPU desc[UR6][R8.64+0x400], R19 ;  /* 0x00040013080079a6 */ /* 0x0007e8000c12f306 */
[----:B------:R3:W-:Y:S01]  /*5630*/  REDG.E.ADD.F32.FTZ.RN.STRONG.GPU desc[UR6][R2.64+0x400], R18 ;  /* 0x00040012020079a6 */ /* 0x0007e2000c12f306 */
[----:B------:R-:W-:-:S07]  /*5640*/  IADD3 R0, PT, PT, R0, 0x200, RZ ;  /* 0x0000020000007810 */ /* 0x000fce0007ffe0ff */
.L_x_75:
[----:B------:R-:W-:Y:S05]  /*5650*/  BSYNC.RECONVERGENT B0 ;  /* 0x0000000000007941 */ /* 0x000fea0003800200 */
.L_x_74:
[----:B------:R-:W-:Y:S05]  /*5660*/  @P0 EXIT ;  /* 0x000000000000094d */ /* 0x000fea0003800000 */
[C---:B------:R-:W-:Y:S01]  /*5670*/  IMAD.WIDE.U32 R14, R0.reuse, 0x4, R14 ;  /* 0x00000004000e7825 */ /* 0x040fe200078e000e */
[----:B--23--:R-:W2:Y:S03]  /*5680*/  LDC.64 R2, c[0x0][0x3a0] ;  /* 0x0000e800ff027b82 */ /* 0x00cea60000000a00 */
[C---:B------:R-:W-:Y:S02]  /*5690*/  IMAD.WIDE.U32 R16, R0.reuse, 0x4, R16 ;  /* 0x0000000400107825 */ /* 0x040fe400078e0010 */
[----:B------:R-:W3:Y:S03]  /*56a0*/  LDG.E.CONSTANT R15, desc[UR6][R14.64] ;  /* 0x000000060e0f7981 */ /* 0x000ee6000c1e9900 */
[----:B------:R-:W4:Y:S01]  /*56b0*/  LDC.64 R8, c[0x0][0x3a8] ;  /* 0x0000ea00ff087b82 */ /* 0x000f220000000a00 */
[----:B------:R-:W5:Y:S01]  /*56c0*/  LDG.E.CONSTANT R16, desc[UR6][R16.64] ;  /* 0x0000000610107981 */ /* 0x000f62000c1e9900 */
[----:B--2---:R-:W-:-:S04]  /*56d0*/  IMAD.WIDE.U32 R2, R0, 0x4, R2 ;  /* 0x0000000400027825 */ /* 0x004fc800078e0002 */
[----:B---3--:R-:W-:-:S04]  /*56e0*/  FADD R5, R15, -R4 ;  /* 0x800000040f057221 */ /* 0x008fc80000000000 */
[----:B------:R-:W-:-:S04]  /*56f0*/  FMUL R5, R6, R5 ;  /* 0x0000000506057220 */ /* 0x000fc80000400000 */
[----:B-----5:R-:W-:Y:S01]  /*5700*/  FMUL R7, R5, R16 ;  /* 0x0000001005077220 */ /* 0x020fe20000400000 */
[----:B----4-:R-:W-:-:S04]  /*5710*/  IMAD.WIDE.U32 R4, R0, 0x4, R8 ;  /* 0x0000000400047825 */ /* 0x010fc800078e0008 */
[----:B------:R-:W-:Y:S04]  /*5720*/  REDG.E.ADD.F32.FTZ.RN.STRONG.GPU desc[UR6][R2.64], R7 ;  /* 0x00000007020079a6 */ /* 0x000fe8000c12f306 */
[----:B------:R-:W-:Y:S01]  /*5730*/  REDG.E.ADD.F32.FTZ.RN.STRONG.GPU desc[UR6][R4.64], R16 ;  /* 0x00000010040079a6 */ /* 0x000fe2000c12f306 */
[----:B------:R-:W-:Y:S05]  /*5740*/  EXIT ;  /* 0x000000000000794d */ /* 0x000fea0003800000 */
        .weak           $__internal_0_$__cuda_sm20_rcp_rn_f32_slowpath
        .type           $__internal_0_$__cuda_sm20_rcp_rn_f32_slowpath,@function
        .size           $__internal_0_$__cuda_sm20_rcp_rn_f32_slowpath,($__internal_1_$__cuda_sm3x_div_rn_noftz_f32_slowpath - $__internal_0_$__cuda_sm20_rcp_rn_f32_slowpath)
$__internal_0_$__cuda_sm20_rcp_rn_f32_slowpath:
[----:B------:R-:W-:-:S04]  /*5750*/  SHF.L.U32 R7, R5, 0x1, RZ ;  /* 0x0000000105077819 */ /* 0x000fc800000006ff */
[----:B------:R-:W-:-:S04]  /*5760*/  SHF.R.U32.HI R7, RZ, 0x18, R7 ;  /* 0x00000018ff077819 */ /* 0x000fc80000011607 */
[----:B------:R-:W-:-:S13]  /*5770*/  ISETP.NE.U32.AND P0, PT, R7, RZ, PT ;  /* 0x000000ff0700720c */ /* 0x000fda0003f05070 */
[----:B------:R-:W-:Y:S05]  /*5780*/  @P0 BRA `(.L_x_76) ;  /* 0x00000000002c0947 */ /* 0x000fea0003800000 */
[----:B------:R-:W-:-:S04]  /*5790*/  SHF.L.U32 R7, R5, 0x1, RZ ;  /* 0x0000000105077819 */ /* 0x000fc800000006ff */
[----:B------:R-:W-:-:S13]  /*57a0*/  ISETP.NE.AND P0, PT, R7, RZ, PT ;  /* 0x000000ff0700720c */ /* 0x000fda0003f05270 */
[----:B------:R2:W3:Y:S01]  /*57b0*/  @!P0 MUFU.RCP R7, R5 ;  /* 0x0000000500078308 */ /* 0x0004e20000001000 */
[----:B------:R-:W-:Y:S05]  /*57c0*/  @!P0 BRA `(.L_x_77) ;  /* 0x0000000000a48947 */ /* 0x000fea0003800000 */
[----:B------:R-:W-:-:S04]  /*57d0*/  FFMA R9, R5, 1.84467440737095516160e+19, RZ ;  /* 0x5f80000005097823 */ /* 0x000fc800000000ff */
[----:B------:R-:W3:Y:S02]  /*57e0*/  MUFU.RCP R10, R9 ;  /* 0x00000009000a7308 */ /* 0x000ee40000001000 */
[----:B---3--:R-:W-:-:S04]  /*57f0*/  FFMA R7, R9, R10, -1 ;  /* 0xbf80000009077423 */ /* 0x008fc8000000000a */
[----:B------:R-:W-:-:S04]  /*5800*/  FADD.FTZ R7, -R7, -RZ ;  /* 0x800000ff07077221 */ /* 0x000fc80000010100 */
[----:B------:R-:W-:-:S04]  /*5810*/  FFMA R7, R10, R7, R10 ;  /* 0x000000070a077223 */ /* 0x000fc8000000000a */
[----:B------:R-:W-:Y:S01]  /*5820*/  FFMA R7, R7, 1.84467440737095516160e+19, RZ ;  /* 0x5f80000007077823 */ /* 0x000fe200000000ff */
[----:B------:R-:W-:Y:S06]  /*5830*/  BRA `(.L_x_77) ;  /* 0x0000000000887947 */ /* 0x000fec0003800000 */
.L_x_76:
[----:B------:R-:W-:-:S04]  /*5840*/  IADD3 R9, PT, PT, R7, -0xfd, RZ ;  /* 0xffffff0307097810 */ /* 0x000fc80007ffe0ff */
[----:B------:R-:W-:-:S13]  /*5850*/  ISETP.GT.U32.AND P0, PT, R9, 0x1, PT ;  /* 0x000000010900780c */ /* 0x000fda0003f04070 */
[----:B------:R-:W-:Y:S05]  /*5860*/  @P0 BRA `(.L_x_78) ;  /* 0x0000000000780947 */ /* 0x000fea0003800000 */
[----:B------:R-:W-:Y:S01]  /*5870*/  LOP3.LUT R10, R5, 0x7fffff, RZ, 0xc0, !PT ;  /* 0x007fffff050a7812 */ /* 0x000fe200078ec0ff */
[----:B------:R-:W-:Y:S01]  /*5880*/  HFMA2 R20, -RZ, RZ, 0, 1.78813934326171875e-07 ;  /* 0x00000003ff147431 */ /* 0x000fe200000001ff */
[----:B------:R-:W-:Y:S02]  /*5890*/  IADD3 R7, PT, PT, R7, -0xfc, RZ ;  /* 0xffffff0407077810 */ /* 0x000fe40007ffe0ff */
[----:B------:R-:W-:-:S04]  /*58a0*/  LOP3.LUT R10, R10, 0x3f800000, RZ, 0xfc, !PT ;  /* 0x3f8000000a0a7812 */ /* 0x000fc800078efcff */
[----:B------:R-:W0:Y:S01]  /*58b0*/  MUFU.RCP R11, R10 ;  /* 0x0000000a000b7308 */ /* 0x000e220000001000 */
[----:B------:R-:W-:Y:S01]  /*58c0*/  SHF.L.U32 R21, R20, R9, RZ ;  /* 0x0000000914157219 */ /* 0x000fe200000006ff */
[----:B0-----:R-:W-:-:S04]  /*58d0*/  FFMA R12, R10, R11, -1 ;  /* 0xbf8000000a0c7423 */ /* 0x001fc8000000000b */
[----:B------:R-:W-:-:S04]  /*58e0*/  FADD.FTZ R12, -R12, -RZ ;  /* 0x800000ff0c0c7221 */ /* 0x000fc80000010100 */
[CCC-:B------:R-:W-:Y:S01]  /*58f0*/  FFMA.RM R13, R11.reuse, R12.reuse, R11.reuse ;  /* 0x0000000c0b0d7223 */ /* 0x1c0fe2000000400b */
[----:B------:R-:W-:-:S04]  /*5900*/  FFMA.RP R12, R11, R12, R11 ;  /* 0x0000000c0b0c7223 */ /* 0x000fc8000000800b */
[C---:B------:R-:W-:Y:S02]  /*5910*/  LOP3.LUT R11, R13.reuse, 0x7fffff, RZ, 0xc0, !PT ;  /* 0x007fffff0d0b7812 */ /* 0x040fe400078ec0ff */
[----:B------:R-:W-:Y:S02]  /*5920*/  FSETP.NEU.FTZ.AND P0, PT, R13, R12, PT ;  /* 0x0000000c0d00720b */ /* 0x000fe40003f1d000 */
[----:B------:R-:W-:Y:S02]  /*5930*/  LOP3.LUT R12, R11, 0x800000, RZ, 0xfc, !PT ;  /* 0x008000000b0c7812 */ /* 0x000fe400078efcff */
[----:B------:R-:W-:Y:S02]  /*5940*/  SEL R11, RZ, 0xffffffff, !P0 ;  /* 0xffffffffff0b7807 */ /* 0x000fe40004000000 */
[----:B------:R-:W-:Y:S02]  /*5950*/  LOP3.LUT R10, R21, R12, RZ, 0xc0, !PT ;  /* 0x0000000c150a7212 */ /* 0x000fe400078ec0ff */
[----:B------:R-:W-:-:S02]  /*5960*/  IADD3 R11, PT, PT, -R11, RZ, RZ ;  /* 0x000000ff0b0b7210 */ /* 0x000fc40007ffe1ff */
[-C--:B------:R-:W-:Y:S02]  /*5970*/  SHF.R.U32.HI R10, RZ, R9.reuse, R10 ;  /* 0x00000009ff0a7219 */ /* 0x080fe4000001160a */
[--C-:B------:R-:W-:Y:S02]  /*5980*/  LOP3.LUT P1, RZ, R11, R9, R12.reuse, 0xf8, !PT ;  /* 0x000000090bff7212 */ /* 0x100fe4000782f80c */
[C---:B------:R-:W-:Y:S02]  /*5990*/  LOP3.LUT P0, RZ, R10.reuse, 0x1, RZ, 0xc0, !PT ;  /* 0x000000010aff7812 */ /* 0x040fe4000780c0ff */
[----:B------:R-:W-:Y:S02]  /*59a0*/  LOP3.LUT P2, RZ, R10, 0x2, RZ, 0xc0, !PT ;  /* 0x000000020aff7812 */ /* 0x000fe4000784c0ff */
[----:B------:R-:W-:Y:S02]  /*59b0*/  SHF.R.U32.HI R12, RZ, R7, R12 ;  /* 0x00000007ff0c7219 */ /* 0x000fe4000001160c */
[----:B------:R-:W-:-:S02]  /*59c0*/  PLOP3.LUT P0, PT, P0, P1, P2, 0xe0, 0x0 ;  /* 0x000000000000781c */ /* 0x000fc40000703c20 */
[----:B------:R-:W-:Y:S02]  /*59d0*/  LOP3.LUT P1, RZ, R5, 0x7fffff, RZ, 0xc0, !PT ;  /* 0x007fffff05ff7812 */ /* 0x000fe4000782c0ff */
[----:B------:R-:W-:-:S05]  /*59e0*/  SEL R9, RZ, 0x1, !P0 ;  /* 0x00000001ff097807 */ /* 0x000fca0004000000 */
[----:B------:R-:W-:-:S05]  /*59f0*/  IMAD.MOV R9, RZ, RZ, -R9 ;  /* 0x000000ffff097224 */ /* 0x000fca00078e0a09 */
[----:B------:R-:W-:-:S13]  /*5a00*/  ISETP.GE.AND P0, PT, R9, RZ, PT ;  /* 0x000000ff0900720c */ /* 0x000fda0003f06270 */
[----:B------:R-:W-:-:S04]  /*5a10*/  @!P0 IADD3 R12, PT, PT, R12, 0x1, RZ ;  /* 0x000000010c0c8810 */ /* 0x000fc80007ffe0ff */
[----:B------:R-:W-:-:S04]  /*5a20*/  @!P1 SHF.L.U32 R12, R12, 0x1, RZ ;  /* 0x000000010c0c9819 */ /* 0x000fc800000006ff */
[----:B------:R-:W-:Y:S01]  /*5a30*/  LOP3.LUT R7, R12, 0x80000000, R5, 0xf8, !PT ;  /* 0x800000000c077812 */ /* 0x000fe200078ef805 */
[----:B------:R-:W-:Y:S06]  /*5a40*/  BRA `(.L_x_77) ;  /* 0x0000000000047947 */ /* 0x000fec0003800000 */
.L_x_78:
[----:B------:R0:W1:Y:S02]  /*5a50*/  MUFU.RCP R7, R5 ;  /* 0x0000000500077308 */ /* 0x0000640000001000 */
.L_x_77:
[----:B------:R-:W-:-:S04]  /*5a60*/  MOV R9, 0x0 ;  /* 0x0000000000097802 */ /* 0x000fc80000000f00 */
[----:B0123--:R-:W-:Y:S05]  /*5a70*/  RET.REL.NODEC R8 `(_ZN36_GLOBAL__N__0b4082f4_4_k_cu_f16c72dc20layernorm_bwd_kernelILi256EEEvPKfS2_S2_PfS3_S3_iif) ;  /* 0xffffffa408607950 */ /* 0x00ffea0003c3ffff */
        .weak           $__internal_1_$__cuda_sm3x_div_rn_noftz_f32_slowpath
        .type           $__internal_1_$__cuda_sm3x_div_rn_noftz_f32_slowpath,@function
        .size           $__internal_1_$__cuda_sm3x_div_rn_noftz_f32_slowpath,(.L_x_160 - $__internal_1_$__cuda_sm3x_div_rn_noftz_f32_slowpath)
$__internal_1_$__cuda_sm3x_div_rn_noftz_f32_slowpath:
[----:B------:R-:W-:Y:S02]  /*5a80*/  SHF.R.U32.HI R7, RZ, 0x17, R5 ;  /* 0x00000017ff077819 */ /* 0x000fe40000011605 */
[----:B------:R-:W-:Y:S02]  /*5a90*/  SHF.R.U32.HI R11, RZ, 0x17, R6 ;  /* 0x00000017ff0b7819 */ /* 0x000fe40000011606 */
[----:B------:R-:W-:Y:S02]  /*5aa0*/  LOP3.LUT R7, R7, 0xff, RZ, 0xc0, !PT ;  /* 0x000000ff07077812 */ /* 0x000fe400078ec0ff */
[----:B------:R-:W-:Y:S02]  /*5ab0*/  LOP3.LUT R18, R11, 0xff, RZ, 0xc0, !PT ;  /* 0x000000ff0b127812 */ /* 0x000fe400078ec0ff */
[----:B------:R-:W-:Y:S02]  /*5ac0*/  IADD3 R19, PT, PT, R7, -0x1, RZ ;  /* 0xffffffff07137810 */ /* 0x000fe40007ffe0ff */
[----:B------:R-:W-:-:S02]  /*5ad0*/  IADD3 R12, PT, PT, R18, -0x1, RZ ;  /* 0xffffffff120c7810 */ /* 0x000fc40007ffe0ff */
[----:B------:R-:W-:Y:S02]  /*5ae0*/  ISETP.GT.U32.AND P0, PT, R19, 0xfd, PT ;  /* 0x000000fd1300780c */ /* 0x000fe40003f04070 */
[----:B------:R-:W-:Y:S02]  /*5af0*/  MOV R13, R5 ;  /* 0x00000005000d7202 */ /* 0x000fe40000000f00 */
[----:B------:R-:W-:-:S13]  /*5b00*/  ISETP.GT.U32.OR P0, PT, R12, 0xfd, P0 ;  /* 0x000000fd0c00780c */ /* 0x000fda0000704470 */
[----:B------:R-:W-:Y:S01]  /*5b10*/  @!P0 MOV R11, RZ ;  /* 0x000000ff000b8202 */ /* 0x000fe20000000f00 */
[----:B------:R-:W-:Y:S06]  /*5b20*/  @!P0 BRA `(.L_x_79) ;  /* 0x00000000005c8947 */ /* 0x000fec0003800000 */
[----:B------:R-:W-:Y:S02]  /*5b30*/  FSETP.GTU.FTZ.AND P0, PT, |R6|, +INF , PT ;  /* 0x7f8000000600780b */ /* 0x000fe40003f1c200 */
[----:B------:R-:W-:-:S04]  /*5b40*/  FSETP.GTU.FTZ.AND P1, PT, |R5|, +INF , PT ;  /* 0x7f8000000500780b */ /* 0x000fc80003f3c200 */
[----:B------:R-:W-:-:S13]  /*5b50*/  PLOP3.LUT P0, PT, P0, P1, PT, 0xf8, 0x8f ;  /* 0x00000000008f781c */ /* 0x000fda0000703f70 */
[----:B------:R-:W-:Y:S05]  /*5b60*/  @P0 BRA `(.L_x_80) ;  /* 0x0000000400440947 */ /* 0x000fea0003800000 */
[----:B------:R-:W-:-:S13]  /*5b70*/  LOP3.LUT P0, RZ, R13, 0x7fffffff, R6, 0xc8, !PT ;  /* 0x7fffffff0dff7812 */ /* 0x000fda000780c806 */
[----:B------:R-:W-:Y:S05]  /*5b80*/  @!P0 BRA `(.L_x_81) ;  /* 0x0000000400348947 */ /* 0x000fea0003800000 */
[C---:B------:R-:W-:Y:S02]  /*5b90*/  FSETP.NEU.FTZ.AND P1, PT, |R6|.reuse, +INF , PT ;  /* 0x7f8000000600780b */ /* 0x040fe40003f3d200 */
[----:B------:R-:W-:Y:S02]  /*5ba0*/  FSETP.NEU.FTZ.AND P3, PT, |R5|, +INF , PT ;  /* 0x7f8000000500780b */ /* 0x000fe40003f7d200 */
[----:B------:R-:W-:-:S11]  /*5bb0*/  FSETP.NEU.FTZ.AND P0, PT, |R6|, +INF , PT ;  /* 0x7f8000000600780b */ /* 0x000fd60003f1d200 */
[----:B------:R-:W-:Y:S05]  /*5bc0*/  @!P3 BRA !P1, `(.L_x_81) ;  /* 0x000000040024b947 */ /* 0x000fea0004800000 */
[----:B------:R-:W-:-:S04]  /*5bd0*/  LOP3.LUT P1, RZ, R6, 0x7fffffff, RZ, 0xc0, !PT ;  /* 0x7fffffff06ff7812 */ /* 0x000fc8000782c0ff */
[----:B------:R-:W-:-:S13]  /*5be0*/  PLOP3.LUT P1, PT, P3, P1, PT, 0x2f, 0xf2 ;  /* 0x0000000000f2781c */ /* 0x000fda0001f22577 */
[----:B------:R-:W-:Y:S05]  /*5bf0*/  @P1 BRA `(.L_x_82) ;  /* 0x0000000400101947 */ /* 0x000fea0003800000 */
[----:B------:R-:W-:-:S04]  /*5c00*/  LOP3.LUT P1, RZ, R13, 0x7fffffff, RZ, 0xc0, !PT ;  /* 0x7fffffff0dff7812 */ /* 0x000fc8000782c0ff */
[----:B------:R-:W-:-:S13]  /*5c10*/  PLOP3.LUT P0, PT, P0, P1, PT, 0x2f, 0xf2 ;  /* 0x0000000000f2781c */ /* 0x000fda0000702577 */
[----:B------:R-:W-:Y:S05]  /*5c20*/  @P0 BRA `(.L_x_83) ;  /* 0x0000000000f80947 */ /* 0x000fea0003800000 */
[----:B------:R-:W-:Y:S02]  /*5c30*/  ISETP.GE.AND P0, PT, R12, RZ, PT ;  /* 0x000000ff0c00720c */ /* 0x000fe40003f06270 */
[----:B------:R-:W-:-:S11]  /*5c40*/  ISETP.GE.AND P1, PT, R19, RZ, PT ;  /* 0x000000ff1300720c */ /* 0x000fd60003f26270 */
[----:B------:R-:W-:Y:S01]  /*5c50*/  @P0 MOV R11, RZ ;  /* 0x000000ff000b0202 */ /* 0x000fe20000000f00 */
[----:B------:R-:W-:Y:S01]  /*5c60*/  @!P0 FFMA R6, R6, 1.84467440737095516160e+19, RZ ;  /* 0x5f80000006068823 */ /* 0x000fe200000000ff */
[----:B------:R-:W-:Y:S01]  /*5c70*/  @!P0 MOV R11, 0xffffffc0 ;  /* 0xffffffc0000b8802 */ /* 0x000fe20000000f00 */
[----:B------:R-:W-:-:S04]  /*5c80*/  @!P1 FFMA R13, R5, 1.84467440737095516160e+19, RZ ;  /* 0x5f800000050d9823 */ /* 0x000fc800000000ff */
[----:B------:R-:W-:-:S07]  /*5c90*/  @!P1 VIADD R11, R11, 0x40 ;  /* 0x000000400b0b9836 */ /* 0x000fce0000000000 */
.L_x_79:
[----:B------:R-:W-:Y:S02]  /*5ca0*/  LEA R12, R7, 0xc0800000, 0x17 ;  /* 0xc0800000070c7811 */ /* 0x000fe400078eb8ff */
[----:B------:R-:W-:Y:S02]  /*5cb0*/  IADD3 R18, PT, PT, R18, -0x7f, RZ ;  /* 0xffffff8112127810 */ /* 0x000fe40007ffe0ff */
[----:B------:R-:W-:-:S03]  /*5cc0*/  IADD3 R19, PT, PT, -R12, R13, RZ ;  /* 0x0000000d0c137210 */ /* 0x000fc60007ffe1ff */
[C---:B------:R-:W-:Y:S01]  /*5cd0*/  IMAD R6, R18.reuse, -0x800000, R6 ;  /* 0xff80000012067824 */ /* 0x040fe200078e0206 */
[----:B------:R-:W0:Y:S01]  /*5ce0*/  MUFU.RCP R13, R19 ;  /* 0x00000013000d7308 */ /* 0x000e220000001000 */
[----:B------:R-:W-:Y:S01]  /*5cf0*/  FADD.FTZ R21, -R19, -RZ ;  /* 0x800000ff13157221 */ /* 0x000fe20000010100 */
[----:B------:R-:W-:-:S04]  /*5d00*/  IADD3 R18, PT, PT, R18, 0x7f, -R7 ;  /* 0x0000007f12127810 */ /* 0x000fc80007ffe807 */
[----:B------:R-:W-:Y:S01]  /*5d10*/  IADD3 R18, PT, PT, R18, R11, RZ ;  /* 0x0000000b12127210 */ /* 0x000fe20007ffe0ff */
[----:B0-----:R-:W-:-:S04]  /*5d20*/  FFMA R12, R13, R21, 1 ;  /* 0x3f8000000d0c7423 */ /* 0x001fc80000000015 */
[----:B------:R-:W-:-:S04]  /*5d30*/  FFMA R13, R13, R12, R13 ;  /* 0x0000000c0d0d7223 */ /* 0x000fc8000000000d */
[----:B------:R-:W-:-:S04]  /*5d40*/  FFMA R12, R6, R13, RZ ;  /* 0x0000000d060c7223 */ /* 0x000fc800000000ff */
[----:B------:R-:W-:-:S04]  /*5d50*/  FFMA R20, R21, R12, R6 ;  /* 0x0000000c15147223 */ /* 0x000fc80000000006 */
[----:B------:R-:W-:-:S04]  /*5d60*/  FFMA R12, R13, R20, R12 ;  /* 0x000000140d0c7223 */ /* 0x000fc8000000000c */
[----:B------:R-:W-:-:S04]  /*5d70*/  FFMA R21, R21, R12, R6 ;  /* 0x0000000c15157223 */ /* 0x000fc80000000006 */
[----:B------:R-:W-:-:S05]  /*5d80*/  FFMA R6, R13, R21, R12 ;  /* 0x000000150d067223 */ /* 0x000fca000000000c */
[----:B------:R-:W-:-:S04]  /*5d90*/  SHF.R.U32.HI R7, RZ, 0x17, R6 ;  /* 0x00000017ff077819 */ /* 0x000fc80000011606 */
[----:B------:R-:W-:-:S04]  /*5da0*/  LOP3.LUT R7, R7, 0xff, RZ, 0xc0, !PT ;  /* 0x000000ff07077812 */ /* 0x000fc800078ec0ff */
[----:B------:R-:W-:-:S04]  /*5db0*/  IADD3 R19, PT, PT, R7, R18, RZ ;  /* 0x0000001207137210 */ /* 0x000fc80007ffe0ff */
[----:B------:R-:W-:-:S04]  /*5dc0*/  IADD3 R7, PT, PT, R19, -0x1, RZ ;  /* 0xffffffff13077810 */ /* 0x000fc80007ffe0ff */
[----:B------:R-:W-:-:S13]  /*5dd0*/  ISETP.GE.U32.AND P0, PT, R7, 0xfe, PT ;  /* 0x000000fe0700780c */ /* 0x000fda0003f06070 */
[----:B------:R-:W-:Y:S05]  /*5de0*/  @!P0 BRA `(.L_x_84) ;  /* 0x0000000000808947 */ /* 0x000fea0003800000 */
[----:B------:R-:W-:-:S13]  /*5df0*/  ISETP.GT.AND P0, PT, R19, 0xfe, PT ;  /* 0x000000fe1300780c */ /* 0x000fda0003f04270 */
[----:B------:R-:W-:Y:S05]  /*5e00*/  @P0 BRA `(.L_x_85) ;  /* 0x00000000006c0947 */ /* 0x000fea0003800000 */
[----:B------:R-:W-:-:S13]  /*5e10*/  ISETP.GE.AND P0, PT, R19, 0x1, PT ;  /* 0x000000011300780c */ /* 0x000fda0003f06270 */
[----:B------:R-:W-:Y:S05]  /*5e20*/  @P0 BRA `(.L_x_86) ;  /* 0x0000000000980947 */ /* 0x000fea0003800000 */
[----:B------:R-:W-:Y:S02]  /*5e30*/  ISETP.GE.AND P0, PT, R19, -0x18, PT ;  /* 0xffffffe81300780c */ /* 0x000fe40003f06270 */
[----:B------:R-:W-:-:S11]  /*5e40*/  LOP3.LUT R6, R6, 0x80000000, RZ, 0xc0, !PT ;  /* 0x8000000006067812 */ /* 0x000fd600078ec0ff */
[----:B------:R-:W-:Y:S05]  /*5e50*/  @!P0 BRA `(.L_x_86) ;  /* 0x00000000008c8947 */ /* 0x000fea0003800000 */
[-CC-:B------:R-:W-:Y:S01]  /*5e60*/  FFMA.RZ R7, R13, R21.reuse, R12.reuse ;  /* 0x000000150d077223 */ /* 0x180fe2000000c00c */
[C---:B------:R-:W-:Y:S02]  /*5e70*/  IADD3 R18, PT, PT, R19.reuse, 0x20, RZ ;  /* 0x0000002013127810 */ /* 0x040fe40007ffe0ff */
[----:B------:R-:W-:Y:S02]  /*5e80*/  ISETP.NE.AND P3, PT, R19, RZ, PT ;  /* 0x000000ff1300720c */ /* 0x000fe40003f65270 */
[----:B------:R-:W-:Y:S01]  /*5e90*/  LOP3.LUT R11, R7, 0x7fffff, RZ, 0xc0, !PT ;  /* 0x007fffff070b7812 */ /* 0x000fe200078ec0ff */
[CCC-:B------:R-:W-:Y:S01]  /*5ea0*/  FFMA.RP R7, R13.reuse, R21.reuse, R12.reuse ;  /* 0x000000150d077223 */ /* 0x1c0fe2000000800c */
[----:B------:R-:W-:Y:S01]  /*5eb0*/  FFMA.RM R12, R13, R21, R12 ;  /* 0x000000150d0c7223 */ /* 0x000fe2000000400c */
[----:B------:R-:W-:Y:S02]  /*5ec0*/  ISETP.NE.AND P1, PT, R19, RZ, PT ;  /* 0x000000ff1300720c */ /* 0x000fe40003f25270 */
[----:B------:R-:W-:-:S02]  /*5ed0*/  LOP3.LUT R11, R11, 0x800000, RZ, 0xfc, !PT ;  /* 0x008000000b0b7812 */ /* 0x000fc400078efcff */
[----:B------:R-:W-:Y:S02]  /*5ee0*/  IADD3 R13, PT, PT, -R19, RZ, RZ ;  /* 0x000000ff130d7210 */ /* 0x000fe40007ffe1ff */
[----:B------:R-:W-:Y:S02]  /*5ef0*/  SHF.L.U32 R18, R11, R18, RZ ;  /* 0x000000120b127219 */ /* 0x000fe400000006ff */
[----:B------:R-:W-:Y:S02]  /*5f00*/  FSETP.NEU.FTZ.AND P0, PT, R7, R12, PT ;  /* 0x0000000c0700720b */ /* 0x000fe40003f1d000 */
[----:B------:R-:W-:Y:S02]  /*5f10*/  SEL R12, R13, RZ, P3 ;  /* 0x000000ff0d0c7207 */ /* 0x000fe40001800000 */
[----:B------:R-:W-:Y:S02]  /*5f20*/  ISETP.NE.AND P1, PT, R18, RZ, P1 ;  /* 0x000000ff1200720c */ /* 0x000fe40000f25270 */
[----:B------:R-:W-:-:S02]  /*5f30*/  SHF.R.U32.HI R12, RZ, R12, R11 ;  /* 0x0000000cff0c7219 */ /* 0x000fc4000001160b */
[----:B------:R-:W-:Y:S02]  /*5f40*/  PLOP3.LUT P0, PT, P0, P1, PT, 0xf8, 0x8f ;  /* 0x00000000008f781c */ /* 0x000fe40000703f70 */
[----:B------:R-:W-:Y:S02]  /*5f50*/  SHF.R.U32.HI R18, RZ, 0x1, R12 ;  /* 0x00000001ff127819 */ /* 0x000fe4000001160c */
[----:B------:R-:W-:-:S04]  /*5f60*/  SEL R7, RZ, 0x1, !P0 ;  /* 0x00000001ff077807 */ /* 0x000fc80004000000 */
[----:B------:R-:W-:-:S04]  /*5f70*/  LOP3.LUT R7, R7, 0x1, R18, 0xf8, !PT ;  /* 0x0000000107077812 */ /* 0x000fc800078ef812 */
[----:B------:R-:W-:-:S04]  /*5f80*/  LOP3.LUT R7, R7, R12, RZ, 0xc0, !PT ;  /* 0x0000000c07077212 */ /* 0x000fc800078ec0ff */
[----:B------:R-:W-:-:S04]  /*5f90*/  IADD3 R7, PT, PT, R18, R7, RZ ;  /* 0x0000000712077210 */ /* 0x000fc80007ffe0ff */
[----:B------:R-:W-:Y:S01]  /*5fa0*/  LOP3.LUT R6, R7, R6, RZ, 0xfc, !PT ;  /* 0x0000000607067212 */ /* 0x000fe200078efcff */
[----:B------:R-:W-:Y:S06]  /*5fb0*/  BRA `(.L_x_86) ;  /* 0x0000000000347947 */ /* 0x000fec0003800000 */
.L_x_85:
[----:B------:R-:W-:-:S04]  /*5fc0*/  LOP3.LUT R6, R6, 0x80000000, RZ, 0xc0, !PT ;  /* 0x8000000006067812 */ /* 0x000fc800078ec0ff */
[----:B------:R-:W-:Y:S01]  /*5fd0*/  LOP3.LUT R6, R6, 0x7f800000, RZ, 0xfc, !PT ;  /* 0x7f80000006067812 */ /* 0x000fe200078efcff */
[----:B------:R-:W-:Y:S06]  /*5fe0*/  BRA `(.L_x_86) ;  /* 0x0000000000287947 */ /* 0x000fec0003800000 */
.L_x_84:
[----:B------:R-:W-:Y:S01]  /*5ff0*/  LEA R6, R18, R6, 0x17 ;  /* 0x0000000612067211 */ /* 0x000fe200078eb8ff */
[----:B------:R-:W-:Y:S06]  /*6000*/  BRA `(.L_x_86) ;  /* 0x0000000000207947 */ /* 0x000fec0003800000 */
.L_x_83:
[----:B------:R-:W-:-:S04]  /*6010*/  LOP3.LUT R6, R13, 0x80000000, R6, 0x48, !PT ;  /* 0x800000000d067812 */ /* 0x000fc800078e4806 */
[----:B------:R-:W-:Y:S01]  /*6020*/  LOP3.LUT R6, R6, 0x7f800000, RZ, 0xfc, !PT ;  /* 0x7f80000006067812 */ /* 0x000fe200078efcff */
[----:B------:R-:W-:Y:S06]  /*6030*/  BRA `(.L_x_86) ;  /* 0x0000000000147947 */ /* 0x000fec0003800000 */
.L_x_82:
[----:B------:R-:W-:Y:S01]  /*6040*/  LOP3.LUT R6, R13, 0x80000000, R6, 0x48, !PT ;  /* 0x800000000d067812 */ /* 0x000fe200078e4806 */
[----:B------:R-:W-:Y:S06]  /*6050*/  BRA `(.L_x_86) ;  /* 0x00000000000c7947 */ /* 0x000fec0003800000 */
.L_x_81:
[----:B------:R-:W0:Y:S01]  /*6060*/  MUFU.RSQ R6, -QNAN ;  /* 0xffc0000000067908 */ /* 0x000e220000001400 */
[----:B------:R-:W-:Y:S05]  /*6070*/  BRA `(.L_x_86) ;  /* 0x0000000000047947 */ /* 0x000fea0003800000 */
.L_x_80:
[----:B------:R-:W-:-:S07]  /*6080*/  FADD.FTZ R6, R6, R5 ;  /* 0x0000000506067221 */ /* 0x000fce0000010000 */
.L_x_86:
[----:B------:R-:W-:-:S04]  /*6090*/  HFMA2 R11, -RZ, RZ, 0, 0 ;  /* 0x00000000ff0b7431 */ /* 0x000fc800000001ff */
[----:B0-----:R-:W-:Y:S05]  /*60a0*/  RET.REL.NODEC R10 `(_ZN36_GLOBAL__N__0b4082f4_4_k_cu_f16c72dc20layernorm_bwd_kernelILi256EEEvPKfS2_S2_PfS3_S3_iif) ;  /* 0xffffff9c0ad47950 */ /* 0x001fea0003c3ffff */
.L_x_87:
[----:B------:R-:W-:-:S00]  /*60b0*/  BRA `(.L_x_87) ;  /* 0xfffffffc00fc7947 */ /* 0x000fc0000383ffff */
[----:B------:R-:W-:-:S00]  /*60c0*/  NOP ;  /* 0x0000000000007918 */ /* 0x000fc00000000000 */
        /* <DEDUP_REMOVED lines=11> */
.L_x_160:


//--------------------- .text._ZN36_GLOBAL__N__0b4082f4_4_k_cu_f16c72dc20layernorm_fwd_kernelILi256EEEvPKfS2_S2_Pfiif --------------------------
	.section	.text._ZN36_GLOBAL__N__0b4082f4_4_k_cu_f16c72dc20layernorm_fwd_kernelILi256EEEvPKfS2_S2_Pfiif,"ax",@progbits
	.align	128
.text._ZN36_GLOBAL__N__0b4082f4_4_k_cu_f16c72dc20layernorm_fwd_kernelILi256EEEvPKfS2_S2_Pfiif:
        .type           _ZN36_GLOBAL__N__0b4082f4_4_k_cu_f16c72dc20layernorm_fwd_kernelILi256EEEvPKfS2_S2_Pfiif,@function
        .size           _ZN36_GLOBAL__N__0b4082f4_4_k_cu_f16c72dc20layernorm_fwd_kernelILi256EEEvPKfS2_S2_Pfiif,(.L_x_163 - _ZN36_GLOBAL__N__0b4082f4_4_k_cu_f16c72dc20layernorm_fwd_kernelILi256EEEvPKfS2_S2_Pfiif)
        .other          _ZN36_GLOBAL__N__0b4082f4_4_k_cu_f16c72dc20layernorm_fwd_kernelILi256EEEvPKfS2_S2_Pfiif,@"STO_CUDA_ENTRY STV_DEFAULT"
_ZN36_GLOBAL__N__0b4082f4_4_k_cu_f16c72dc20layernorm_fwd_kernelILi256EEEvPKfS2_S2_Pfiif:
[----:B------:R-:W-:Y:S08]  /*0000*/  LDC R1, c[0x0][0x37c] ;  /* 0x0000df00ff017b82 */ /* 0x000ff00000000800 */
[----:B------:R-:W0:Y:S08]  /*0010*/  S2UR UR4, SR_CTAID.X ;  /* 0x00000000000479c3 */ /* 0x000e300000002500 */
[----:B------:R-:W0:Y:S02]  /*0020*/  LDC R0, c[0x0][0x3a0] ;  /* 0x0000e800ff007b82 */ /* 0x000e240000000800 */
[----:B0-----:R-:W-:-:S13]  /*0030*/  ISETP.LE.AND P0, PT, R0, UR4, PT ;  /* 0x0000000400007c0c */ /* 0x001fda000bf03270 */
[----:B------:R-:W-:Y:S05]  /*0040*/  @P0 EXIT ;  /* 0x000000000000094d */ /* 0x000fea0003800000 */
[----:B------:R-:W0:Y:S01]  /*0050*/  S2R R4, SR_TID.X ;  /* 0x0000000000047919 */ /* 0x000e220000002100 */
[----:B------:R-:W1:Y:S01]  /*0060*/  LDCU UR12, c[0x0][0x3a4] ;  /* 0x00007480ff0c77ac */ /* 0x000e620008000800 */
[----:B------:R-:W-:Y:S01]  /*0070*/  BSSY.RECONVERGENT B0, `(.L_x_88) ;  /* 0x0000088000007945 */ /* 0x000fe20003800200 */
[----:B------:R-:W2:Y:S01]  /*0080*/  LDCU.64 UR14, c[0x0][0x380] ;  /* 0x00007000ff0e77ac */ /* 0x000ea20008000a00 */
[----:B------:R-:W3:Y:S01]  /*0090*/  LDCU.64 UR8, c[0x0][0x358] ;  /* 0x00006b00ff0877ac */ /* 0x000ee20008000a00 */
[----:B-1----:R-:W-:-:S04]  /*00a0*/  UIMAD UR4, UR4, UR12, URZ ;  /* 0x0000000c040472a4 */ /* 0x002fc8000f8e02ff */
[----:B------:R-:W-:Y:S02]  /*00b0*/  USHF.R.S32.HI UR7, URZ, 0x1f, UR4 ;  /* 0x0000001fff077899 */ /* 0x000fe40008011404 */
[----:B------:R-:W-:Y:S02]  /*00c0*/  USHF.L.U32 UR5, UR4, 0x2, URZ ;  /* 0x0000000204057899 */ /* 0x000fe400080006ff */
[----:B------:R-:W-:Y:S02]  /*00d0*/  USHF.L.U64.HI UR6, UR4, 0x2, UR7 ;  /* 0x0000000204067899 */ /* 0x000fe40008010207 */
[----:B--2---:R-:W-:Y:S01]  /*00e0*/  UIADD3 UR10, UP0, UPT, UR5, UR14, URZ ;  /* 0x0000000e050a7290 */ /* 0x004fe2000ff1e0ff */
[----:B0-----:R-:W-:-:S03]  /*00f0*/  ISETP.NE.AND P0, PT, R4, RZ, PT ;  /* 0x000000ff0400720c */ /* 0x001fc60003f05270 */
[----:B------:R-:W-:Y:S02]  /*0100*/  UIADD3.X UR11, UPT, UPT, UR6, UR15, URZ, UP0, !UPT ;  /* 0x0000000f060b7290 */ /* 0x000fe400087fe4ff */
[----:B------:R-:W-:-:S04]  /*0110*/  MOV R6, UR10 ;  /* 0x0000000a00067c02 */ /* 0x000fc80008000f00 */
[----:B------:R-:W-:-:S04]  /*0120*/  MOV R7, UR11 ;  /* 0x0000000b00077c02 */ /* 0x000fc80008000f00 */
[----:B------:R-:W0:Y:S01]  /*0130*/  @!P0 S2R R3, SR_CgaCtaId ;  /* 0x0000000000038919 */ /* 0x000e220000008800 */
[----:B------:R-:W-:-:S04]  /*0140*/  @!P0 MOV R0, 0x400 ;  /* 0x0000040000008802 */ /* 0x000fc80000000f00 */
[----:B0-----:R-:W-:Y:S01]  /*0150*/  @!P0 LEA R2, R3, R0, 0x18 ;  /* 0x0000000003028211 */ /* 0x001fe200078ec0ff */
[----:B------:R-:W-:-:S04]  /*0160*/  HFMA2 R0, -RZ, RZ, 0, 0 ;  /* 0x00000000ff007431 */ /* 0x000fc800000001ff */
[----:B------:R0:W-:Y:S01]  /*0170*/  @!P0 STS [R2], RZ ;  /* 0x000000ff02008388 */ /* 0x0001e20000000800 */
[----:B------:R-:W-:Y:S01]  /*0180*/  BAR.SYNC.DEFER_BLOCKING 0x0 ;  /* 0x0000000000007b1d */ /* 0x000fe20000010000 */
[----:B------:R-:W-:-:S13]  /*0190*/  ISETP.GE.AND P0, PT, R4, UR12, PT ;  /* 0x0000000c04007c0c */ /* 0x000fda000bf06270 */
[----:B0--3--:R-:W-:Y:S05]  /*01a0*/  @P0 BRA `(.L_x_89) ;  /* 0x0000000400d00947 */ /* 0x009fea0003800000 */
[-C--:B------:R-:W-:Y:S01]  /*01b0*/  LOP3.LUT R0, RZ, R4.reuse, RZ, 0x33, !PT ;  /* 0x00000004ff007212 */ /* 0x080fe200078e33ff */
[----:B------:R-:W-:Y:S01]  /*01c0*/  BSSY.RECONVERGENT B1, `(.L_x_90) ;  /* 0x0000039000017945 */ /* 0x000fe20003800200 */
[----:B------:R-:W-:Y:S02]  /*01d0*/  MOV R9, R4 ;  /* 0x0000000400097202 */ /* 0x000fe40000000f00 */
[----:B------:R-:W-:-:S04]  /*01e0*/  IADD3 R0, PT, PT, R0, UR12, RZ ;  /* 0x0000000c00007c10 */ /* 0x000fc8000fffe0ff */
[C---:B------:R-:W-:Y:S02]  /*01f0*/  ISETP.GE.U32.AND P0, PT, R0.reuse, 0xf00, PT ;  /* 0x00000f000000780c */ /* 0x040fe40003f06070 */
[----:B------:R-:W-:Y:S02]  /*0200*/  LEA.HI R5, R0, 0x1, RZ, 0x18 ;  /* 0x0000000100057811 */ /* 0x000fe400078fc0ff */
[----:B------:R-:W-:Y:S02]  /*0210*/  MOV R0, RZ ;  /* 0x000000ff00007202 */ /* 0x000fe40000000f00 */
[----:B------:R-:W-:-:S04]  /*0220*/  LOP3.LUT R22, R5, 0xf, RZ, 0xc0, !PT ;  /* 0x0000000f05167812 */ /* 0x000fc800078ec0ff */
[----:B------:R-:W-:-:S03]  /*0230*/  ISETP.NE.AND P1, PT, R22, RZ, PT ;  /* 0x000000ff1600720c */ /* 0x000fc60003f25270 */
[----:B------:R-:W-:Y:S10]  /*0240*/  @!P0 BRA `(.L_x_91) ;  /* 0x0000000000c08947 */ /* 0x000ff40003800000 */
[----:B------:R-:W-:Y:S02]  /*0250*/  MOV R2, UR5 ;  /* 0x0000000500027c02 */ /* 0x000fe40008000f00 */
[----:B------:R-:W-:Y:S02]  /*0260*/  MOV R3, UR6 ;  /* 0x0000000600037c02 */ /* 0x000fe40008000f00 */
[----:B------:R-:W-:Y:S02]  /*0270*/  LOP3.LUT R12, R5, 0x1fffff0, RZ, 0xc0, !PT ;  /* 0x01fffff0050c7812 */ /* 0x000fe400078ec0ff */
[----:B------:R-:W-:Y:S01]  /*0280*/  MOV R0, RZ ;  /* 0x000000ff00007202 */ /* 0x000fe20000000f00 */
[----:B------:R-:W-:Y:S01]  /*0290*/  IMAD.WIDE.U32 R2, R4, 0x4, R2 ;  /* 0x0000000404027825 */ /* 0x000fe200078e0002 */
[----:B------:R-:W-:Y:S02]  /*02a0*/  MOV R9, R4 ;  /* 0x0000000400097202 */ /* 0x000fe40000000f00 */
[----:B------:R-:W-:-:S02]  /*02b0*/  IADD3 R12, PT, PT, -R12, RZ, RZ ;  /* 0x000000ff0c0c7210 */ /* 0x000fc40007ffe1ff */
[----:B------:R-:W-:-:S04]  /*02c0*/  IADD3 R2, P0, PT, R2, UR14, RZ ;  /* 0x0000000e02027c10 */ /* 0x000fc8000ff1e0ff */
[----:B------:R-:W-:-:S04]  /*02d0*/  IADD3 R2, P2, PT, R2, 0x2000, RZ ;  /* 0x0000200002027810 */ /* 0x000fc80007f5e0ff */
[----:B------:R-:W-:-:S09]  /*02e0*/  IADD3.X R3, PT, PT, RZ, UR15, R3, P2, P0 ;  /* 0x0000000fff037c10 */ /* 0x000fd200097e0403 */
.L_x_92:
        /* <DEDUP_REMOVED lines=15> */
[----:B------:R0:W5:Y:S01]  /*03e0*/  LDG.E.CONSTANT R11, desc[UR8][R2.64+0x1c00] ;  /* 0x001c0008020b7981 */ /* 0x000162000c1e9900 */
[----:B------:R-:W-:-:S02]  /*03f0*/  IADD3 R12, PT, PT, R12, 0x10, RZ ;  /* 0x000000100c0c7810 */ /* 0x000fc40007ffe0ff */
[----:B------:R-:W-:Y:S02]  /*0400*/  IADD3 R9, PT, PT, R9, 0x1000, RZ ;  /* 0x0000100009097810 */ /* 0x000fe40007ffe0ff */
[----:B------:R-:W-:Y:S02]  /*0410*/  ISETP.NE.AND P0, PT, R12, RZ, PT ;  /* 0x000000ff0c00720c */ /* 0x000fe40003f05270 */
[----:B0-----:R-:W-:-:S04]  /*0420*/  IADD3 R2, P2, PT, R2, 0x4000, RZ ;  /* 0x0000400002027810 */ /* 0x001fc80007f5e0ff */
[----:B------:R-:W-:Y:S01]  /*0430*/  IADD3.X R3, PT, PT, RZ, R3, RZ, P2, !PT ;  /* 0x00000003ff037210 */ /* 0x000fe200017fe4ff */
[----:B--2---:R-:W-:-:S04]  /*0440*/  FADD R23, R23, R0 ;  /* 0x0000000017177221 */ /* 0x004fc80000000000 */
[----:B---3--:R-:W-:-:S04]  /*0450*/  FADD R23, R23, R24 ;  /* 0x0000001817177221 */ /* 0x008fc80000000000 */
[----:B----4-:R-:W-:-:S04]  /*0460*/  FADD R23, R23, R26 ;  /* 0x0000001a17177221 */ /* 0x010fc80000000000 */
[----:B-----5:R-:W-:-:S04]  /*0470*/  FADD R28, R23, R28 ;  /* 0x0000001c171c7221 */ /* 0x020fc80000000000 */
[----:B------:R-:W-:-:S04]  /*0480*/  FADD R21, R28, R21 ;  /* 0x000000151c157221 */ /* 0x000fc80000000000 */
        /* <DEDUP_REMOVED lines=10> */
[----:B------:R-:W-:Y:S01]  /*0530*/  FADD R0, R10, R11 ;  /* 0x0000000b0a007221 */ /* 0x000fe20000000000 */
[----:B------:R-:W-:Y:S06]  /*0540*/  @P0 BRA `(.L_x_92) ;  /* 0xfffffffc00680947 */ /* 0x000fec000383ffff */
.L_x_91:
[----:B------:R-:W-:Y:S05]  /*0550*/  BSYNC.RECONVERGENT B1 ;  /* 0x0000000000017941 */ /* 0x000fea0003800200 */
.L_x_90:
        /* <DEDUP_REMOVED lines=14> */
[----:B------:R-:W5:Y:S01]  /*0640*/  LDG.E.CONSTANT R23, desc[UR8][R2.64+0x1c00] ;  /* 0x001c000802177981 */ /* 0x000f62000c1e9900 */
[----:B------:R-:W-:Y:S01]  /*0650*/  IADD3 R9, PT, PT, R9, 0x800, RZ ;  /* 0x0000080009097810 */ /* 0x000fe20007ffe0ff */
[----:B--2---:R-:W-:-:S04]  /*0660*/  FADD R11, R0, R11 ;  /* 0x0000000b000b7221 */ /* 0x004fc80000000000 */
[----:B---3--:R-:W-:-:S04]  /*0670*/  FADD R8, R11, R8 ;  /* 0x000000080b087221 */ /* 0x008fc80000000000 */
[----:B----4-:R-:W-:-:S04]  /*0680*/  FADD R8, R8, R13 ;  /* 0x0000000d08087221 */ /* 0x010fc80000000000 */
[----:B-----5:R-:W-:-:S04]  /*0690*/  FADD R8, R8, R15 ;  /* 0x0000000f08087221 */ /* 0x020fc80000000000 */
[----:B------:R-:W-:-:S04]  /*06a0*/  FADD R8, R8, R17 ;  /* 0x0000001108087221 */ /* 0x000fc80000000000 */
[----:B------:R-:W-:-:S04]  /*06b0*/  FADD R8, R8, R19 ;  /* 0x0000001308087221 */ /* 0x000fc80000000000 */
[----:B------:R-:W-:-:S04]  /*06c0*/  FADD R8, R8, R21 ;  /* 0x0000001508087221 */ /* 0x000fc80000000000 */
[----:B------:R-:W-:-:S07]  /*06d0*/  FADD R0, R8, R23 ;  /* 0x0000001708007221 */ /* 0x000fce0000000000 */
.L_x_94:
[----:B------:R-:W-:Y:S05]  /*06e0*/  BSYNC.RECONVERGENT B1 ;  /* 0x0000000000017941 */ /* 0x000fea0003800200 */
.L_x_93:
        /* <DEDUP_REMOVED lines=12> */
[----:B--2---:R-:W-:-:S04]  /*07b0*/  FADD R11, R0, R11 ;  /* 0x0000000b000b7221 */ /* 0x004fc80000000000 */
[----:B---3--:R-:W-:-:S04]  /*07c0*/  FADD R8, R11, R8 ;  /* 0x000000080b087221 */ /* 0x008fc80000000000 */
[----:B----4-:R-:W-:-:S04]  /*07d0*/  FADD R8, R8, R13 ;  /* 0x0000000d08087221 */ /* 0x010fc80000000000 */
[----:B-----5:R-:W-:-:S07]  /*07e0*/  FADD R0, R8, R15 ;  /* 0x0000000f08007221 */ /* 0x020fce0000000000 */
.L_x_96:
[----:B------:R-:W-:Y:S05]  /*07f0*/  BSYNC.RECONVERGENT B1 ;  /* 0x0000000000017941 */ /* 0x000fea0003800200 */
.L_x_95:
[----:B------:R-:W-:Y:S05]  /*0800*/  @!P1 BRA `(.L_x_89) ;  /* 0x0000000000389947 */ /* 0x000fea0003800000 */
[----:B------:R-:W-:Y:S01]  /*0810*/  MOV R3, UR6 ;  /* 0x0000000600037c02 */ /* 0x000fe20008000f00 */
[----:B------:R-:W-:Y:S01]  /*0820*/  IMAD.U32 R2, RZ, RZ, UR5 ;  /* 0x00000005ff027e24 */ /* 0x000fe2000f8e00ff */
[----:B------:R-:W-:-:S03]  /*0830*/  IADD3 R5, PT, PT, -R5, RZ, RZ ;  /* 0x000000ff05057210 */ /* 0x000fc60007ffe1ff */
[----:B------:R-:W-:-:S03]  /*0840*/  IMAD.WIDE.U32 R2, R9, 0x4, R2 ;  /* 0x0000000409027825 */ /* 0x000fc600078e0002 */
[----:B------:R-:W-:-:S04]  /*0850*/  IADD3 R2, P0, PT, R2, UR14, RZ ;  /* 0x0000000e02027c10 */ /* 0x000fc8000ff1e0ff */
[----:B------:R-:W-:-:S09]  /*0860*/  IADD3.X R9, PT, PT, R3, UR15, RZ, P0, !PT ;  /* 0x0000000f03097c10 */ /* 0x000fd200087fe4ff */
.L_x_97:
[----:B------:R-:W-:-:S06]  /*0870*/  MOV R3, R9 ;  /* 0x0000000900037202 */ /* 0x000fcc0000000f00 */
[----:B------:R0:W2:Y:S01]  /*0880*/  LDG.E.CONSTANT R3, desc[UR8][R2.64] ;  /* 0x0000000802037981 */ /* 0x0000a2000c1e9900 */
[----:B------:R-:W-:-:S04]  /*0890*/  IADD3 R5, PT, PT, R5, 0x1, RZ ;  /* 0x0000000105057810 */ /* 0x000fc80007ffe0ff */
[----:B------:R-:W-:Y:S02]  /*08a0*/  ISETP.NE.AND P0, PT, R5, RZ, PT ;  /* 0x000000ff0500720c */ /* 0x000fe40003f05270 */
[----:B0-----:R-:W-:-:S04]  /*08b0*/  IADD3 R2, P1, PT, R2, 0x400, RZ ;  /* 0x0000040002027810 */ /* 0x001fc80007f3e0ff */
[----:B------:R-:W-:Y:S01]  /*08c0*/  IADD3.X R9, PT, PT, RZ, R9, RZ, P1, !PT ;  /* 0x00000009ff097210 */ /* 0x000fe20000ffe4ff */
[----:B--2---:R-:W-:-:S06]  /*08d0*/  FADD R0, R3, R0 ;  /* 0x0000000003007221 */ /* 0x004fcc0000000000 */
[----:B------:R-:W-:Y:S05]  /*08e0*/  @P0 BRA `(.L_x_97) ;  /* 0xfffffffc00e00947 */ /* 0x000fea000383ffff */
.L_x_89:
[----:B------:R-:W-:Y:S05]  /*08f0*/  BSYNC.RECONVERGENT B0 ;  /* 0x0000000000007941 */ /* 0x000fea0003800200 */
.L_x_88:
[----:B------:R-:W0:Y:S01]  /*0900*/  SHFL.DOWN PT, R3, R0, 0x10, 0x1f ;  /* 0x0a001f0000037f89 */ /* 0x000e2200000e0000 */
[----:B------:R-:W-:Y:S01]  /*0910*/  BSSY.RECONVERGENT B0, `(.L_x_98) ;  /* 0x0000013000007945 */ /* 0x000fe20003800200 */
[----:B0-----:R-:W-:-:S05]  /*0920*/  FADD R3, R3, R0 ;  /* 0x0000000003037221 */ /* 0x001fca0000000000 */
[----:B------:R-:W0:Y:S02]  /*0930*/  SHFL.DOWN PT, R2, R3, 0x8, 0x1f ;  /* 0x09001f0003027f89 */ /* 0x000e2400000e0000 */
[----:B0-----:R-:W-:-:S05]  /*0940*/  FADD R2, R3, R2 ;  /* 0x0000000203027221 */ /* 0x001fca0000000000 */
[----:B------:R-:W0:Y:S02]  /*0950*/  SHFL.DOWN PT, R5, R2, 0x4, 0x1f ;  /* 0x08801f0002057f89 */ /* 0x000e2400000e0000 */
[----:B0-----:R-:W-:-:S05]  /*0960*/  FADD R8, R2, R5 ;  /* 0x0000000502087221 */ /* 0x001fca0000000000 */
[----:B------:R-:W0:Y:S02]  /*0970*/  SHFL.DOWN PT, R5, R8, 0x2, 0x1f ;  /* 0x08401f0008057f89 */ /* 0x000e2400000e0000 */
[----:B0-----:R-:W-:Y:S01]  /*0980*/  FADD R9, R8, R5 ;  /* 0x0000000508097221 */ /* 0x001fe20000000000 */
[----:B------:R-:W-:-:S04]  /*0990*/  LOP3.LUT P0, R5, R4, 0x1f, RZ, 0xc0, !PT ;  /* 0x0000001f04057812 */ /* 0x000fc8000780c0ff */
[----:B------:R-:W0:Y:S02]  /*09a0*/  SHFL.DOWN PT, R10, R9, 0x1, 0x1f ;  /* 0x08201f00090a7f89 */ /* 0x000e2400000e0000 */
[----:B0-----:R-:W-:-:S07]  /*09b0*/  FADD R11, R9, R10 ;  /* 0x0000000a090b7221 */ /* 0x001fce0000000000 */
[----:B------:R-:W-:Y:S05]  /*09c0*/  @P0 BRA `(.L_x_99) ;  /* 0x00000000001c0947 */ /* 0x000fea0003800000 */
[----:B------:R-:W0:Y:S01]  /*09d0*/  S2R R3, SR_CgaCtaId ;  /* 0x0000000000037919 */ /* 0x000e220000008800 */
[----:B------:R-:W-:-:S04]  /*09e0*/  MOV R0, 0x400 ;  /* 0x0000040000007802 */ /* 0x000fc80000000f00 */
[----:B0-----:R-:W-:-:S07]  /*09f0*/  LEA R0, R3, R0, 0x18 ;  /* 0x0000000003007211 */ /* 0x001fce00078ec0ff */
.L_x_100:
[----:B------:R-:W0:Y:S02]  /*0a00*/  LDS R2, [R0] ;  /* 0x0000000000027984 */ /* 0x000e240000000800 */
[----:B0-----:R-:W-:-:S05]  /*0a10*/  FADD R3, R11, R2 ;  /* 0x000000020b037221 */ /* 0x001fca0000000000 */
[----:B------:R-:W0:Y:S02]  /*0a20*/  ATOMS.CAST.SPIN P0, [R0], R2, R3 ;  /* 0x000000020000758d */ /* 0x000e240001800003 */
[----:B0-----:R-:W-:Y:S05]  /*0a30*/  @!P0 BRA `(.L_x_100) ;  /* 0xfffffffc00f08947 */ /* 0x001fea000383ffff */
.L_x_99:
[----:B------:R-:W-:Y:S05]  /*0a40*/  BSYNC.RECONVERGENT B0 ;  /* 0x0000000000007941 */ /* 0x000fea0003800200 */
.L_x_98:
[----:B------:R-:W0:Y:S08]  /*0a50*/  S2UR UR6, SR_CgaCtaId ;  /* 0x00000000000679c3 */ /* 0x000e300000008800 */
[----:B------:R-:W-:Y:S01]  /*0a60*/  BAR.SYNC.DEFER_BLOCKING 0x0 ;  /* 0x0000000000007b1d */ /* 0x000fe20000010000 */
[----:B------:R-:W-:Y:S02]  /*0a70*/  I2FP.F32.S32 R3, UR12 ;  /* 0x0000000c00037c45 */ /* 0x000fe40008201400 */
[----:B------:R-:W-:-:S03]  /*0a80*/  ISETP.NE.AND P2, PT, R4, RZ, PT ;  /* 0x000000ff0400720c */ /* 0x000fc60003f45270 */
[----:B------:R-:W-:Y:S01]  /*0a90*/  UMOV UR5, 0x400 ;  /* 0x0000040000057882 */ /* 0x000fe20000000000 */
[----:B------:R-:W1:Y:S01]  /*0aa0*/  MUFU.RCP R2, R3 ;  /* 0x0000000300027308 */ /* 0x000e620000001000 */
[----:B0-----:R-:W-:Y:S01]  /*0ab0*/  ULEA UR5, UR6, UR5, 0x18 ;  /* 0x0000000506057291 */ /* 0x001fe2000f8ec0ff */
[----:B-1----:R-:W-:-:S04]  /*0ac0*/  FFMA R9, -R3, R2, 1 ;  /* 0x3f80000003097423 */ /* 0x002fc80000000102 */
[----:B------:R-:W-:-:S04]  /*0ad0*/  FFMA R9, R2, R9, R2 ;  /* 0x0000000902097223 */ /* 0x000fc80000000002 */
[----:B------:R-:W0:Y:S02]  /*0ae0*/  LDS R0, [UR5] ;  /* 0x00000005ff007984 */ /* 0x000e240008000800 */
[----:B0-----:R-:W0:Y:S01]  /*0af0*/  FCHK P0, R0, R3 ;  /* 0x0000000300007302 */ /* 0x001e220000000000 */
[----:B------:R-:W-:-:S04]  /*0b00*/  FFMA R2, R0, R9, RZ ;  /* 0x0000000900027223 */ /* 0x000fc800000000ff */
[----:B------:R-:W-:-:S04]  /*0b10*/  FFMA R8, -R3, R2, R0 ;  /* 0x0000000203087223 */ /* 0x000fc80000000100 */
[----:B------:R-:W-:Y:S01]  /*0b20*/  FFMA R2, R9, R8, R2 ;  /* 0x0000000809027223 */ /* 0x000fe20000000002 */
[----:B0-----:R-:W-:Y:S06]  /*0b30*/  @!P0 BRA `(.L_x_101) ;  /* 0x00000000000c8947 */ /* 0x001fec0003800000 */
[----:B------:R-:W-:-:S07]  /*0b40*/  MOV R8, 0xb60 ;  /* 0x00000b6000087802 */ /* 0x000fce0000000f00 */
[----:B------:R-:W-:Y:S05]  /*0b50*/  CALL.REL.NOINC `($__internal_2_$__cuda_sm3x_div_rn_noftz_f32_slowpath) ;  /* 0x0000004c00c47944 */ /* 0x000fea0003c00000 */
[----:B------:R-:W-:-:S07]  /*0b60*/  MOV R2, R0 ;  /* 0x0000000000027202 */ /* 0x000fce0000000f00 */
.L_x_101:
[----:B------:R-:W0:Y:S01]  /*0b70*/  @!P2 S2R R9, SR_CgaCtaId ;  /* 0x000000000009a919 */ /* 0x000e220000008800 */
[----:B------:R-:W1:Y:S01]  /*0b80*/  LDCU UR10, c[0x0][0x3a4] ;  /* 0x00007480ff0a77ac */ /* 0x000e620008000800 */
[----:B------:R-:W-:Y:S01]  /*0b90*/  @!P2 MOV R0, 0x400 ;  /* 0x000004000000a802 */ /* 0x000fe20000000f00 */
[----:B------:R-:W-:Y:S01]  /*0ba0*/  BSSY.RECONVERGENT B0, `(.L_x_102) ;  /* 0x000009e000007945 */ /* 0x000fe20003800200 */
[----:B------:R-:W-:Y:S01]  /*0bb0*/  HFMA2 R10, -RZ, RZ, 0, 0 ;  /* 0x00000000ff0a7431 */ /* 0x000fe200000001ff */
[----:B-1----:R-:W-:Y:S02]  /*0bc0*/  ISETP.GE.AND P0, PT, R4, UR10, PT ;  /* 0x0000000a04007c0c */ /* 0x002fe4000bf06270 */
[----:B0-----:R-:W-:-:S05]  /*0bd0*/  @!P2 LEA R0, R9, R0, 0x18 ;  /* 0x000000000900a211 */ /* 0x001fca00078ec0ff */
[----:B------:R0:W-:Y:S01]  /*0be0*/  @!P2 STS [R0], RZ ;  /* 0x000000ff0000a388 */ /* 0x0001e20000000800 */
[----:B------:R-:W-:Y:S06]  /*0bf0*/  BAR.SYNC.DEFER_BLOCKING 0x0 ;  /* 0x0000000000007b1d */ /* 0x000fec0000010000 */
[----:B------:R-:W-:Y:S05]  /*0c00*/  @P0 BRA `(.L_x_103) ;  /* 0x00000008005c0947 */ /* 0x000fea0003800000 */
[-C--:B0-----:R-:W-:Y:S01]  /*0c10*/  LOP3.LUT R0, RZ, R4.reuse, RZ, 0x33, !PT ;  /* 0x00000004ff007212 */ /* 0x081fe200078e33ff */
[----:B------:R-:W-:Y:S01]  /*0c20*/  BSSY.RECONVERGENT B1, `(.L_x_104) ;  /* 0x000004c000017945 */ /* 0x000fe20003800200 */
[----:B------:R-:W-:Y:S02]  /*0c30*/  MOV R10, RZ ;  /* 0x000000ff000a7202 */ /* 0x000fe40000000f00 */
[----:B------:R-:W-:Y:S02]  /*0c40*/  IADD3 R8, PT, PT, R0, UR10, RZ ;  /* 0x0000000a00087c10 */ /* 0x000fe4000fffe0ff */
[----:B------:R-:W-:Y:S02]  /*0c50*/  MOV R11, R4 ;  /* 0x00000004000b7202 */ /* 0x000fe40000000f00 */
[C---:B------:R-:W-:Y:S02]  /*0c60*/  ISETP.GE.U32.AND P0, PT, R8.reuse, 0xf00, PT ;  /* 0x00000f000800780c */ /* 0x040fe40003f06070 */
[----:B------:R-:W-:-:S04]  /*0c70*/  LEA.HI R0, R8, 0x1, RZ, 0x18 ;  /* 0x0000000108007811 */ /* 0x000fc800078fc0ff */
[----:B------:R-:W-:-:S04]  /*0c80*/  LOP3.LUT R20, R0, 0xf, RZ, 0xc0, !PT ;  /* 0x0000000f00147812 */ /* 0x000fc800078ec0ff */
[----:B------:R-:W-:-:S03]  /*0c90*/  ISETP.NE.AND P1, PT, R20, RZ, PT ;  /* 0x000000ff1400720c */ /* 0x000fc60003f25270 */
[----:B------:R-:W-:Y:S10]  /*0ca0*/  @!P0 BRA `(.L_x_105) ;  /* 0x00000004000c8947 */ /* 0x000ff40003800000 */
[----:B------:R-:W0:Y:S01]  /*0cb0*/  LDCU.64 UR12, c[0x0][0x380] ;  /* 0x00007000ff0c77ac */ /* 0x000e220008000a00 */
[----:B------:R-:W-:Y:S02]  /*0cc0*/  LOP3.LUT R12, R0, 0x1fffff0, RZ, 0xc0, !PT ;  /* 0x01fffff0000c7812 */ /* 0x000fe400078ec0ff */
[----:B------:R-:W-:Y:S01]  /*0cd0*/  MOV R10, RZ ;  /* 0x000000ff000a7202 */ /* 0x000fe20000000f00 */
[----:B------:R-:W-:Y:S01]  /*0ce0*/  USHF.L.U32 UR6, UR4, 0x2, URZ ;  /* 0x0000000204067899 */ /* 0x000fe200080006ff */
[----:B------:R-:W-:Y:S01]  /*0cf0*/  MOV R11, R4 ;  /* 0x00000004000b7202 */ /* 0x000fe20000000f00 */
[----:B------:R-:W-:Y:S01]  /*0d00*/  USHF.L.U64.HI UR5, UR4, 0x2, UR7 ;  /* 0x0000000204057899 */ /* 0x000fe20008010207 */
[----:B------:R-:W-:-:S03]  /*0d10*/  IMAD.MOV R12, RZ, RZ, -R12 ;  /* 0x000000ffff0c7224 */ /* 0x000fc600078e0a0c */
[----:B------:R-:W-:Y:S02]  /*0d20*/  MOV R8, UR6 ;  /* 0x0000000600087c02 */ /* 0x000fe40008000f00 */
[----:B------:R-:W-:-:S03]  /*0d30*/  MOV R9, UR5 ;  /* 0x0000000500097c02 */ /* 0x000fc60008000f00 */
[----:B------:R-:W-:-:S03]  /*0d40*/  IMAD.WIDE.U32 R8, R4, 0x4, R8 ;  /* 0x0000000404087825 */ /* 0x000fc600078e0008 */
[----:B0-----:R-:W-:-:S04]  /*0d50*/  IADD3 R8, P0, PT, R8, UR12, RZ ;  /* 0x0000000c08087c10 */ /* 0x001fc8000ff1e0ff */
[----:B------:R-:W-:-:S04]  /*0d60*/  IADD3 R8, P2, PT, R8, 0x2000, RZ ;  /* 0x0000200008087810 */ /* 0x000fc80007f5e0ff */
[----:B------:R-:W-:-:S09]  /*0d70*/  IADD3.X R9, PT, PT, RZ, UR13, R9, P2, P0 ;  /* 0x0000000dff097c10 */ /* 0x000fd200097e0409 */
.L_x_106:
        /* <DEDUP_REMOVED lines=10> */
[----:B------:R-:W5:Y:S01]  /*0e20*/  LDG.E.CONSTANT R15, desc[UR8][R8.64+0x800] ;  /* 0x00080008080f7981 */ /* 0x000f62000c1e9900 */
[----:B--2---:R-:W-:-:S03]  /*0e30*/  FADD R16, R29, -R2 ;  /* 0x800000021d107221 */ /* 0x004fc60000000000 */
[----:B------:R-:W2:Y:S01]  /*0e40*/  LDG.E.CONSTANT R29, desc[UR8][R8.64+0xc00] ;  /* 0x000c0008081d7981 */ /* 0x000ea2000c1e9900 */
[----:B------:R-:W-:-:S03]  /*0e50*/  FFMA R18, R16, R16, R10 ;  /* 0x0000001010127223 */ /* 0x000fc6000000000a */
[----:B------:R-:W2:Y:S01]  /*0e60*/  LDG.E.CONSTANT R10, desc[UR8][R8.64+0x1000] ;  /* 0x00100008080a7981 */ /* 0x000ea2000c1e9900 */
[----:B---3--:R-:W-:-:S03]  /*0e70*/  FADD R22, R22, -R2 ;  /* 0x8000000216167221 */ /* 0x008fc60000000000 */
[----:B------:R-:W3:Y:S01]  /*0e80*/  LDG.E.CONSTANT R16, desc[UR8][R8.64+0x1400] ;  /* 0x0014000808107981 */ /* 0x000ee2000c1e9900 */
[----:B------:R-:W-:Y:S01]  /*0e90*/  FFMA R18, R22, R22, R18 ;  /* 0x0000001616127223 */ /* 0x000fe20000000012 */
[----:B----4-:R-:W-:Y:S02]  /*0ea0*/  FADD R22, R14, -R2 ;  /* 0x800000020e167221 */ /* 0x010fe40000000000 */
[----:B------:R-:W4:Y:S02]  /*0eb0*/  LDG.E.CONSTANT R14, desc[UR8][R8.64+0x1800] ;  /* 0x00180008080e7981 */ /* 0x000f24000c1e9900 */
[----:B------:R-:W-:Y:S02]  /*0ec0*/  FFMA R22, R22, R22, R18 ;  /* 0x0000001616167223 */ /* 0x000fe40000000012 */
[----:B------:R0:W4:Y:S01]  /*0ed0*/  LDG.E.CONSTANT R18, desc[UR8][R8.64+0x1c00] ;  /* 0x001c000808127981 */ /* 0x000122000c1e9900 */
[--C-:B-----5:R-:W-:Y:S01]  /*0ee0*/  FADD R13, R13, -R2.reuse ;  /* 0x800000020d0d7221 */ /* 0x120fe20000000000 */
[--C-:B------:R-:W-:Y:S01]  /*0ef0*/  FADD R27, R27, -R2.reuse ;  /* 0x800000021b1b7221 */ /* 0x100fe20000000000 */
[----:B------:R-:W-:Y:S01]  /*0f00*/  FADD R25, R25, -R2 ;  /* 0x8000000219197221 */ /* 0x000fe20000000000 */
[----:B------:R-:W-:Y:S01]  /*0f10*/  IADD3 R12, PT, PT, R12, 0x10, RZ ;  /* 0x000000100c0c7810 */ /* 0x000fe20007ffe0ff */
[----:B------:R-:W-:Y:S01]  /*0f20*/  FFMA R22, R13, R13, R22 ;  /* 0x0000000d0d167223 */ /* 0x000fe20000000016 */
[----:B------:R-:W-:Y:S01]  /*0f30*/  FADD R23, R23, -R2 ;  /* 0x8000000217177221 */ /* 0x000fe20000000000 */
[----:B------:R-:W-:-:S02]  /*0f40*/  IADD3 R11, PT, PT, R11, 0x1000, RZ ;  /* 0x000010000b0b7810 */ /* 0x000fc40007ffe0ff */
[----:B------:R-:W-:Y:S01]  /*0f50*/  FFMA R22, R27, R27, R22 ;  /* 0x0000001b1b167223 */ /* 0x000fe20000000016 */
[----:B------:R-:W-:Y:S01]  /*0f60*/  FADD R21, R21, -R2 ;  /* 0x8000000215157221 */ /* 0x000fe20000000000 */
[----:B------:R-:W-:Y:S02]  /*0f70*/  ISETP.NE.AND P0, PT, R12, RZ, PT ;  /* 0x000000ff0c00720c */ /* 0x000fe40003f05270 */
[----:B------:R-:W-:Y:S01]  /*0f80*/  FFMA R22, R25, R25, R22 ;  /* 0x0000001919167223 */ /* 0x000fe20000000016 */
[----:B------:R-:W-:Y:S01]  /*0f90*/  FADD R19, R19, -R2 ;  /* 0x8000000213137221 */ /* 0x000fe20000000000 */
[----:B0-----:R-:W-:Y:S02]  /*0fa0*/  IADD3 R8, P2, PT, R8, 0x4000, RZ ;  /* 0x0000400008087810 */ /* 0x001fe40007f5e0ff */
[----:B------:R-:W-:Y:S01]  /*0fb0*/  FFMA R22, R23, R23, R22 ;  /* 0x0000001717167223 */ /* 0x000fe20000000016 */
[----:B------:R-:W-:Y:S01]  /*0fc0*/  FADD R17, R17, -R2 ;  /* 0x8000000211117221 */ /* 0x000fe20000000000 */
[----:B------:R-:W-:-:S02]  /*0fd0*/  IADD3.X R9, PT, PT, RZ, R9, RZ, P2, !PT ;  /* 0x00000009ff097210 */ /* 0x000fc400017fe4ff */
[----:B------:R-:W-:Y:S01]  /*0fe0*/  FFMA R22, R21, R21, R22 ;  /* 0x0000001515167223 */ /* 0x000fe20000000016 */
[----:B------:R-:W-:-:S03]  /*0ff0*/  FADD R15, R15, -R2 ;  /* 0x800000020f0f7221 */ /* 0x000fc60000000000 */
[----:B------:R-:W-:-:S04]  /*1000*/  FFMA R22, R19, R19, R22 ;  /* 0x0000001313167223 */ /* 0x000fc80000000016 */
[----:B------:R-:W-:-:S04]  /*1010*/  FFMA R22, R17, R17, R22 ;  /* 0x0000001111167223 */ /* 0x000fc80000000016 */
[----:B------:R-:W-:Y:S01]  /*1020*/  FFMA R22, R15, R15, R22 ;  /* 0x0000000f0f167223 */ /* 0x000fe20000000016 */
[----:B--2---:R-:W-:-:S04]  /*1030*/  FADD R29, R29, -R2 ;  /* 0x800000021d1d7221 */ /* 0x004fc80000000000 */
[----:B------:R-:W-:Y:S01]  /*1040*/  FFMA R22, R29, R29, R22 ;  /* 0x0000001d1d167223 */ /* 0x000fe20000000016 */
[----:B------:R-:W-:-:S04]  /*1050*/  FADD R13, R10, -R2 ;  /* 0x800000020a0d7221 */ /* 0x000fc80000000000 */
[----:B------:R-:W-:Y:S01]  /*1060*/  FFMA R22, R13, R13, R22 ;  /* 0x0000000d0d167223 */ /* 0x000fe20000000016 */
[----:B---3--:R-:W-:-:S04]  /*1070*/  FADD R13, R16, -R2 ;  /* 0x80000002100d7221 */ /* 0x008fc80000000000 */
[----:B------:R-:W-:Y:S01]  /*1080*/  FFMA R22, R13, R13, R22 ;  /* 0x0000000d0d167223 */ /* 0x000fe20000000016 */
[----:B----4-:R-:W-:-:S04]  /*1090*/  FADD R13, R14, -R2 ;  /* 0x800000020e0d7221 */ /* 0x010fc80000000000 */
[----:B------:R-:W-:Y:S01]  /*10a0*/  FFMA R22, R13, R13, R22 ;  /* 0x0000000d0d167223 */ /* 0x000fe20000000016 */
[----:B------:R-:W-:-:S04]  /*10b0*/  FADD R13, R18, -R2 ;  /* 0x80000002120d7221 */ /* 0x000fc80000000000 */
[----:B------:R-:W-:Y:S01]  /*10c0*/  FFMA R10, R13, R13, R22 ;  /* 0x0000000d0d0a7223 */ /* 0x000fe20000000016 */
[----:B------:R-:W-:Y:S06]  /*10d0*/  @P0 BRA `(.L_x_106) ;  /* 0xfffffffc00280947 */ /* 0x000fec000383ffff */
.L_x_105:
[----:B------:R-:W-:Y:S05]  /*10e0*/  BSYNC.RECONVERGENT B1 ;  /* 0x0000000000017941 */ /* 0x000fea0003800200 */
.L_x_104:
        /* <DEDUP_REMOVED lines=16> */
[----:B--2---:R-:W-:-:S04]  /*11f0*/  FADD R19, R19, -R2 ;  /* 0x8000000213137221 */ /* 0x004fc80000000000 */
[----:B------:R-:W-:Y:S01]  /*1200*/  FFMA R10, R19, R19, R10 ;  /* 0x00000013130a7223 */ /* 0x000fe2000000000a */
[--C-:B---3--:R-:W-:Y:S01]  /*1210*/  FADD R21, R21, -R2.reuse ;  /* 0x8000000215157221 */ /* 0x108fe20000000000 */
[----:B----4-:R-:W-:-:S03]  /*1220*/  FADD R23, R23, -R2 ;  /* 0x8000000217177221 */ /* 0x010fc60000000000 */
[----:B------:R-:W-:Y:S01]  /*1230*/  FFMA R10, R21, R21, R10 ;  /* 0x00000015150a7223 */ /* 0x000fe2000000000a */
[----:B-----5:R-:W-:-:S03]  /*1240*/  FADD R25, R25, -R2 ;  /* 0x8000000219197221 */ /* 0x020fc60000000000 */
[----:B------:R-:W-:Y:S01]  /*1250*/  FFMA R10, R23, R23, R10 ;  /* 0x00000017170a7223 */ /* 0x000fe2000000000a */
[----:B------:R-:W-:-:S03]  /*1260*/  FADD R27, R27, -R2 ;  /* 0x800000021b1b7221 */ /* 0x000fc60000000000 */
[----:B------:R-:W-:Y:S01]  /*1270*/  FFMA R10, R25, R25, R10 ;  /* 0x00000019190a7223 */ /* 0x000fe2000000000a */
[----:B------:R-:W-:-:S03]  /*1280*/  FADD R15, R15, -R2 ;  /* 0x800000020f0f7221 */ /* 0x000fc60000000000 */
[----:B------:R-:W-:Y:S01]  /*1290*/  FFMA R10, R27, R27, R10 ;  /* 0x0000001b1b0a7223 */ /* 0x000fe2000000000a */
[----:B------:R-:W-:-:S03]  /*12a0*/  FADD R13, R13, -R2 ;  /* 0x800000020d0d7221 */ /* 0x000fc60000000000 */
[----:B------:R-:W-:Y:S01]  /*12b0*/  FFMA R10, R15, R15, R10 ;  /* 0x0000000f0f0a7223 */ /* 0x000fe2000000000a */
[----:B------:R-:W-:-:S03]  /*12c0*/  FADD R17, R17, -R2 ;  /* 0x8000000211117221 */ /* 0x000fc60000000000 */
[----:B------:R-:W-:-:S04]  /*12d0*/  FFMA R10, R13, R13, R10 ;  /* 0x0000000d0d0a7223 */ /* 0x000fc8000000000a */
[----:B------:R-:W-:-:S07]  /*12e0*/  FFMA R10, R17, R17, R10 ;  /* 0x00000011110a7223 */ /* 0x000fce000000000a */
.L_x_108:
[----:B------:R-:W-:Y:S05]  /*12f0*/  BSYNC.RECONVERGENT B1 ;  /* 0x0000000000017941 */ /* 0x000fea0003800200 */
.L_x_107:
        /* <DEDUP_REMOVED lines=18> */
[----:B------:R-:W-:-:S04]  /*1420*/  FFMA R9, R10, R10, R9 ;  /* 0x0000000a0a097223 */ /* 0x000fc80000000009 */
[----:B------:R-:W-:-:S07]  /*1430*/  FFMA R10, R8, R8, R9 ;  /* 0x00000008080a7223 */ /* 0x000fce0000000009 */
.L_x_110:
[----:B------:R-:W-:Y:S05]  /*1440*/  BSYNC.RECONVERGENT B1 ;  /* 0x0000000000017941 */ /* 0x000fea0003800200 */
.L_x_109:
[----:B------:R-:W-:Y:S05]  /*1450*/  @!P1 BRA `(.L_x_103) ;  /* 0x0000000000489947 */ /* 0x000fea0003800000 */
[----:B------:R-:W0:Y:S01]  /*1460*/  LDCU.64 UR12, c[0x0][0x380] ;  /* 0x00007000ff0c77ac */ /* 0x000e220008000a00 */
[----:B------:R-:W-:Y:S01]  /*1470*/  IADD3 R0, PT, PT, -R0, RZ, RZ ;  /* 0x000000ff00007210 */ /* 0x000fe20007ffe1ff */
[----:B------:R-:W-:Y:S02]  /*1480*/  USHF.L.U32 UR6, UR4, 0x2, URZ ;  /* 0x0000000204067899 */ /* 0x000fe400080006ff */
[----:B------:R-:W-:-:S04]  /*1490*/  USHF.L.U64.HI UR5, UR4, 0x2, UR7 ;  /* 0x0000000204057899 */ /* 0x000fc80008010207 */
[----:B------:R-:W-:Y:S02]  /*14a0*/  MOV R6, UR6 ;  /* 0x0000000600067c02 */ /* 0x000fe40008000f00 */
[----:B------:R-:W-:-:S03]  /*14b0*/  MOV R7, UR5 ;  /* 0x0000000500077c02 */ /* 0x000fc60008000f00 */
[----:B------:R-:W-:-:S03]  /*14c0*/  IMAD.WIDE.U32 R6, R11, 0x4, R6 ;  /* 0x000000040b067825 */ /* 0x000fc600078e0006 */
[----:B0-----:R-:W-:-:S04]  /*14d0*/  IADD3 R6, P0, PT, R6, UR12, RZ ;  /* 0x0000000c06067c10 */ /* 0x001fc8000ff1e0ff */
[----:B------:R-:W-:-:S09]  /*14e0*/  IADD3.X R11, PT, PT, R7, UR13, RZ, P0, !PT ;  /* 0x0000000d070b7c10 */ /* 0x000fd200087fe4ff */
.L_x_111:
[----:B------:R-:W-:-:S06]  /*14f0*/  MOV R7, R11 ;  /* 0x0000000b00077202 */ /* 0x000fcc0000000f00 */
[----:B------:R0:W2:Y:S01]  /*1500*/  LDG.E.CONSTANT R7, desc[UR8][R6.64] ;  /* 0x0000000806077981 */ /* 0x0000a2000c1e9900 */
[----:B------:R-:W-:-:S04]  /*1510*/  IADD3 R0, PT, PT, R0, 0x1, RZ ;  /* 0x0000000100007810 */ /* 0x000fc80007ffe0ff */
[----:B------:R-:W-:Y:S02]  /*1520*/  ISETP.NE.AND P0, PT, R0, RZ, PT ;  /* 0x000000ff0000720c */ /* 0x000fe40003f05270 */
[----:B0-----:R-:W-:-:S04]  /*1530*/  IADD3 R6, P1, PT, R6, 0x400, RZ ;  /* 0x0000040006067810 */ /* 0x001fc80007f3e0ff */
[----:B------:R-:W-:Y:S01]  /*1540*/  IADD3.X R11, PT, PT, RZ, R11, RZ, P1, !PT ;  /* 0x0000000bff0b7210 */ /* 0x000fe20000ffe4ff */
[----:B--2---:R-:W-:-:S04]  /*1550*/  FADD R9, R7, -R2 ;  /* 0x8000000207097221 */ /* 0x004fc80000000000 */
[----:B------:R-:W-:Y:S02]  /*1560*/  FFMA R10, R9, R9, R10 ;  /* 0x00000009090a7223 */ /* 0x000fe4000000000a */
[----:B------:R-:W-:Y:S05]  /*1570*/  @P0 BRA `(.L_x_111) ;  /* 0xfffffffc00dc0947 */ /* 0x000fea000383ffff */
.L_x_103:
[----:B------:R-:W-:Y:S05]  /*1580*/  BSYNC.RECONVERGENT B0 ;  /* 0x0000000000007941 */ /* 0x000fea0003800200 */
.L_x_102:
[----:B------:R-:W1:Y:S01]  /*1590*/  SHFL.DOWN PT, R7, R10, 0x10, 0x1f ;  /* 0x0a001f000a077f89 */ /* 0x000e6200000e0000 */
[----:B------:R-:W-:Y:S01]  /*15a0*/  ISETP.NE.AND P0, PT, R5, RZ, PT ;  /* 0x000000ff0500720c */ /* 0x000fe20003f05270 */
[----:B------:R-:W-:Y:S01]  /*15b0*/  BSSY.RECONVERGENT B0, `(.L_x_112) ;  /* 0x0000012000007945 */ /* 0x000fe20003800200 */
[----:B-1----:R-:W-:-:S05]  /*15c0*/  FADD R7, R7, R10 ;  /* 0x0000000a07077221 */ /* 0x002fca0000000000 */
[----:B0-----:R-:W0:Y:S02]  /*15d0*/  SHFL.DOWN PT, R0, R7, 0x8, 0x1f ;  /* 0x09001f0007007f89 */ /* 0x001e2400000e0000 */
[----:B0-----:R-:W-:-:S05]  /*15e0*/  FADD R0, R7, R0 ;  /* 0x0000000007007221 */ /* 0x001fca0000000000 */
[----:B------:R-:W0:Y:S02]  /*15f0*/  SHFL.DOWN PT, R9, R0, 0x4, 0x1f ;  /* 0x08801f0000097f89 */ /* 0x000e2400000e0000 */
[----:B0-----:R-:W-:-:S05]  /*1600*/  FADD R9, R0, R9 ;  /* 0x0000000900097221 */ /* 0x001fca0000000000 */
[----:B------:R-:W0:Y:S02]  /*1610*/  SHFL.DOWN PT, R6, R9, 0x2, 0x1f ;  /* 0x08401f0009067f89 */ /* 0x000e2400000e0000 */
[----:B0-----:R-:W-:-:S05]  /*1620*/  FADD R6, R9, R6 ;  /* 0x0000000609067221 */ /* 0x001fca0000000000 */
[----:B------:R-:W0:Y:S02]  /*1630*/  SHFL.DOWN PT, R11, R6, 0x1, 0x1f ;  /* 0x08201f00060b7f89 */ /* 0x000e2400000e0000 */
[----:B0-----:R-:W-:Y:S01]  /*1640*/  FADD R11, R6, R11 ;  /* 0x0000000b060b7221 */ /* 0x001fe20000000000 */
[----:B------:R-:W-:Y:S06]  /*1650*/  @P0 BRA `(.L_x_113) ;  /* 0x00000000001c0947 */ /* 0x000fec0003800000 */
[----:B------:R-:W0:Y:S01]  /*1660*/  S2R R5, SR_CgaCtaId ;  /* 0x0000000000057919 */ /* 0x000e220000008800 */
[----:B------:R-:W-:-:S04]  /*1670*/  MOV R0, 0x400 ;  /* 0x0000040000007802 */ /* 0x000fc80000000f00 */
[----:B0-----:R-:W-:-:S07]  /*1680*/  LEA R0, R5, R0, 0x18 ;  /* 0x0000000005007211 */ /* 0x001fce00078ec0ff */
.L_x_114:
[----:B------:R-:W0:Y:S02]  /*1690*/  LDS R6, [R0] ;  /* 0x0000000000067984 */ /* 0x000e240000000800 */
[----:B0-----:R-:W-:-:S05]  /*16a0*/  FADD R7, R11, R6 ;  /* 0x000000060b077221 */ /* 0x001fca0000000000 */
[----:B------:R-:W0:Y:S02]  /*16b0*/  ATOMS.CAST.SPIN P0, [R0], R6, R7 ;  /* 0x000000060000758d */ /* 0x000e240001800007 */
[----:B0-----:R-:W-:Y:S05]  /*16c0*/  @!P0 BRA `(.L_x_114) ;  /* 0xfffffffc00f08947 */ /* 0x001fea000383ffff */
.L_x_113:
[----:B------:R-:W-:Y:S05]  /*16d0*/  BSYNC.RECONVERGENT B0 ;  /* 0x0000000000007941 */ /* 0x000fea0003800200 */
.L_x_112:
[----:B------:R-:W0:Y:S08]  /*16e0*/  S2UR UR6, SR_CgaCtaId ;  /* 0x00000000000679c3 */ /* 0x000e300000008800 */
[----:B------:R-:W-:Y:S01]  /*16f0*/  BAR.SYNC.DEFER_BLOCKING 0x0 ;  /* 0x0000000000007b1d */ /* 0x000fe20000010000 */
[----:B------:R-:W-:-:S05]  /*1700*/  ISETP.GE.AND P2, PT, R4, UR10, PT ;  /* 0x0000000a04007c0c */ /* 0x000fca000bf46270 */
        /* <DEDUP_REMOVED lines=11> */
[----:B------:R-:W-:Y:S02]  /*17c0*/  MOV R0, R6 ;  /* 0x0000000600007202 */ /* 0x000fe40000000f00 */
[----:B------:R-:W-:-:S07]  /*17d0*/  MOV R8, 0x17f0 ;  /* 0x000017f000087802 */ /* 0x000fce0000000f00 */
[----:B------:R-:W-:Y:S05]  /*17e0*/  CALL.REL.NOINC `($__internal_2_$__cuda_sm3x_div_rn_noftz_f32_slowpath) ;  /* 0x0000004000a07944 */ /* 0x000fea0003c00000 */
.L_x_115:
[----:B------:R-:W0:Y:S02]  /*17f0*/  LDCU UR5, c[0x0][0x3a8] ;  /* 0x00007500ff0577ac */ /* 0x000e240008000800 */
[----:B0-----:R-:W-:-:S05]  /*1800*/  FADD R3, R0, UR5 ;  /* 0x0000000500037e21 */ /* 0x001fca0008000000 */
[----:B------:R-:W-:Y:S01]  /*1810*/  FSETP.GEU.AND P0, PT, |R3|, 1.175494350822287508e-38, PT ;  /* 0x008000000300780b */ /* 0x000fe20003f0e200 */
[----:B------:R-:W-:-:S12]  /*1820*/  @P2 EXIT ;  /* 0x000000000000294d */ /* 0x000fd80003800000 */
[----:B------:R-:W0:Y:S01]  /*1830*/  LDCU.64 UR10, c[0x0][0x388] ;  /* 0x00007100ff0a77ac */ /* 0x000e220008000a00 */
[----:B------:R-:W-:-:S04]  /*1840*/  @!P0 FMUL R3, R3, 16777216 ;  /* 0x4b80000003038820 */ /* 0x000fc80000400000 */
[----:B------:R-:W1:Y:S01]  /*1850*/  MUFU.RSQ R0, R3 ;  /* 0x0000000300007308 */ /* 0x000e620000001400 */
[----:B0-----:R-:W-:-:S04]  /*1860*/  UISETP.NE.U32.AND UP0, UPT, UR10, URZ, UPT ;  /* 0x000000ff0a00728c */ /* 0x001fc8000bf05070 */
[----:B------:R-:W-:Y:S01]  /*1870*/  UISETP.NE.AND.EX UP0, UPT, UR11, URZ, UPT, UP0 ;  /* 0x000000ff0b00728c */ /* 0x000fe2000bf05300 */
[----:B-1----:R-:W-:-:S08]  /*1880*/  @!P0 FMUL R0, R0, 4096 ;  /* 0x4580000000008820 */ /* 0x002fd00000400000 */
[----:B------:R-:W-:Y:S05]  /*1890*/  BRA.U UP0, `(.L_x_116) ;  /* 0x0000001d00287547 */ /* 0x000fea000b800000 */
[----:B------:R-:W0:Y:S02]  /*18a0*/  LDCU.64 UR10, c[0x0][0x390] ;  /* 0x00007200ff0a77ac */ /* 0x000e240008000a00 */
[----:B0-----:R-:W-:-:S04]  /*18b0*/  UISETP.NE.U32.AND UP0, UPT, UR10, URZ, UPT ;  /* 0x000000ff0a00728c */ /* 0x001fc8000bf05070 */
[----:B------:R-:W-:-:S09]  /*18c0*/  UISETP.NE.AND.EX UP0, UPT, UR11, URZ, UPT, UP0 ;  /* 0x000000ff0b00728c */ /* 0x000fd2000bf05300 */
[----:B------:R-:W-:Y:S05]  /*18d0*/  BRA.U UP0, `(.L_x_117) ;  /* 0x0000000d00347547 */ /* 0x000fea000b800000 */
[----:B------:R-:W0:Y:S01]  /*18e0*/  LDC R3, c[0x0][0x3a4] ;  /* 0x0000e900ff037b82 */ /* 0x000e220000000800 */
[----:B------:R-:W-:Y:S01]  /*18f0*/  LOP3.LUT R6, RZ, R4, RZ, 0x33, !PT ;  /* 0x00000004ff067212 */ /* 0x000fe200078e33ff */
[----:B------:R-:W-:Y:S03]  /*1900*/  BSSY.RECONVERGENT B0, `(.L_x_118) ;  /* 0x0000028000007945 */ /* 0x000fe60003800200 */
[----:B0-----:R-:W-:-:S04]  /*1910*/  IADD3 R6, PT, PT, R6, R3, RZ ;  /* 0x0000000306067210 */ /* 0x001fc80007ffe0ff */
[C---:B------:R-:W-:Y:S02]  /*1920*/  LOP3.LUT R5, R6.reuse, 0x300, RZ, 0xc0, !PT ;  /* 0x0000030006057812 */ /* 0x040fe400078ec0ff */
[----:B------:R-:W-:Y:S02]  /*1930*/  ISETP.GE.U32.AND P0, PT, R6, 0x300, PT ;  /* 0x000003000600780c */ /* 0x000fe40003f06070 */
[----:B------:R-:W-:-:S13]  /*1940*/  ISETP.NE.AND P1, PT, R5, 0x300, PT ;  /* 0x000003000500780c */ /* 0x000fda0003f25270 */
[----:B------:R-:W-:Y:S05]  /*1950*/  @!P1 BRA `(.L_x_119) ;  /* 0x0000000000889947 */ /* 0x000fea0003800000 */
[----:B------:R-:W0:Y:S01]  /*1960*/  LDCU.64 UR10, c[0x0][0x398] ;  /* 0x00007300ff0a77ac */ /* 0x000e220008000a00 */
[----:B------:R-:W-:Y:S02]  /*1970*/  LEA.HI R5, R6, 0x1, RZ, 0x18 ;  /* 0x0000000106057811 */ /* 0x000fe400078fc0ff */
[----:B------:R-:W-:Y:S01]  /*1980*/  IADD3 R13, P1, PT, R4, UR4, RZ ;  /* 0x00000004040d7c10 */ /* 0x000fe2000ff3e0ff */
[----:B------:R-:W1:Y:S01]  /*1990*/  LDCU.64 UR12, c[0x0][0x380] ;  /* 0x00007000ff0c77ac */ /* 0x000e620008000a00 */
[C---:B------:R-:W-:Y:S02]  /*19a0*/  SHF.L.U32 R8, R5.reuse, 0x8, RZ ;  /* 0x0000000805087819 */ /* 0x040fe400000006ff */
[----:B------:R-:W-:Y:S01]  /*19b0*/  IADD3.X R12, PT, PT, RZ, UR7, RZ, P1, !PT ;  /* 0x00000007ff0c7c10 */ /* 0x000fe20008ffe4ff */
[----:B------:R-:W-:Y:S01]  /*19c0*/  USHF.L.U32 UR6, UR4, 0x2, URZ ;  /* 0x0000000204067899 */ /* 0x000fe200080006ff */
[----:B------:R-:W-:Y:S01]  /*19d0*/  LOP3.LUT R9, R8, 0x300, RZ, 0xc0, !PT ;  /* 0x0000030008097812 */ /* 0x000fe200078ec0ff */
[----:B------:R-:W-:Y:S01]  /*19e0*/  USHF.L.U64.HI UR5, UR4, 0x2, UR7 ;  /* 0x0000000204057899 */ /* 0x000fe20008010207 */
[----:B------:R-:W-:-:S03]  /*19f0*/  LOP3.LUT R5, R5, 0x3, RZ, 0xc0, !PT ;  /* 0x0000000305057812 */ /* 0x000fc600078ec0ff */
[----:B------:R-:W-:Y:S02]  /*1a00*/  MOV R6, UR6 ;  /* 0x0000000600067c02 */ /* 0x000fe40008000f00 */
[----:B------:R-:W-:Y:S01]  /*1a10*/  IMAD.U32 R7, RZ, RZ, UR5 ;  /* 0x00000005ff077e24 */ /* 0x000fe2000f8e00ff */
[----:B------:R-:W-:Y:S02]  /*1a20*/  IADD3 R5, PT, PT, -R5, RZ, RZ ;  /* 0x000000ff05057210 */ /* 0x000fe40007ffe1ff */
[C---:B0-----:R-:W-:Y:S01]  /*1a30*/  LEA R10, P1, R13.reuse, UR10, 0x2 ;  /* 0x0000000a0d0a7c11 */ /* 0x041fe2000f8210ff */
[C---:B------:R-:W-:Y:S01]  /*1a40*/  IMAD.WIDE.U32 R6, R4.reuse, 0x4, R6 ;  /* 0x0000000404067825 */ /* 0x040fe200078e0006 */
[----:B------:R-:W-:Y:S02]  /*1a50*/  IADD3 R4, PT, PT, R4, R9, RZ ;  /* 0x0000000904047210 */ /* 0x000fe40007ffe0ff */
[----:B------:R-:W-:Y:S02]  /*1a60*/  LEA.HI.X R13, R13, UR11, R12, 0x2, P1 ;  /* 0x0000000b0d0d7c11 */ /* 0x000fe400088f140c */
[----:B-1----:R-:W-:-:S04]  /*1a70*/  IADD3 R8, P2, PT, R6, UR12, RZ ;  /* 0x0000000c06087c10 */ /* 0x002fc8000ff5e0ff */
[----:B------:R-:W-:-:S09]  /*1a80*/  IADD3.X R11, PT, PT, R7, UR13, RZ, P2, !PT ;  /* 0x0000000d070b7c10 */ /* 0x000fd200097fe4ff */
.L_x_120:
[----:B0-----:R-:W-:Y:S02]  /*1a90*/  MOV R7, R11 ;  /* 0x0000000b00077202 */ /* 0x001fe40000000f00 */
[----:B------:R-:W-:-:S05]  /*1aa0*/  MOV R6, R8 ;  /* 0x0000000800067202 */ /* 0x000fca0000000f00 */
[----:B------:R0:W2:Y:S01]  /*1ab0*/  LDG.E.CONSTANT R7, desc[UR8][R6.64] ;  /* 0x0000000806077981 */ /* 0x0000a2000c1e9900 */
[----:B------:R-:W-:Y:S02]  /*1ac0*/  IADD3 R5, PT, PT, R5, 0x1, RZ ;  /* 0x0000000105057810 */ /* 0x000fe40007ffe0ff */
[----:B------:R-:W-:Y:S02]  /*1ad0*/  IADD3 R8, P3, PT, R8, 0x400, RZ ;  /* 0x0000040008087810 */ /* 0x000fe40007f7e0ff */
[----:B------:R-:W-:Y:S02]  /*1ae0*/  ISETP.NE.AND P1, PT, R5, RZ, PT ;  /* 0x000000ff0500720c */ /* 0x000fe40003f25270 */
[----:B------:R-:W-:Y:S02]  /*1af0*/  IADD3.X R11, PT, PT, RZ, R11, RZ, P3, !PT ;  /* 0x0000000bff0b7210 */ /* 0x000fe40001ffe4ff */
[----:B0-----:R-:W-:Y:S02]  /*1b00*/  MOV R6, R10 ;  /* 0x0000000a00067202 */ /* 0x001fe40000000f00 */
[----:B------:R-:W-:Y:S01]  /*1b10*/  IADD3 R10, P2, PT, R10, 0x400, RZ ;  /* 0x000004000a0a7810 */ /* 0x000fe20007f5e0ff */
[----:B--2---:R-:W-:Y:S01]  /*1b20*/  FADD R9, R7, -R2 ;  /* 0x8000000207097221 */ /* 0x004fe20000000000 */
[----:B------:R-:W-:-:S02]  /*1b30*/  MOV R7, R13 ;  /* 0x0000000d00077202 */ /* 0x000fc40000000f00 */
[----:B------:R-:W-:Y:S01]  /*1b40*/  IADD3.X R13, PT, PT, RZ, R13, RZ, P2, !PT ;  /* 0x0000000dff0d7210 */ /* 0x000fe200017fe4ff */
[----:B------:R-:W-:-:S05]  /*1b50*/  FMUL R9, R0, R9 ;  /* 0x0000000900097220 */ /* 0x000fca0000400000 */
[----:B------:R0:W-:Y:S01]  /*1b60*/  STG.E desc[UR8][R6.64], R9 ;  /* 0x0000000906007986 */ /* 0x0001e2000c101908 */
[----:B------:R-:W-:Y:S05]  /*1b70*/  @P1 BRA `(.L_x_120) ;  /* 0xfffffffc00c41947 */ /* 0x000fea000383ffff */
.L_x_119:
[----:B------:R-:W-:Y:S05]  /*1b80*/  BSYNC.RECONVERGENT B0 ;  /* 0x0000000000007941 */ /* 0x000fea0003800200 */
.L_x_118:
[----:B------:R-:W-:Y:S05]  /*1b90*/  @!P0 EXIT ;  /* 0x000000000000894d */ /* 0x000fea0003800000 */
[----:B------:R-:W1:Y:S01]  /*1ba0*/  LDCU.64 UR12, c[0x0][0x398] ;  /* 0x00007300ff0c77ac */ /* 0x000e620008000a00 */
[----:B------:R-:W-:Y:S01]  /*1bb0*/  IMAD.IADD R10, R3, 0x1, -R4 ;  /* 0x00000001030a7824 */ /* 0x000fe200078e0a04 */
[----:B------:R-:W-:Y:S01]  /*1bc0*/  IADD3 R5, P0, PT, R4, UR4, RZ ;  /* 0x0000000404057c10 */ /* 0x000fe2000ff1e0ff */
[----:B------:R-:W-:Y:S01]  /*1bd0*/  BSSY.RECONVERGENT B0, `(.L_x_121) ;  /* 0x000005d000007945 */ /* 0x000fe20003800200 */
[----:B------:R-:W2:Y:S02]  /*1be0*/  LDCU.64 UR10, c[0x0][0x380] ;  /* 0x00007000ff0a77ac */ /* 0x000ea40008000a00 */
[----:B------:R-:W-:Y:S01]  /*1bf0*/  ISETP.GT.AND P1, PT, R10, 0xc00, PT ;  /* 0x00000c000a00780c */ /* 0x000fe20003f24270 */
[----:B------:R-:W-:Y:S01]  /*1c00*/  USHF.L.U32 UR6, UR4, 0x2, URZ ;  /* 0x0000000204067899 */ /* 0x000fe200080006ff */
[----:B------:R-:W-:Y:S01]  /*1c10*/  IADD3.X R8, PT, PT, RZ, UR7, RZ, P0, !PT ;  /* 0x00000007ff087c10 */ /* 0x000fe200087fe4ff */
[----:B------:R-:W-:-:S04]  /*1c20*/  USHF.L.U64.HI UR5, UR4, 0x2, UR7 ;  /* 0x0000000204057899 */ /* 0x000fc80008010207 */
[----:B0-----:R-:W-:Y:S02]  /*1c30*/  MOV R6, UR6 ;  /* 0x0000000600067c02 */ /* 0x001fe40008000f00 */
[----:B------:R-:W-:Y:S02]  /*1c40*/  MOV R7, UR5 ;  /* 0x0000000500077c02 */ /* 0x000fe40008000f00 */
[----:B-1----:R-:W-:Y:S01]  /*1c50*/  LEA R9, P0, R5, UR12, 0x2 ;  /* 0x0000000c05097c11 */ /* 0x002fe2000f8010ff */
[----:B------:R-:W-:-:S03]  /*1c60*/  IMAD.WIDE.U32 R6, R4, 0x4, R6 ;  /* 0x0000000404067825 */ /* 0x000fc600078e0006 */
[----:B------:R-:W-:Y:S02]  /*1c70*/  LEA.HI.X R5, R5, UR13, R8, 0x2, P0 ;  /* 0x0000000d05057c11 */ /* 0x000fe400080f1408 */
[----:B------:R-:W-:Y:S02]  /*1c80*/  IADD3 R8, P2, PT, R9, 0x800, RZ ;  /* 0x0000080009087810 */ /* 0x000fe40007f5e0ff */
[----:B--2---:R-:W-:Y:S02]  /*1c90*/  IADD3 R6, P3, PT, R6, UR10, RZ ;  /* 0x0000000a06067c10 */ /* 0x004fe4000ff7e0ff */
[----:B------:R-:W-:Y:S02]  /*1ca0*/  IADD3.X R9, PT, PT, RZ, R5, RZ, P2, !PT ;  /* 0x00000005ff097210 */ /* 0x000fe400017fe4ff */
[----:B------:R-:W-:-:S04]  /*1cb0*/  IADD3 R6, P0, PT, R6, 0x800, RZ ;  /* 0x0000080006067810 */ /* 0x000fc80007f1e0ff */
[----:B------:R-:W-:Y:S02]  /*1cc0*/  IADD3.X R7, PT, PT, RZ, UR11, R7, P0, P3 ;  /* 0x0000000bff077c10 */ /* 0x000fe400087e6407 */
[----:B------:R-:W-:Y:S01]  /*1cd0*/  PLOP3.LUT P0, PT, PT, PT, PT, 0x80, 0x8 ;  /* 0x000000000008781c */ /* 0x000fe20003f0f070 */
[----:B------:R-:W-:-:S12]  /*1ce0*/  @!P1 BRA `(.L_x_122) ;  /* 0x00000004002c9947 */ /* 0x000fd80003800000 */
[----:B------:R-:W-:Y:S02]  /*1cf0*/  PLOP3.LUT P0, PT, PT, PT, PT, 0x8, 0x80 ;  /* 0x000000000080781c */ /* 0x000fe40003f0e170 */
[----:B------:R-:W-:-:S11]  /*1d00*/  IADD3 R5, PT, PT, R3, -0xc00, RZ ;  /* 0xfffff40003057810 */ /* 0x000fd60007ffe0ff */
.L_x_123:
        /* <DEDUP_REMOVED lines=16> */
[----:B------:R-:W-:-:S04]  /*1e10*/  IADD3 R4, PT, PT, R4, 0x1000, RZ ;  /* 0x0000100004047810 */ /* 0x000fc80007ffe0ff */
[----:B------:R-:W-:Y:S02]  /*1e20*/  ISETP.GE.AND P1, PT, R4, R5, PT ;  /* 0x000000050400720c */ /* 0x000fe40003f26270 */
[----:B0-----:R-:W-:-:S04]  /*1e30*/  IADD3 R6, P2, PT, R6, 0x4000, RZ ;  /* 0x0000400006067810 */ /* 0x001fc80007f5e0ff */
[----:B------:R-:W-:Y:S01]  /*1e40*/  IADD3.X R7, PT, PT, RZ, R7, RZ, P2, !PT ;  /* 0x00000007ff077210 */ /* 0x000fe200017fe4ff */
[----:B--2---:R-:W-:-:S04]  /*1e50*/  FADD R10, R10, -R2 ;  /* 0x800000020a0a7221 */ /* 0x004fc80000000000 */
[----:B------:R-:W-:Y:S01]  /*1e60*/  FMUL R10, R0, R10 ;  /* 0x0000000a000a7220 */ /* 0x000fe20000400000 */
[--C-:B---3--:R-:W-:Y:S01]  /*1e70*/  FADD R21, R21, -R2.reuse ;  /* 0x8000000215157221 */ /* 0x108fe20000000000 */
[----:B----4-:R-:W-:-:S03]  /*1e80*/  FADD R14, R14, -R2 ;  /* 0x800000020e0e7221 */ /* 0x010fc60000000000 */
[----:B------:R-:W-:Y:S01]  /*1e90*/  FMUL R21, R0, R21 ;  /* 0x0000001500157220 */ /* 0x000fe20000400000 */
[----:B------:R0:W-:Y:S01]  /*1ea0*/  STG.E desc[UR8][R8.64+0xc00], R10 ;  /* 0x000c000a08007986 */ /* 0x0001e2000c101908 */
[--C-:B-----5:R-:W-:Y:S01]  /*1eb0*/  FADD R16, R16, -R2.reuse ;  /* 0x8000000210107221 */ /* 0x120fe20000000000 */
[--C-:B------:R-:W-:Y:S01]  /*1ec0*/  FADD R18, R18, -R2.reuse ;  /* 0x8000000212127221 */ /* 0x100fe20000000000 */
[--C-:B------:R-:W-:Y:S01]  /*1ed0*/  FADD R20, R20, -R2.reuse ;  /* 0x8000000214147221 */ /* 0x100fe20000000000 */
[----:B0-----:R-:W-:Y:S01]  /*1ee0*/  IADD3 R10, P3, PT, R8, 0x4000, RZ ;  /* 0x00004000080a7810 */ /* 0x001fe20007f7e0ff */
[--C-:B------:R-:W-:Y:S01]  /*1ef0*/  FADD R12, R12, -R2.reuse ;  /* 0x800000020c0c7221 */ /* 0x100fe20000000000 */
        /* <DEDUP_REMOVED lines=8> */
[----:B------:R-:W-:Y:S01]  /*1f80*/  FADD R15, R15, -R2 ;  /* 0x800000020f0f7221 */ /* 0x000fe20000000000 */
[C---:B------:R-:W-:Y:S01]  /*1f90*/  FMUL R14, R0.reuse, R14 ;  /* 0x0000000e000e7220 */ /* 0x040fe20000400000 */
        /* <DEDUP_REMOVED lines=12> */
[----:B------:R-:W-:Y:S01]  /*2060*/  FMUL R15, R0, R15 ;  /* 0x0000000f000f7220 */ /* 0x000fe20000400000 */
[----:B------:R0:W-:Y:S04]  /*2070*/  STG.E desc[UR8][R8.64+0x1800], R21 ;  /* 0x0018001508007986 */ /* 0x0001e8000c101908 */
[----:B------:R-:W-:Y:S04]  /*2080*/  STG.E desc[UR8][R8.64+-0x800], R14 ;  /* 0xfff8000e08007986 */ /* 0x000fe8000c101908 */
[----:B------:R-:W-:Y:S01]  /*2090*/  STG.E desc[UR8][R8.64+-0x400], R16 ;  /* 0xfffc001008007986 */ /* 0x000fe2000c101908 */
[----:B0-----:R-:W-:-:S03]  /*20a0*/  IADD3.X R21, PT, PT, RZ, R9, RZ, P3, !PT ;  /* 0x00000009ff157210 */ /* 0x001fc60001ffe4ff */
[----:B------:R-:W-:Y:S04]  /*20b0*/  STG.E desc[UR8][R8.64], R18 ;  /* 0x0000001208007986 */ /* 0x000fe8000c101908 */
        /* <DEDUP_REMOVED lines=10> */
[----:B------:R0:W-:Y:S02]  /*2160*/  STG.E desc[UR8][R8.64+0x3400], R15 ;  /* 0x0034000f08007986 */ /* 0x0001e4000c101908 */
[----:B0-----:R-:W-:-:S02]  /*2170*/  MOV R8, R10 ;  /* 0x0000000a00087202 */ /* 0x001fc40000000f00 */
[----:B------:R-:W-:Y:S01]  /*2180*/  MOV R9, R21 ;  /* 0x0000001500097202 */ /* 0x000fe20000000f00 */
[----:B------:R-:W-:Y:S06]  /*2190*/  @!P1 BRA `(.L_x_123) ;  /* 0xfffffff800dc9947 */ /* 0x000fec000383ffff */
.L_x_122:
[----:B------:R-:W-:Y:S05]  /*21a0*/  BSYNC.RECONVERGENT B0 ;  /* 0x0000000000007941 */ /* 0x000fea0003800200 */
.L_x_121:
[----:B------:R-:W-:Y:S01]  /*21b0*/  IADD3 R5, PT, PT, -R4, R3, RZ ;  /* 0x0000000304057210 */ /* 0x000fe20007ffe1ff */
[----:B------:R-:W-:Y:S03]  /*21c0*/  BSSY.RECONVERGENT B0, `(.L_x_124) ;  /* 0x000002b000007945 */ /* 0x000fe60003800200 */
[----:B------:R-:W-:-:S13]  /*21d0*/  ISETP.GT.AND P1, PT, R5, 0x400, PT ;  /* 0x000004000500780c */ /* 0x000fda0003f24270 */
[----:B------:R-:W-:Y:S05]  /*21e0*/  @!P1 BRA `(.L_x_125) ;  /* 0x0000000000a09947 */ /* 0x000fea0003800000 */
        /* <DEDUP_REMOVED lines=8> */
[----:B------:R-:W-:-:S02]  /*2270*/  PLOP3.LUT P0, PT, PT, PT, PT, 0x8, 0x80 ;  /* 0x000000000080781c */ /* 0x000fc40003f0e170 */
[----:B------:R-:W-:Y:S02]  /*2280*/  IADD3 R4, PT, PT, R4, 0x800, RZ ;  /* 0x0000080004047810 */ /* 0x000fe40007ffe0ff */
[----:B0-----:R-:W-:-:S04]  /*2290*/  IADD3 R6, P1, PT, R6, 0x2000, RZ ;  /* 0x0000200006067810 */ /* 0x001fc80007f3e0ff */
[----:B------:R-:W-:Y:S01]  /*22a0*/  IADD3.X R7, PT, PT, RZ, R7, RZ, P1, !PT ;  /* 0x00000007ff077210 */ /* 0x000fe20000ffe4ff */
[----:B--2---:R-:W-:-:S04]  /*22b0*/  FADD R5, R5, -R2 ;  /* 0x8000000205057221 */ /* 0x004fc80000000000 */
[----:B------:R-:W-:Y:S01]  /*22c0*/  FMUL R5, R0, R5 ;  /* 0x0000000500057220 */ /* 0x000fe20000400000 */
[--C-:B---3--:R-:W-:Y:S01]  /*22d0*/  FADD R11, R11, -R2.reuse ;  /* 0x800000020b0b7221 */ /* 0x108fe20000000000 */
[----:B----4-:R-:W-:-:S03]  /*22e0*/  FADD R13, R13, -R2 ;  /* 0x800000020d0d7221 */ /* 0x010fc60000000000 */
[----:B------:R0:W-:Y:S01]  /*22f0*/  STG.E desc[UR8][R8.64+-0x800], R5 ;  /* 0xfff8000508007986 */ /* 0x0001e2000c101908 */
[C---:B------:R-:W-:Y:S01]  /*2300*/  FMUL R11, R0.reuse, R11 ;  /* 0x0000000b000b7220 */ /* 0x040fe20000400000 */
[----:B-----5:R-:W-:Y:S01]  /*2310*/  FADD R15, R15, -R2 ;  /* 0x800000020f0f7221 */ /* 0x020fe20000000000 */
[----:B------:R-:W-:-:S03]  /*2320*/  FMUL R13, R0, R13 ;  /* 0x0000000d000d7220 */ /* 0x000fc60000400000 */
[----:B------:R-:W-:Y:S01]  /*2330*/  STG.E desc[UR8][R8.64+-0x400], R11 ;  /* 0xfffc000b08007986 */ /* 0x000fe2000c101908 */
[--C-:B------:R-:W-:Y:S01]  /*2340*/  FADD R17, R17, -R2.reuse ;  /* 0x8000000211117221 */ /* 0x100fe20000000000 */
[----:B------:R-:W-:Y:S02]  /*2350*/  FMUL R15, R0, R15 ;  /* 0x0000000f000f7220 */ /* 0x000fe40000400000 */
[----:B------:R-:W-:Y:S01]  /*2360*/  STG.E desc[UR8][R8.64], R13 ;  /* 0x0000000d08007986 */ /* 0x000fe2000c101908 */
[--C-:B------:R-:W-:Y:S01]  /*2370*/  FADD R19, R19, -R2.reuse ;  /* 0x8000000213137221 */ /* 0x100fe20000000000 */
[----:B0-----:R-:W-:Y:S01]  /*2380*/  IADD3 R5, P2, PT, R8, 0x2000, RZ ;  /* 0x0000200008057810 */ /* 0x001fe20007f5e0ff */
[C---:B------:R-:W-:Y:S01]  /*2390*/  FMUL R17, R0.reuse, R17 ;  /* 0x0000001100117220 */ /* 0x040fe20000400000 */
[----:B------:R-:W-:Y:S01]  /*23a0*/  STG.E desc[UR8][R8.64+0x400], R15 ;  /* 0x0004000f08007986 */ /* 0x000fe2000c101908 */
[--C-:B------:R-:W-:Y:S01]  /*23b0*/  FADD R21, R21, -R2.reuse ;  /* 0x8000000215157221 */ /* 0x100fe20000000000 */
[C---:B------:R-:W-:Y:S01]  /*23c0*/  FMUL R19, R0.reuse, R19 ;  /* 0x0000001300137220 */ /* 0x040fe20000400000 */
[----:B------:R-:W-:Y:S01]  /*23d0*/  IADD3.X R10, PT, PT, RZ, R9, RZ, P2, !PT ;  /* 0x00000009ff0a7210 */ /* 0x000fe200017fe4ff */
[----:B------:R-:W-:Y:S01]  /*23e0*/  STG.E desc[UR8][R8.64+0x800], R17 ;  /* 0x0008001108007986 */ /* 0x000fe2000c101908 */
[----:B------:R-:W-:Y:S01]  /*23f0*/  FADD R23, R23, -R2 ;  /* 0x8000000217177221 */ /* 0x000fe20000000000 */
[----:B------:R-:W-:-:S02]  /*2400*/  FMUL R21, R0, R21 ;  /* 0x0000001500157220 */ /* 0x000fc40000400000 */
[----:B------:R-:W-:Y:S01]  /*2410*/  STG.E desc[UR8][R8.64+0xc00], R19 ;  /* 0x000c001308007986 */ /* 0x000fe2000c101908 */
[----:B------:R-:W-:-:S03]  /*2420*/  FMUL R23, R0, R23 ;  /* 0x0000001700177220 */ /* 0x000fc60000400000 */
[----:B------:R-:W-:Y:S04]  /*2430*/  STG.E desc[UR8][R8.64+0x1000], R21 ;  /* 0x0010001508007986 */ /* 0x000fe8000c101908 */
[----:B------:R0:W-:Y:S02]  /*2440*/  STG.E desc[UR8][R8.64+0x1400], R23 ;  /* 0x0014001708007986 */ /* 0x0001e4000c101908 */
[----:B0-----:R-:W-:Y:S02]  /*2450*/  MOV R8, R5 ;  /* 0x0000000500087202 */ /* 0x001fe40000000f00 */
[----:B------:R-:W-:-:S07]  /*2460*/  MOV R9, R10 ;  /* 0x0000000a00097202 */ /* 0x000fce0000000f00 */
.L_x_125:
[----:B------:R-:W-:Y:S05]  /*2470*/  BSYNC.RECONVERGENT B0 ;  /* 0x0000000000007941 */ /* 0x000fea0003800200 */
.L_x_124:
[----:B------:R-:W-:-:S13]  /*2480*/  ISETP.LT.OR P0, PT, R4, R3, P0 ;  /* 0x000000030400720c */ /* 0x000fda0000701670 */
[----:B------:R-:W-:Y:S05]  /*2490*/  @!P0 EXIT ;  /* 0x000000000000894d */ /* 0x000fea0003800000 */
[----:B------:R-:W2:Y:S04]  /*24a0*/  LDG.E.CONSTANT R3, desc[UR8][R6.64+-0x800] ;  /* 0xfff8000806037981 */ /* 0x000ea8000c1e9900 */
[----:B------:R-:W3:Y:S04]  /*24b0*/  LDG.E.CONSTANT R5, desc[UR8][R6.64+-0x400] ;  /* 0xfffc000806057981 */ /* 0x000ee8000c1e9900 */
[----:B------:R-:W4:Y:S04]  /*24c0*/  LDG.E.CONSTANT R11, desc[UR8][R6.64] ;  /* 0x00000008060b7981 */ /* 0x000f28000c1e9900 */
[----:B------:R-:W5:Y:S01]  /*24d0*/  LDG.E.CONSTANT R13, desc[UR8][R6.64+0x400] ;  /* 0x00040008060d7981 */ /* 0x000f62000c1e9900 */
[--C-:B--2---:R-:W-:Y:S01]  /*24e0*/  FADD R3, R3, -R2.reuse ;  /* 0x8000000203037221 */ /* 0x104fe20000000000 */
[----:B---3--:R-:W-:-:S03]  /*24f0*/  FADD R5, R5, -R2 ;  /* 0x8000000205057221 */ /* 0x008fc60000000000 */
[C---:B------:R-:W-:Y:S01]  /*2500*/  FMUL R3, R0.reuse, R3 ;  /* 0x0000000300037220 */ /* 0x040fe20000400000 */
[----:B----4-:R-:W-:Y:S01]  /*2510*/  FADD R11, R11, -R2 ;  /* 0x800000020b0b7221 */ /* 0x010fe20000000000 */
[----:B------:R-:W-:-:S03]  /*2520*/  FMUL R5, R0, R5 ;  /* 0x0000000500057220 */ /* 0x000fc60000400000 */
[----:B------:R-:W-:Y:S01]  /*2530*/  STG.E desc[UR8][R8.64+-0x800], R3 ;  /* 0xfff8000308007986 */ /* 0x000fe2000c101908 */
[----:B-----5:R-:W-:Y:S01]  /*2540*/  FADD R13, R13, -R2 ;  /* 0x800000020d0d7221 */ /* 0x020fe20000000000 */
[C---:B------:R-:W-:Y:S02]  /*2550*/  FMUL R11, R0.reuse, R11 ;  /* 0x0000000b000b7220 */ /* 0x040fe40000400000 */
[----:B------:R-:W-:Y:S01]  /*2560*/  STG.E desc[UR8][R8.64+-0x400], R5 ;  /* 0xfffc000508007986 */ /* 0x000fe2000c101908 */
[----:B------:R-:W-:-:S03]  /*2570*/  FMUL R13, R0, R13 ;  /* 0x0000000d000d7220 */ /* 0x000fc60000400000 */
[----:B------:R-:W-:Y:S04]  /*2580*/  STG.E desc[UR8][R8.64], R11 ;  /* 0x0000000b08007986 */ /* 0x000fe8000c101908 */
[----:B------:R-:W-:Y:S01]  /*2590*/  STG.E desc[UR8][R8.64+0x400], R13 ;  /* 0x0004000d08007986 */ /* 0x000fe2000c101908 */
[----:B------:R-:W-:Y:S05]  /*25a0*/  EXIT ;  /* 0x000000000000794d */ /* 0x000fea0003800000 */
.L_x_117:
        /* <DEDUP_REMOVED lines=8> */
[----:B------:R-:W0:Y:S01]  /*2630*/  LDC.64 R10, c[0x0][0x390] ;  /* 0x0000e400ff0a7b82 */ /* 0x000e220000000a00 */
[----:B------:R-:W1:Y:S01]  /*2640*/  LDCU.64 UR10, c[0x0][0x398] ;  /* 0x00007300ff0a77ac */ /* 0x000e620008000a00 */
[----:B------:R-:W-:Y:S02]  /*2650*/  LEA.HI R5, R5, 0x1, RZ, 0x18 ;  /* 0x0000000105057811 */ /* 0x000fe400078fc0ff */
[----:B------:R-:W-:Y:S01]  /*2660*/  IADD3 R17, P1, PT, R4, UR4, RZ ;  /* 0x0000000404117c10 */ /* 0x000fe2000ff3e0ff */
[----:B------:R-:W2:Y:S01]  /*2670*/  LDCU.64 UR12, c[0x0][0x380] ;  /* 0x00007000ff0c77ac */ /* 0x000ea20008000a00 */
[----:B------:R-:W-:Y:S02]  /*2680*/  SHF.L.U32 R9, R5, 0x8, RZ ;  /* 0x0000000805097819 */ /* 0x000fe400000006ff */
        /* <DEDUP_REMOVED lines=8> */
[----:B-1----:R-:W-:Y:S01]  /*2710*/  LEA R8, P1, R17, UR10, 0x2 ;  /* 0x0000000a11087c11 */ /* 0x002fe2000f8210ff */
[----:B------:R-:W-:-:S03]  /*2720*/  IMAD.WIDE.U32 R6, R4, 0x4, R6 ;  /* 0x0000000404067825 */ /* 0x000fc600078e0006 */
[----:B------:R-:W-:Y:S01]  /*2730*/  LEA.HI.X R17, R17, UR11, R12, 0x2, P1 ;  /* 0x0000000b11117c11 */ /* 0x000fe200088f140c */
[----:B0-----:R-:W-:Y:S01]  /*2740*/  IMAD.WIDE.U32 R10, R4, 0x4, R10 ;  /* 0x00000004040a7825 */ /* 0x001fe200078e000a */
[----:B--2---:R-:W-:Y:S02]  /*2750*/  IADD3 R6, P2, PT, R6, UR12, RZ ;  /* 0x0000000c06067c10 */ /* 0x004fe4000ff5e0ff */
[----:B------:R-:W-:Y:S02]  /*2760*/  IADD3 R4, PT, PT, R4, R9, RZ ;  /* 0x0000000904047210 */ /* 0x000fe40007ffe0ff */
[----:B------:R-:W-:Y:S02]  /*2770*/  IADD3.X R13, PT, PT, R7, UR13, RZ, P2, !PT ;  /* 0x0000000d070d7c10 */ /* 0x000fe400097fe4ff */
[----:B------:R-:W-:Y:S02]  /*2780*/  MOV R12, R10 ;  /* 0x0000000a000c7202 */ /* 0x000fe40000000f00 */
[----:B------:R-:W-:-:S07]  /*2790*/  MOV R15, R11 ;  /* 0x0000000b000f7202 */ /* 0x000fce0000000f00 */
.L_x_128:
[----:B------:R-:W-:Y:S02]  /*27a0*/  MOV R7, R13 ;  /* 0x0000000d00077202 */ /* 0x000fe40000000f00 */
[----:B0-----:R-:W-:Y:S02]  /*27b0*/  MOV R11, R15 ;  /* 0x0000000f000b7202 */ /* 0x001fe40000000f00 */
[----:B------:R-:W-:Y:S02]  /*27c0*/  MOV R10, R12 ;  /* 0x0000000c000a7202 */ /* 0x000fe40000000f00 */
[----:B------:R0:W2:Y:S04]  /*27d0*/  LDG.E.CONSTANT R7, desc[UR8][R6.64] ;  /* 0x0000000806077981 */ /* 0x0000a8000c1e9900 */
[----:B------:R1:W3:Y:S01]  /*27e0*/  LDG.E.CONSTANT R11, desc[UR8][R10.64] ;  /* 0x000000080a0b7981 */ /* 0x0002e2000c1e9900 */
[----:B------:R-:W-:-:S02]  /*27f0*/  IADD3 R5, PT, PT, R5, 0x1, RZ ;  /* 0x0000000105057810 */ /* 0x000fc40007ffe0ff */
[----:B------:R-:W-:Y:S02]  /*2800*/  IADD3 R12, P3, PT, R12, 0x400, RZ ;  /* 0x000004000c0c7810 */ /* 0x000fe40007f7e0ff */
[----:B------:R-:W-:Y:S02]  /*2810*/  ISETP.NE.AND P1, PT, R5, RZ, PT ;  /* 0x000000ff0500720c */ /* 0x000fe40003f25270 */
[----:B0-----:R-:W-:Y:S02]  /*2820*/  IADD3 R6, P4, PT, R6, 0x400, RZ ;  /* 0x0000040006067810 */ /* 0x001fe40007f9e0ff */
[----:B------:R-:W-:Y:S02]  /*2830*/  IADD3.X R15, PT, PT, RZ, R15, RZ, P3, !PT ;  /* 0x0000000fff0f7210 */ /* 0x000fe40001ffe4ff */
[----:B-1----:R-:W-:Y:S02]  /*2840*/  MOV R10, R8 ;  /* 0x00000008000a7202 */ /* 0x002fe40000000f00 */
[----:B------:R-:W-:-:S02]  /*2850*/  IADD3 R8, P2, PT, R8, 0x400, RZ ;  /* 0x0000040008087810 */ /* 0x000fc40007f5e0ff */
[----:B------:R-:W-:Y:S01]  /*2860*/  IADD3.X R13, PT, PT, RZ, R13, RZ, P4, !PT ;  /* 0x0000000dff0d7210 */ /* 0x000fe200027fe4ff */
[----:B--2---:R-:W-:-:S04]  /*2870*/  FADD R9, R7, -R2 ;  /* 0x8000000207097221 */ /* 0x004fc80000000000 */
[----:B---3--:R-:W-:Y:S01]  /*2880*/  FFMA R9, R0, R9, R11 ;  /* 0x0000000900097223 */ /* 0x008fe2000000000b */
[-C--:B------:R-:W-:Y:S02]  /*2890*/  MOV R11, R17.reuse ;  /* 0x00000011000b7202 */ /* 0x080fe40000000f00 */
[----:B------:R-:W-:-:S03]  /*28a0*/  IADD3.X R17, PT, PT, RZ, R17, RZ, P2, !PT ;  /* 0x00000011ff117210 */ /* 0x000fc600017fe4ff */
[----:B------:R0:W-:Y:S01]  /*28b0*/  STG.E desc[UR8][R10.64], R9 ;  /* 0x000000090a007986 */ /* 0x0001e2000c101908 */
[----:B------:R-:W-:Y:S05]  /*28c0*/  @P1 BRA `(.L_x_128) ;  /* 0xfffffffc00b41947 */ /* 0x000fea000383ffff */
.L_x_127:
[----:B------:R-:W-:Y:S05]  /*28d0*/  BSYNC.RECONVERGENT B0 ;  /* 0x0000000000007941 */ /* 0x000fea0003800200 */
.L_x_126:
[----:B------:R-:W-:Y:S05]  /*28e0*/  @!P0 EXIT ;  /* 0x000000000000894d */ /* 0x000fea0003800000 */
[----:B0-----:R-:W0:Y:S01]  /*28f0*/  LDC.64 R8, c[0x0][0x390] ;  /* 0x0000e400ff087b82 */ /* 0x001e220000000a00 */
[----:B------:R-:W1:Y:S01]  /*2900*/  LDCU.64 UR10, c[0x0][0x380] ;  /* 0x00007000ff0a77ac */ /* 0x000e620008000a00 */
[C---:B------:R-:W-:Y:S01]  /*2910*/  IADD3 R12, PT, PT, -R4.reuse, R3, RZ ;  /* 0x00000003040c7210 */ /* 0x040fe20007ffe1ff */
[----:B------:R-:W-:Y:S01]  /*2920*/  BSSY.RECONVERGENT B0, `(.L_x_129) ;  /* 0x0000073000007945 */ /* 0x000fe20003800200 */
[----:B------:R-:W-:Y:S01]  /*2930*/  IADD3 R5, P0, PT, R4, UR4, RZ ;  /* 0x0000000404057c10 */ /* 0x000fe2000ff1e0ff */
[----:B------:R-:W2:Y:S01]  /*2940*/  LDCU.64 UR12, c[0x0][0x398] ;  /* 0x00007300ff0c77ac */ /* 0x000ea20008000a00 */
[----:B------:R-:W-:Y:S02]  /*2950*/  ISETP.GT.AND P4, PT, R12, 0xc00, PT ;  /* 0x00000c000c00780c */ /* 0x000fe40003f84270 */
[----:B------:R-:W-:Y:S01]  /*2960*/  IADD3.X R10, PT, PT, RZ, UR7, RZ, P0, !PT ;  /* 0x00000007ff0a7c10 */ /* 0x000fe200087fe4ff */
[----:B------:R-:W-:Y:S02]  /*2970*/  USHF.L.U64.HI UR5, UR4, 0x2, UR7 ;  /* 0x0000000204057899 */ /* 0x000fe40008010207 */
[----:B------:R-:W-:-:S04]  /*2980*/  USHF.L.U32 UR6, UR4, 0x2, URZ ;  /* 0x0000000204067899 */ /* 0x000fc800080006ff */
[----:B------:R-:W-:Y:S02]  /*2990*/  MOV R7, UR5 ;  /* 0x0000000500077c02 */ /* 0x000fe40008000f00 */
[----:B------:R-:W-:-:S04]  /*29a0*/  IMAD.U32 R6, RZ, RZ, UR6 ;  /* 0x00000006ff067e24 */ /* 0x000fc8000f8e00ff */
[----:B------:R-:W-:Y:S01]  /*29b0*/  IMAD.WIDE.U32 R6, R4, 0x4, R6 ;  /* 0x0000000404067825 */ /* 0x000fe200078e0006 */
[----:B--2---:R-:W-:-:S03]  /*29c0*/  LEA R11, P0, R5, UR12, 0x2 ;  /* 0x0000000c050b7c11 */ /* 0x004fc6000f8010ff */
[----:B0-----:R-:W-:Y:S01]  /*29d0*/  IMAD.WIDE.U32 R8, R4, 0x4, R8 ;  /* 0x0000000404087825 */ /* 0x001fe200078e0008 */
[----:B-1----:R-:W-:Y:S02]  /*29e0*/  IADD3 R6, P1, PT, R6, UR10, RZ ;  /* 0x0000000a06067c10 */ /* 0x002fe4000ff3e0ff */
[----:B------:R-:W-:Y:S02]  /*29f0*/  LEA.HI.X R5, R5, UR13, R10, 0x2, P0 ;  /* 0x0000000d05057c11 */ /* 0x000fe400080f140a */
[----:B------:R-:W-:Y:S02]  /*2a00*/  IADD3 R6, P2, PT, R6, 0x800, RZ ;  /* 0x0000080006067810 */ /* 0x000fe40007f5e0ff */
[----:B------:R-:W-:Y:S02]  /*2a10*/  IADD3 R8, P0, PT, R8, 0x800, RZ ;  /* 0x0000080008087810 */ /* 0x000fe40007f1e0ff */
[----:B------:R-:W-:Y:S02]  /*2a20*/  IADD3 R10, P3, PT, R11, 0x800, RZ ;  /* 0x000008000b0a7810 */ /* 0x000fe40007f7e0ff */
[----:B------:R-:W-:-:S02]  /*2a30*/  IADD3.X R7, PT, PT, RZ, UR11, R7, P2, P1 ;  /* 0x0000000bff077c10 */ /* 0x000fc400097e2407 */
[----:B------:R-:W-:Y:S02]  /*2a40*/  IADD3.X R9, PT, PT, RZ, R9, RZ, P0, !PT ;  /* 0x00000009ff097210 */ /* 0x000fe400007fe4ff */
[----:B------:R-:W-:Y:S02]  /*2a50*/  IADD3.X R11, PT, PT, RZ, R5, RZ, P3, !PT ;  /* 0x00000005ff0b7210 */ /* 0x000fe40001ffe4ff */
[----:B------:R-:W-:Y:S01]  /*2a60*/  PLOP3.LUT P0, PT, PT, PT, PT, 0x80, 0x8 ;  /* 0x000000000008781c */ /* 0x000fe20003f0f070 */
[----:B------:R-:W-:-:S12]  /*2a70*/  @!P4 BRA `(.L_x_130) ;  /* 0x000000040074c947 */ /* 0x000fd80003800000 */
[----:B------:R-:W-:Y:S02]  /*2a80*/  PLOP3.LUT P0, PT, PT, PT, PT, 0x8, 0x80 ;  /* 0x000000000080781c */ /* 0x000fe40003f0e170 */
[----:B------:R-:W-:-:S11]  /*2a90*/  IADD3 R5, PT, PT, R3, -0xc00, RZ ;  /* 0xfffff40003057810 */ /* 0x000fd60007ffe0ff */
.L_x_131:
        /* <DEDUP_REMOVED lines=14> */
[----:B--2---:R-:W-:-:S04]  /*2b80*/  FADD R13, R13, -R2 ;  /* 0x800000020d0d7221 */ /* 0x004fc80000000000 */
[----:B---3--:R-:W-:Y:S02]  /*2b90*/  FFMA R24, R0, R13, R15 ;  /* 0x0000000d00187223 */ /* 0x008fe4000000000f */
[----:B------:R-:W2:Y:S01]  /*2ba0*/  LDG.E.CONSTANT R13, desc[UR8][R6.64+0x1400] ;  /* 0x00140008060d7981 */ /* 0x000ea2000c1e9900 */
[----:B----4-:R-:W-:-:S03]  /*2bb0*/  FADD R17, R17, -R2 ;  /* 0x8000000211117221 */ /* 0x010fc60000000000 */
[----:B------:R-:W3:Y:S01]  /*2bc0*/  LDG.E.CONSTANT R15, desc[UR8][R6.64+0x1800] ;  /* 0x00180008060f7981 */ /* 0x000ee2000c1e9900 */
[----:B-----5:R-:W-:-:S03]  /*2bd0*/  FFMA R26, R0, R17, R21 ;  /* 0x00000011001a7223 */ /* 0x020fc60000000015 */
[----:B------:R-:W4:Y:S01]  /*2be0*/  LDG.E.CONSTANT R17, desc[UR8][R6.64+0x1c00] ;  /* 0x001c000806117981 */ /* 0x000f22000c1e9900 */
[----:B------:R-:W-:-:S03]  /*2bf0*/  FADD R22, R23, -R2 ;  /* 0x8000000217167221 */ /* 0x000fc60000000000 */
[----:B------:R-:W5:Y:S04]  /*2c00*/  LDG.E.CONSTANT R23, desc[UR8][R8.64+0x1400] ;  /* 0x0014000808177981 */ /* 0x000f68000c1e9900 */
[----:B------:R-:W5:Y:S01]  /*2c10*/  LDG.E.CONSTANT R21, desc[UR8][R8.64+0x1800] ;  /* 0x0018000808157981 */ /* 0x000f62000c1e9900 */
[----:B------:R-:W-:-:S03]  /*2c20*/  FFMA R22, R0, R22, R19 ;  /* 0x0000001600167223 */ /* 0x000fc60000000013 */
[----:B------:R-:W5:Y:S01]  /*2c30*/  LDG.E.CONSTANT R19, desc[UR8][R8.64+0x1c00] ;  /* 0x001c000808137981 */ /* 0x000f62000c1e9900 */
[----:B------:R-:W-:-:S04]  /*2c40*/  FADD R25, R25, -R2 ;  /* 0x8000000219197221 */ /* 0x000fc80000000000 */
[----:B------:R-:W-:Y:S01]  /*2c50*/  FFMA R12, R0, R25, R12 ;  /* 0x00000019000c7223 */ /* 0x000fe2000000000c */
[--C-:B------:R-:W-:Y:S01]  /*2c60*/  FADD R27, R27, -R2.reuse ;  /* 0x800000021b1b7221 */ /* 0x100fe20000000000 */
[--C-:B------:R-:W-:Y:S01]  /*2c70*/  FADD R14, R14, -R2.reuse ;  /* 0x800000020e0e7221 */ /* 0x100fe20000000000 */
[----:B------:R-:W-:Y:S02]  /*2c80*/  FADD R25, R29, -R2 ;  /* 0x800000021d197221 */ /* 0x000fe40000000000 */
[----:B------:R0:W-:Y:S01]  /*2c90*/  STG.E desc[UR8][R10.64+0x400], R12 ;  /* 0x0004000c0a007986 */ /* 0x0001e2000c101908 */
[----:B------:R-:W-:-:S03]  /*2ca0*/  FFMA R29, R0, R27, R16 ;  /* 0x0000001b001d7223 */ /* 0x000fc60000000010 */
[----:B------:R-:W-:Y:S01]  /*2cb0*/  STG.E desc[UR8][R10.64+-0x800], R24 ;  /* 0xfff800180a007986 */ /* 0x000fe2000c101908 */
[C---:B------:R-:W-:Y:S01]  /*2cc0*/  FFMA R14, R0.reuse, R14, R20 ;  /* 0x0000000e000e7223 */ /* 0x040fe20000000014 */
[----:B------:R-:W-:Y:S02]  /*2cd0*/  FFMA R18, R0, R25, R18 ;  /* 0x0000001900127223 */ /* 0x000fe40000000012 */
[----:B0-----:R-:W5:Y:S04]  /*2ce0*/  LDG.E.CONSTANT R12, desc[UR8][R6.64+0x3400] ;  /* 0x00340008060c7981 */ /* 0x001f68000c1e9900 */
[----:B------:R0:W-:Y:S04]  /*2cf0*/  STG.E desc[UR8][R10.64+0xc00], R18 ;  /* 0x000c00120a007986 */ /* 0x0001e8000c101908 */
[----:B------:R1:W-:Y:S04]  /*2d00*/  STG.E desc[UR8][R10.64+0x1000], R14 ;  /* 0x0010000e0a007986 */ /* 0x0003e8000c101908 */
[----:B------:R-:W5:Y:S04]  /*2d10*/  LDG.E.CONSTANT R25, desc[UR8][R6.64+0x2000] ;  /* 0x0020000806197981 */ /* 0x000f68000c1e9900 */
[----:B0-----:R-:W5:Y:S04]  /*2d20*/  LDG.E.CONSTANT R18, desc[UR8][R6.64+0x2800] ;  /* 0x0028000806127981 */ /* 0x001f68000c1e9900 */
[----:B-1----:R-:W5:Y:S04]  /*2d30*/  LDG.E.CONSTANT R14, desc[UR8][R6.64+0x3000] ;  /* 0x00300008060e7981 */ /* 0x002f68000c1e9900 */
[----:B------:R0:W-:Y:S04]  /*2d40*/  STG.E desc[UR8][R10.64+0x800], R29 ;  /* 0x0008001d0a007986 */ /* 0x0001e8000c101908 */
[----:B------:R-:W5:Y:S04]  /*2d50*/  LDG.E.CONSTANT R27, desc[UR8][R8.64+0x2000] ;  /* 0x00200008081b7981 */ /* 0x000f68000c1e9900 */
[----:B0-----:R-:W5:Y:S01]  /*2d60*/  LDG.E.CONSTANT R29, desc[UR8][R8.64+0x2800] ;  /* 0x00280008081d7981 */ /* 0x001f62000c1e9900 */
[----:B--2---:R-:W-:-:S03]  /*2d70*/  FADD R16, R13, -R2 ;  /* 0x800000020d107221 */ /* 0x004fc60000000000 */
[----:B------:R-:W2:Y:S01]  /*2d80*/  LDG.E.CONSTANT R13, desc[UR8][R6.64+0x2400] ;  /* 0x00240008060d7981 */ /* 0x000ea2000c1e9900 */
[----:B---3--:R-:W-:-:S03]  /*2d90*/  FADD R20, R15, -R2 ;  /* 0x800000020f147221 */ /* 0x008fc60000000000 */
[----:B------:R-:W3:Y:S01]  /*2da0*/  LDG.E.CONSTANT R15, desc[UR8][R8.64+0x3400] ;  /* 0x00340008080f7981 */ /* 0x000ee2000c1e9900 */
[----:B----4-:R-:W-:-:S03]  /*2db0*/  FADD R24, R17, -R2 ;  /* 0x8000000211187221 */ /* 0x010fc60000000000 */
[----:B------:R-:W4:Y:S01]  /*2dc0*/  LDG.E.CONSTANT R17, desc[UR8][R8.64+0x3000] ;  /* 0x0030000808117981 */ /* 0x000f22000c1e9900 */
[----:B-----5:R-:W-:-:S03]  /*2dd0*/  FFMA R23, R0, R16, R23 ;  /* 0x0000001000177223 */ /* 0x020fc60000000017 */
[----:B------:R0:W5:Y:S01]  /*2de0*/  LDG.E.CONSTANT R16, desc[UR8][R6.64+0x2c00] ;  /* 0x002c000806107981 */ /* 0x000162000c1e9900 */
[----:B------:R-:W-:-:S03]  /*2df0*/  FFMA R21, R0, R20, R21 ;  /* 0x0000001400157223 */ /* 0x000fc60000000015 */
[----:B------:R-:W5:Y:S01]  /*2e00*/  LDG.E.CONSTANT R20, desc[UR8][R8.64+0x2400] ;  /* 0x0024000808147981 */ /* 0x000f62000c1e9900 */
[----:B------:R-:W-:-:S03]  /*2e10*/  FFMA R24, R0, R24, R19 ;  /* 0x0000001800187223 */ /* 0x000fc60000000013 */
[----:B------:R1:W5:Y:S01]  /*2e20*/  LDG.E.CONSTANT R19, desc[UR8][R8.64+0x2c00] ;  /* 0x002c000808137981 */ /* 0x000362000c1e9900 */
[----:B------:R-:W-:-:S04]  /*2e30*/  IADD3 R4, PT, PT, R4, 0x1000, RZ ;  /* 0x0000100004047810 */ /* 0x000fc80007ffe0ff */
[----:B------:R-:W-:Y:S02]  /*2e40*/  ISETP.GE.AND P4, PT, R4, R5, PT ;  /* 0x000000050400720c */ /* 0x000fe40003f86270 */
[----:B0-----:R-:W-:Y:S02]  /*2e50*/  IADD3 R6, P1, PT, R6, 0x4000, RZ ;  /* 0x0000400006067810 */ /* 0x001fe40007f3e0ff */
[----:B-1----:R-:W-:Y:S01]  /*2e60*/  IADD3 R8, P2, PT, R8, 0x4000, RZ ;  /* 0x0000400008087810 */ /* 0x002fe20007f5e0ff */
[----:B------:R-:W-:Y:S01]  /*2e70*/  STG.E desc[UR8][R10.64+-0x400], R26 ;  /* 0xfffc001a0a007986 */ /* 0x000fe2000c101908 */
[----:B------:R-:W-:Y:S01]  /*2e80*/  IADD3.X R7, PT, PT, RZ, R7, RZ, P1, !PT ;  /* 0x00000007ff077210 */ /* 0x000fe20000ffe4ff */
[--C-:B------:R-:W-:Y:S02]  /*2e90*/  FADD R12, R12, -R2.reuse ;  /* 0x800000020c0c7221 */ /* 0x100fe40000000000 */
[----:B------:R-:W-:Y:S01]  /*2ea0*/  STG.E desc[UR8][R10.64], R22 ;  /* 0x000000160a007986 */ /* 0x000fe2000c101908 */
[----:B------:R-:W-:Y:S01]  /*2eb0*/  IADD3.X R9, PT, PT, RZ, R9, RZ, P2, !PT ;  /* 0x00000009ff097210 */ /* 0x000fe200017fe4ff */
[--C-:B------:R-:W-:Y:S01]  /*2ec0*/  FADD R25, R25, -R2.reuse ;  /* 0x8000000219197221 */ /* 0x100fe20000000000 */
[--C-:B------:R-:W-:Y:S01]  /*2ed0*/  FADD R18, R18, -R2.reuse ;  /* 0x8000000212127221 */ /* 0x100fe20000000000 */
[----:B------:R-:W-:Y:S01]  /*2ee0*/  FADD R14, R14, -R2 ;  /* 0x800000020e0e7221 */ /* 0x000fe20000000000 */
[----:B------:R-:W-:Y:S01]  /*2ef0*/  STG.E desc[UR8][R10.64+0x1400], R23 ;  /* 0x001400170a007986 */ /* 0x000fe2000c101908 */
[----:B------:R-:W-:-:S03]  /*2f00*/  FFMA R25, R0, R25, R27 ;  /* 0x0000001900197223 */ /* 0x000fc6000000001b */
[----:B------:R-:W-:Y:S01]  /*2f10*/  STG.E desc[UR8][R10.64+0x1800], R21 ;  /* 0x001800150a007986 */ /* 0x000fe2000c101908 */
[----:B------:R-:W-:-:S03]  /*2f20*/  FFMA R29, R0, R18, R29 ;  /* 0x00000012001d7223 */ /* 0x000fc6000000001d */
[----:B------:R-:W-:Y:S04]  /*2f30*/  STG.E desc[UR8][R10.64+0x1c00], R24 ;  /* 0x001c00180a007986 */ /* 0x000fe8000c101908 */
[----:B------:R-:W-:Y:S04]  /*2f40*/  STG.E desc[UR8][R10.64+0x2000], R25 ;  /* 0x002000190a007986 */ /* 0x000fe8000c101908 */
[----:B------:R-:W-:Y:S01]  /*2f50*/  STG.E desc[UR8][R10.64+0x2800], R29 ;  /* 0x0028001d0a007986 */ /* 0x000fe2000c101908 */
[--C-:B--2---:R-:W-:Y:S01]  /*2f60*/  FADD R13, R13, -R2.reuse ;  /* 0x800000020d0d7221 */ /* 0x104fe20000000000 */
[----:B---3--:R-:W-:Y:S01]  /*2f70*/  FFMA R15, R0, R12, R15 ;  /* 0x0000000c000f7223 */ /* 0x008fe2000000000f */
[----:B------:R-:W-:Y:S01]  /*2f80*/  IADD3 R12, P3, PT, R10, 0x4000, RZ ;  /* 0x000040000a0c7810 */ /* 0x000fe20007f7e0ff */
[----:B----4-:R-:W-:Y:S01]  /*2f90*/  FFMA R17, R0, R14, R17 ;  /* 0x0000000e00117223 */ /* 0x010fe20000000011 */
[----:B-----5:R-:W-:Y:S01]  /*2fa0*/  FADD R16, R16, -R2 ;  /* 0x8000000210107221 */ /* 0x020fe20000000000 */
[----:B------:R-:W-:-:S03]  /*2fb0*/  FFMA R13, R0, R13, R20 ;  /* 0x0000000d000d7223 */ /* 0x000fc60000000014 */
[----:B------:R-:W-:Y:S02]  /*2fc0*/  FFMA R19, R0, R16, R19 ;  /* 0x0000001000137223 */ /* 0x000fe40000000013 */
[----:B------:R0:W-:Y:S04]  /*2fd0*/  STG.E desc[UR8][R10.64+0x2400], R13 ;  /* 0x0024000d0a007986 */ /* 0x0001e8000c101908 */
[----:B------:R-:W-:Y:S04]  /*2fe0*/  STG.E desc[UR8][R10.64+0x2c00], R19 ;  /* 0x002c00130a007986 */ /* 0x000fe8000c101908 */
[----:B------:R-:W-:Y:S01]  /*2ff0*/  STG.E desc[UR8][R10.64+0x3000], R17 ;  /* 0x003000110a007986 */ /* 0x000fe2000c101908 */
[----:B0-----:R-:W-:-:S03]  /*3000*/  IADD3.X R13, PT, PT, RZ, R11, RZ, P3, !PT ;  /* 0x0000000bff0d7210 */ /* 0x001fc60001ffe4ff */
[----:B------:R0:W-:Y:S02]  /*3010*/  STG.E desc[UR8][R10.64+0x3400], R15 ;  /* 0x0034000f0a007986 */ /* 0x0001e4000c101908 */
[----:B0-----:R-:W-:Y:S02]  /*3020*/  MOV R10, R12 ;  /* 0x0000000c000a7202 */ /* 0x001fe40000000f00 */
[----:B------:R-:W-:Y:S01]  /*3030*/  MOV R11, R13 ;  /* 0x0000000d000b7202 */ /* 0x000fe20000000f00 */
[----:B------:R-:W-:Y:S06]  /*3040*/  @!P4 BRA `(.L_x_131) ;  /* 0xfffffff80094c947 */ /* 0x000fec000383ffff */
.L_x_130:
[----:B------:R-:W-:Y:S05]  /*3050*/  BSYNC.RECONVERGENT B0 ;  /* 0x0000000000007941 */ /* 0x000fea0003800200 */
.L_x_129:
        /* <DEDUP_REMOVED lines=14> */
[----:B------:R0:W5:Y:S04]  /*3140*/  LDG.E.CONSTANT R23, desc[UR8][R6.64+0x1400] ;  /* 0x0014000806177981 */ /* 0x000168000c1e9900 */
[----:B------:R-:W5:Y:S04]  /*3150*/  LDG.E.CONSTANT R15, desc[UR8][R8.64+0x400] ;  /* 0x00040008080f7981 */ /* 0x000f68000c1e9900 */
[----:B------:R-:W5:Y:S04]  /*3160*/  LDG.E.CONSTANT R25, desc[UR8][R8.64+0x800] ;  /* 0x0008000808197981 */ /* 0x000f68000c1e9900 */
[----:B------:R-:W5:Y:S04]  /*3170*/  LDG.E.CONSTANT R27, desc[UR8][R8.64+0xc00] ;  /* 0x000c0008081b7981 */ /* 0x000f68000c1e9900 */
[----:B------:R-:W5:Y:S04]  /*3180*/  LDG.E.CONSTANT R29, desc[UR8][R8.64+0x1000] ;  /* 0x00100008081d7981 */ /* 0x000f68000c1e9900 */
[----:B------:R1:W5:Y:S01]  /*3190*/  LDG.E.CONSTANT R12, desc[UR8][R8.64+0x1400] ;  /* 0x00140008080c7981 */ /* 0x000362000c1e9900 */
[----:B0-----:R-:W-:-:S02]  /*31a0*/  IADD3 R6, P1, PT, R6, 0x2000, RZ ;  /* 0x0000200006067810 */ /* 0x001fc40007f3e0ff */
[----:B------:R-:W-:Y:S02]  /*31b0*/  PLOP3.LUT P0, PT, PT, PT, PT, 0x8, 0x80 ;  /* 0x000000000080781c */ /* 0x000fe40003f0e170 */
[----:B------:R-:W-:Y:S02]  /*31c0*/  IADD3.X R7, PT, PT, RZ, R7, RZ, P1, !PT ;  /* 0x00000007ff077210 */ /* 0x000fe40000ffe4ff */
[----:B-1----:R-:W-:Y:S02]  /*31d0*/  IADD3 R8, P2, PT, R8, 0x2000, RZ ;  /* 0x0000200008087810 */ /* 0x002fe40007f5e0ff */
[----:B------:R-:W-:Y:S02]  /*31e0*/  IADD3 R4, PT, PT, R4, 0x800, RZ ;  /* 0x0000080004047810 */ /* 0x000fe40007ffe0ff */
[----:B------:R-:W-:Y:S01]  /*31f0*/  IADD3.X R9, PT, PT, RZ, R9, RZ, P2, !PT ;  /* 0x00000009ff097210 */ /* 0x000fe200017fe4ff */
[----:B--2---:R-:W-:-:S04]  /*3200*/  FADD R22, R22, -R2 ;  /* 0x8000000216167221 */ /* 0x004fc80000000000 */
[----:B---3--:R-:W-:Y:S01]  /*3210*/  FFMA R5, R0, R22, R5 ;  /* 0x0000001600057223 */ /* 0x008fe20000000005 */
[--C-:B----4-:R-:W-:Y:S01]  /*3220*/  FADD R16, R16, -R2.reuse ;  /* 0x8000000210107221 */ /* 0x110fe20000000000 */
[----:B-----5:R-:W-:-:S03]  /*3230*/  FADD R20, R20, -R2 ;  /* 0x8000000214147221 */ /* 0x020fc60000000000 */
[----:B------:R0:W-:Y:S01]  /*3240*/  STG.E desc[UR8][R10.64], R5 ;  /* 0x000000050a007986 */ /* 0x0001e2000c101908 */
[C---:B------:R-:W-:Y:S01]  /*3250*/  FFMA R16, R0.reuse, R16, R18 ;  /* 0x0000001000107223 */ /* 0x040fe20000000012 */
[----:B------:R-:W-:Y:S01]  /*3260*/  FFMA R14, R0, R20, R14 ;  /* 0x00000014000e7223 */ /* 0x000fe2000000000e */
[--C-:B------:R-:W-:Y:S01]  /*3270*/  FADD R13, R13, -R2.reuse ;  /* 0x800000020d0d7221 */ /* 0x100fe20000000000 */
[----:B0-----:R-:W-:Y:S01]  /*3280*/  IADD3 R5, P3, PT, R10, 0x2000, RZ ;  /* 0x000020000a057810 */ /* 0x001fe20007f7e0ff */
[--C-:B------:R-:W-:Y:S01]  /*3290*/  FADD R17, R17, -R2.reuse ;  /* 0x8000000211117221 */ /* 0x100fe20000000000 */
[--C-:B------:R-:W-:Y:S01]  /*32a0*/  FADD R18, R19, -R2.reuse ;  /* 0x8000000213127221 */ /* 0x100fe20000000000 */
[--C-:B------:R-:W-:Y:S01]  /*32b0*/  FADD R20, R21, -R2.reuse ;  /* 0x8000000215147221 */ /* 0x100fe20000000000 */
[----:B------:R-:W-:Y:S01]  /*32c0*/  FADD R23, R23, -R2 ;  /* 0x8000000217177221 */ /* 0x000fe20000000000 */
[C---:B------:R-:W-:Y:S01]  /*32d0*/  FFMA R13, R0.reuse, R13, R15 ;  /* 0x0000000d000d7223 */ /* 0x040fe2000000000f */
[C---:B------:R-:W-:Y:S01]  /*32e0*/  FFMA R17, R0.reuse, R17, R25 ;  /* 0x0000001100117223 */ /* 0x040fe20000000019 */
[C---:B------:R-:W-:Y:S01]  /*32f0*/  FFMA R27, R0.reuse, R18, R27 ;  /* 0x00000012001b7223 */ /* 0x040fe2000000001b */
[C---:B------:R-:W-:Y:S01]  /*3300*/  FFMA R29, R0.reuse, R20, R29 ;  /* 0x00000014001d7223 */ /* 0x040fe2000000001d */
[----:B------:R-:W-:Y:S01]  /*3310*/  FFMA R23, R0, R23, R12 ;  /* 0x0000001700177223 */ /* 0x000fe2000000000c */
[----:B------:R-:W-:Y:S01]  /*3320*/  IMAD.X R12, RZ, RZ, R11, P3 ;  /* 0x000000ffff0c7224 */ /* 0x000fe200018e060b */
        /* <DEDUP_REMOVED lines=8> */
[----:B------:R-:W-:-:S07]  /*33b0*/  MOV R11, R12 ;  /* 0x0000000c000b7202 */ /* 0x000fce0000000f00 */
.L_x_133:
[----:B------:R-:W-:Y:S05]  /*33c0*/  BSYNC.RECONVERGENT B0 ;  /* 0x0000000000007941 */ /* 0x000fea0003800200 */
.L_x_132:
[----:B------:R-:W-:-:S13]  /*33d0*/  ISETP.LT.OR P0, PT, R4, R3, P0 ;  /* 0x000000030400720c */ /* 0x000fda0000701670 */
[----:B------:R-:W-:Y:S05]  /*33e0*/  @!P0 EXIT ;  /* 0x000000000000894d */ /* 0x000fea0003800000 */
        /* <DEDUP_REMOVED lines=9> */
[--C-:B---3--:R-:W-:Y:S01]  /*3480*/  FADD R13, R13, -R2.reuse ;  /* 0x800000020d0d7221 */ /* 0x108fe20000000000 */
[--C-:B----4-:R-:W-:Y:S01]  /*3490*/  FADD R15, R15, -R2.reuse ;  /* 0x800000020f0f7221 */ /* 0x110fe20000000000 */
[----:B-----5:R-:W-:Y:S01]  /*34a0*/  FADD R17, R17, -R2 ;  /* 0x8000000211117221 */ /* 0x020fe20000000000 */
[C---:B------:R-:W-:Y:S01]  /*34b0*/  FFMA R3, R0.reuse, R3, R5 ;  /* 0x0000000300037223 */ /* 0x040fe20000000005 */
[----:B------:R-:W-:-:S04]  /*34c0*/  FFMA R13, R0, R13, R4 ;  /* 0x0000000d000d7223 */ /* 0x000fc80000000004 */
[----:B------:R-:W-:Y:S01]  /*34d0*/  STG.E desc[UR8][R10.64+-0x800], R3 ;  /* 0xfff800030a007986 */ /* 0x000fe2000c101908 */
[----:B------:R-:W-:-:S03]  /*34e0*/  FFMA R15, R0, R15, R12 ;  /* 0x0000000f000f7223 */ /* 0x000fc6000000000c */
[----:B------:R-:W-:Y:S01]  /*34f0*/  STG.E desc[UR8][R10.64+-0x400], R13 ;  /* 0xfffc000d0a007986 */ /* 0x000fe2000c101908 */
[----:B------:R-:W-:-:S03]  /*3500*/  FFMA R17, R0, R17, R14 ;  /* 0x0000001100117223 */ /* 0x000fc6000000000e */
[----:B------:R-:W-:Y:S04]  /*3510*/  STG.E desc[UR8][R10.64], R15 ;  /* 0x0000000f0a007986 */ /* 0x000fe8000c101908 */
[----:B------:R-:W-:Y:S01]  /*3520*/  STG.E desc[UR8][R10.64+0x400], R17 ;  /* 0x000400110a007986 */ /* 0x000fe2000c101908 */
[----:B------:R-:W-:Y:S05]  /*3530*/  EXIT ;  /* 0x000000000000794d */ /* 0x000fea0003800000 */
.L_x_116:
        /* <DEDUP_REMOVED lines=16> */
[----:B------:R-:W-:Y:S01]  /*3640*/  USHF.L.U32 UR6, UR4, 0x2, URZ ;  /* 0x0000000204067899 */ /* 0x000fe200080006ff */
[C---:B------:R-:W-:Y:S01]  /*3650*/  SHF.L.U32 R12, R5.reuse, 0x8, RZ ;  /* 0x00000008050c7819 */ /* 0x040fe200000006ff */
[----:B------:R-:W-:Y:S02]  /*3660*/  USHF.L.U64.HI UR5, UR4, 0x2, UR7 ;  /* 0x0000000204057899 */ /* 0x000fe40008010207 */
[----:B------:R-:W-:Y:S01]  /*3670*/  IADD3.X R14, PT, PT, RZ, UR7, RZ, P1, !PT ;  /* 0x00000007ff0e7c10 */ /* 0x000fe20008ffe4ff */
[----:B------:R-:W2:Y:S01]  /*3680*/  LDCU.64 UR10, c[0x0][0x398] ;  /* 0x00007300ff0a77ac */ /* 0x000ea20008000a00 */
[----:B------:R-:W-:-:S02]  /*3690*/  LOP3.LUT R5, R5, 0x3, RZ, 0xc0, !PT ;  /* 0x0000000305057812 */ /* 0x000fc400078ec0ff */
[----:B------:R-:W-:Y:S02]  /*36a0*/  MOV R6, UR6 ;  /* 0x0000000600067c02 */ /* 0x000fe40008000f00 */
[----:B------:R-:W-:Y:S02]  /*36b0*/  MOV R7, UR5 ;  /* 0x0000000500077c02 */ /* 0x000fe40008000f00 */
[----:B------:R-:W-:Y:S01]  /*36c0*/  IADD3 R5, PT, PT, -R5, RZ, RZ ;  /* 0x000000ff05057210 */ /* 0x000fe20007ffe1ff */
[----:B------:R-:W-:-:S03]  /*36d0*/  IMAD.WIDE.U32 R6, R4, 0x4, R6 ;  /* 0x0000000404067825 */ /* 0x000fc600078e0006 */
[----:B-1----:R-:W-:Y:S01]  /*36e0*/  IADD3 R6, P2, PT, R6, UR12, RZ ;  /* 0x0000000c06067c10 */ /* 0x002fe2000ff5e0ff */
[----:B0-----:R-:W-:Y:S01]  /*36f0*/  IMAD.WIDE.U32 R10, R4, 0x4, R10 ;  /* 0x00000004040a7825 */ /* 0x001fe200078e000a */
[----:B--2---:R-:W-:Y:S02]  /*3700*/  LEA R8, P1, R9, UR10, 0x2 ;  /* 0x0000000a09087c11 */ /* 0x004fe4000f8210ff */
[----:B------:R-:W-:Y:S02]  /*3710*/  IADD3.X R15, PT, PT, R7, UR13, RZ, P2, !PT ;  /* 0x0000000d070f7c10 */ /* 0x000fe400097fe4ff */
[----:B------:R-:W-:Y:S02]  /*3720*/  LOP3.LUT R7, R12, 0x300, RZ, 0xc0, !PT ;  /* 0x000003000c077812 */ /* 0x000fe400078ec0ff */
[----:B------:R-:W-:Y:S02]  /*3730*/  LEA.HI.X R9, R9, UR11, R14, 0x2, P1 ;  /* 0x0000000b09097c11 */ /* 0x000fe400088f140e */
[----:B------:R-:W-:-:S02]  /*3740*/  MOV R12, R10 ;  /* 0x0000000a000c7202 */ /* 0x000fc40000000f00 */
[----:B------:R-:W-:Y:S02]  /*3750*/  MOV R17, R11 ;  /* 0x0000000b00117202 */ /* 0x000fe40000000f00 */
[----:B------:R-:W-:-:S07]  /*3760*/  IADD3 R4, PT, PT, R4, R7, RZ ;  /* 0x0000000704047210 */ /* 0x000fce0007ffe0ff */
.L_x_137:
[----:B------:R-:W-:Y:S02]  /*3770*/  MOV R7, R15 ;  /* 0x0000000f00077202 */ /* 0x000fe40000000f00 */
[----:B0-----:R-:W-:-:S04]  /*3780*/  MOV R10, R12 ;  /* 0x0000000c000a7202 */ /* 0x001fc80000000f00 */
[----:B------:R0:W2:Y:S01]  /*3790*/  LDG.E.CONSTANT R7, desc[UR8][R6.64] ;  /* 0x0000000806077981 */ /* 0x0000a2000c1e9900 */
[----:B------:R-:W-:-:S05]  /*37a0*/  MOV R11, R17 ;  /* 0x00000011000b7202 */ /* 0x000fca0000000f00 */
[----:B------:R1:W3:Y:S01]  /*37b0*/  LDG.E.CONSTANT R10, desc[UR8][R10.64] ;  /* 0x000000080a0a7981 */ /* 0x0002e2000c1e9900 */
[----:B------:R-:W-:Y:S02]  /*37c0*/  IADD3 R5, PT, PT, R5, 0x1, RZ ;  /* 0x0000000105057810 */ /* 0x000fe40007ffe0ff */
[----:B------:R-:W-:Y:S02]  /*37d0*/  IADD3 R12, P3, PT, R12, 0x400, RZ ;  /* 0x000004000c0c7810 */ /* 0x000fe40007f7e0ff */
[----:B------:R-:W-:Y:S02]  /*37e0*/  ISETP.NE.AND P1, PT, R5, RZ, PT ;  /* 0x000000ff0500720c */ /* 0x000fe40003f25270 */
[----:B0-----:R-:W-:Y:S02]  /*37f0*/  IADD3 R6, P4, PT, R6, 0x400, RZ ;  /* 0x0000040006067810 */ /* 0x001fe40007f9e0ff */
[----:B------:R-:W-:Y:S02]  /*3800*/  IADD3.X R17, PT, PT, RZ, R17, RZ, P3, !PT ;  /* 0x00000011ff117210 */ /* 0x000fe40001ffe4ff */
[----:B-1----:R-:W-:-:S02]  /*3810*/  MOV R11, R9 ;  /* 0x00000009000b7202 */ /* 0x002fc40000000f00 */
[----:B------:R-:W-:Y:S01]  /*3820*/  IADD3.X R15, PT, PT, RZ, R15, RZ, P4, !PT ;  /* 0x0000000fff0f7210 */ /* 0x000fe200027fe4ff */
[----:B--2---:R-:W-:-:S04]  /*3830*/  FADD R13, R7, -R2 ;  /* 0x80000002070d7221 */ /* 0x004fc80000000000 */
[----:B------:R-:W-:-:S04]  /*3840*/  FMUL R13, R0, R13 ;  /* 0x0000000d000d7220 */ /* 0x000fc80000400000 */
[----:B---3--:R-:W-:Y:S01]  /*3850*/  FMUL R13, R13, R10 ;  /* 0x0000000a0d0d7220 */ /* 0x008fe20000400000 */
[----:B------:R-:W-:Y:S01]  /*3860*/  IMAD.MOV.U32 R10, RZ, RZ, R8 ;  /* 0x000000ffff0a7224 */ /* 0x000fe200078e0008 */
[----:B------:R-:W-:-:S04]  /*3870*/  IADD3 R8, P2, PT, R8, 0x400, RZ ;  /* 0x0000040008087810 */ /* 0x000fc80007f5e0ff */
[----:B------:R0:W-:Y:S01]  /*3880*/  STG.E desc[UR8][R10.64], R13 ;  /* 0x0000000d0a007986 */ /* 0x0001e2000c101908 */
[----:B------:R-:W-:Y:S01]  /*3890*/  IADD3.X R9, PT, PT, RZ, R9, RZ, P2, !PT ;  /* 0x00000009ff097210 */ /* 0x000fe200017fe4ff */
[----:B------:R-:W-:Y:S07]  /*38a0*/  @P1 BRA `(.L_x_137) ;  /* 0xfffffffc00b01947 */ /* 0x000fee000383ffff */
.L_x_136:
[----:B------:R-:W-:Y:S05]  /*38b0*/  BSYNC.RECONVERGENT B0 ;  /* 0x0000000000007941 */ /* 0x000fea0003800200 */
.L_x_135:
[----:B------:R-:W-:Y:S05]  /*38c0*/  @!P0 EXIT ;  /* 0x000000000000894d */ /* 0x000fea0003800000 */
[----:B------:R-:W1:Y:S01]  /*38d0*/  LDC.64 R8, c[0x0][0x388] ;  /* 0x0000e200ff087b82 */ /* 0x000e620000000a00 */
[----:B------:R-:W2:Y:S01]  /*38e0*/  LDCU.64 UR10, c[0x0][0x380] ;  /* 0x00007000ff0a77ac */ /* 0x000ea20008000a00 */
[C---:B------:R-:W-:Y:S01]  /*38f0*/  IADD3 R12, PT, PT, -R4.reuse, R3, RZ ;  /* 0x00000003040c7210 */ /* 0x040fe20007ffe1ff */
[----:B------:R-:W-:Y:S01]  /*3900*/  BSSY.RECONVERGENT B0, `(.L_x_138) ;  /* 0x0000083000007945 */ /* 0x000fe20003800200 */
[----:B------:R-:W-:Y:S01]  /*3910*/  IADD3 R5, P0, PT, R4, UR4, RZ ;  /* 0x0000000404057c10 */ /* 0x000fe2000ff1e0ff */
[----:B------:R-:W3:Y:S01]  /*3920*/  LDCU.64 UR12, c[0x0][0x398] ;  /* 0x00007300ff0c77ac */ /* 0x000ee20008000a00 */
[----:B------:R-:W-:Y:S02]  /*3930*/  ISETP.GT.AND P4, PT, R12, 0xc00, PT ;  /* 0x00000c000c00780c */ /* 0x000fe40003f84270 */
[----:B0-----:R-:W-:Y:S01]  /*3940*/  IADD3.X R10, PT, PT, RZ, UR7, RZ, P0, !PT ;  /* 0x00000007ff0a7c10 */ /* 0x001fe200087fe4ff */
[----:B------:R-:W-:Y:S02]  /*3950*/  USHF.L.U32 UR6, UR4, 0x2, URZ ;  /* 0x0000000204067899 */ /* 0x000fe400080006ff */
[----:B------:R-:W-:-:S04]  /*3960*/  USHF.L.U64.HI UR5, UR4, 0x2, UR7 ;  /* 0x0000000204057899 */ /* 0x000fc80008010207 */
[----:B------:R-:W-:Y:S02]  /*3970*/  MOV R6, UR6 ;  /* 0x0000000600067c02 */ /* 0x000fe40008000f00 */
[----:B------:R-:W-:-:S03]  /*3980*/  MOV R7, UR5 ;  /* 0x0000000500077c02 */ /* 0x000fc60008000f00 */
[----:B------:R-:W-:Y:S01]  /*3990*/  IMAD.WIDE.U32 R6, R4, 0x4, R6 ;  /* 0x0000000404067825 */ /* 0x000fe200078e0006 */
[----:B---3--:R-:W-:-:S03]  /*39a0*/  LEA R11, P0, R5, UR12, 0x2 ;  /* 0x0000000c050b7c11 */ /* 0x008fc6000f8010ff */
[----:B-1----:R-:W-:Y:S01]  /*39b0*/  IMAD.WIDE.U32 R8, R4, 0x4, R8 ;  /* 0x0000000404087825 */ /* 0x002fe200078e0008 */
[----:B--2---:R-:W-:Y:S02]  /*39c0*/  IADD3 R6, P1, PT, R6, UR10, RZ ;  /* 0x0000000a06067c10 */ /* 0x004fe4000ff3e0ff */
        /* <DEDUP_REMOVED lines=11> */
.L_x_140:
        /* <DEDUP_REMOVED lines=16> */
[----:B------:R-:W-:Y:S01]  /*3b80*/  FMUL R15, R0, R15 ;  /* 0x0000000f000f7220 */ /* 0x000fe20000400000 */
[----:B---3--:R-:W-:-:S03]  /*3b90*/  FADD R17, R17, -R2 ;  /* 0x8000000211117221 */ /* 0x008fc60000000000 */
[----:B----4-:R-:W-:Y:S01]  /*3ba0*/  FMUL R24, R15, R24 ;  /* 0x000000180f187220 */ /* 0x010fe20000400000 */
[----:B------:R-:W-:Y:S01]  /*3bb0*/  FMUL R17, R0, R17 ;  /* 0x0000001100117220 */ /* 0x000fe20000400000 */
[----:B------:R-:W2:Y:S03]  /*3bc0*/  LDG.E.CONSTANT R15, desc[UR8][R6.64+0x1400] ;  /* 0x00140008060f7981 */ /* 0x000ea6000c1e9900 */
[----:B-----5:R-:W-:Y:S02]  /*3bd0*/  FMUL R26, R17, R14 ;  /* 0x0000000e111a7220 */ /* 0x020fe40000400000 */
[----:B------:R-:W3:Y:S01]  /*3be0*/  LDG.E.CONSTANT R17, desc[UR8][R6.64+0x1800] ;  /* 0x0018000806117981 */ /* 0x000ee2000c1e9900 */
[----:B------:R-:W-:-:S03]  /*3bf0*/  FADD R13, R13, -R2 ;  /* 0x800000020d0d7221 */ /* 0x000fc60000000000 */
[----:B------:R-:W4:Y:S01]  /*3c00*/  LDG.E.CONSTANT R14, desc[UR8][R8.64+0x1400] ;  /* 0x00140008080e7981 */ /* 0x000f22000c1e9900 */
[----:B------:R-:W-:-:S04]  /*3c10*/  FMUL R13, R0, R13 ;  /* 0x0000000d000d7220 */ /* 0x000fc80000400000 */
[----:B------:R-:W-:Y:S02]  /*3c20*/  FMUL R29, R13, R12 ;  /* 0x0000000c0d1d7220 */ /* 0x000fe40000400000 */
[----:B------:R-:W5:Y:S04]  /*3c30*/  LDG.E.CONSTANT R12, desc[UR8][R8.64+0x1800] ;  /* 0x00180008080c7981 */ /* 0x000f68000c1e9900 */
[----:B------:R-:W5:Y:S01]  /*3c40*/  LDG.E.CONSTANT R13, desc[UR8][R8.64+0x1c00] ;  /* 0x001c0008080d7981 */ /* 0x000f62000c1e9900 */
[--C-:B------:R-:W-:Y:S01]  /*3c50*/  FADD R27, R27, -R2.reuse ;  /* 0x800000021b1b7221 */ /* 0x100fe20000000000 */
[--C-:B------:R-:W-:Y:S01]  /*3c60*/  FADD R21, R21, -R2.reuse ;  /* 0x8000000215157221 */ /* 0x100fe20000000000 */
[--C-:B------:R-:W-:Y:S02]  /*3c70*/  FADD R25, R25, -R2.reuse ;  /* 0x8000000219197221 */ /* 0x100fe40000000000 */
[C---:B------:R-:W-:Y:S01]  /*3c80*/  FMUL R27, R0.reuse, R27 ;  /* 0x0000001b001b7220 */ /* 0x040fe20000400000 */
[C---:B------:R-:W-:Y:S01]  /*3c90*/  FMUL R21, R0.reuse, R21 ;  /* 0x0000001500157220 */ /* 0x040fe20000400000 */
[----:B------:R0:W-:Y:S02]  /*3ca0*/  STG.E desc[UR8][R10.64+-0x800], R24 ;  /* 0xfff800180a007986 */ /* 0x0001e4000c101908 */
[----:B------:R-:W-:Y:S01]  /*3cb0*/  FMUL R22, R27, R22 ;  /* 0x000000161b167220 */ /* 0x000fe20000400000 */
[----:B------:R-:W-:Y:S01]  /*3cc0*/  FMUL R25, R0, R25 ;  /* 0x0000001900197220 */ /* 0x000fe20000400000 */
[----:B------:R-:W-:Y:S01]  /*3cd0*/  STG.E desc[UR8][R10.64], R29 ;  /* 0x0000001d0a007986 */ /* 0x000fe2000c101908 */
[----:B------:R-:W-:-:S03]  /*3ce0*/  FADD R23, R23, -R2 ;  /* 0x8000000217177221 */ /* 0x000fc60000000000 */
[----:B------:R1:W-:Y:S01]  /*3cf0*/  STG.E desc[UR8][R10.64+0x400], R22 ;  /* 0x000400160a007986 */ /* 0x0003e2000c101908 */
[----:B0-----:R-:W-:-:S03]  /*3d00*/  FMUL R24, R21, R18 ;  /* 0x0000001215187220 */ /* 0x001fc60000400000 */
[----:B------:R0:W-:Y:S04]  /*3d10*/  STG.E desc[UR8][R10.64+-0x400], R26 ;  /* 0xfffc001a0a007986 */ /* 0x0001e8000c101908 */
[----:B------:R-:W5:Y:S01]  /*3d20*/  LDG.E.CONSTANT R21, desc[UR8][R6.64+0x2000] ;  /* 0x0020000806157981 */ /* 0x000f62000c1e9900 */
[----:B------:R-:W-:Y:S01]  /*3d30*/  FMUL R23, R0, R23 ;  /* 0x0000001700177220 */ /* 0x000fe20000400000 */
[----:B------:R-:W-:Y:S01]  /*3d40*/  FMUL R20, R25, R20 ;  /* 0x0000001419147220 */ /* 0x000fe20000400000 */
[----:B-1----:R-:W-:Y:S01]  /*3d50*/  FADD R22, R19, -R2 ;  /* 0x8000000213167221 */ /* 0x002fe20000000000 */
[----:B------:R-:W5:Y:S04]  /*3d60*/  LDG.E.CONSTANT R25, desc[UR8][R6.64+0x2400] ;  /* 0x0024000806197981 */ /* 0x000f68000c1e9900 */
[----:B------:R-:W5:Y:S01]  /*3d70*/  LDG.E.CONSTANT R18, desc[UR8][R8.64+0x2000] ;  /* 0x0020000808127981 */ /* 0x000f62000c1e9900 */
[----:B0-----:R-:W-:-:S03]  /*3d80*/  FMUL R26, R23, R16 ;  /* 0x00000010171a7220 */ /* 0x001fc60000400000 */
[----:B------:R-:W5:Y:S01]  /*3d90*/  LDG.E.CONSTANT R23, desc[UR8][R6.64+0x2800] ;  /* 0x0028000806177981 */ /* 0x000f62000c1e9900 */
[----:B------:R-:W-:-:S03]  /*3da0*/  FMUL R22, R0, R22 ;  /* 0x0000001600167220 */ /* 0x000fc60000400000 */
[----:B------:R-:W5:Y:S04]  /*3db0*/  LDG.E.CONSTANT R27, desc[UR8][R6.64+0x2c00] ;  /* 0x002c0008061b7981 */ /* 0x000f68000c1e9900 */
[----:B------:R-:W5:Y:S04]  /*3dc0*/  LDG.E.CONSTANT R16, desc[UR8][R8.64+0x2400] ;  /* 0x0024000808107981 */ /* 0x000f68000c1e9900 */
[----:B------:R0:W-:Y:S04]  /*3dd0*/  STG.E desc[UR8][R10.64+0x800], R20 ;  /* 0x000800140a007986 */ /* 0x0001e8000c101908 */
[----:B0-----:R-:W5:Y:S01]  /*3de0*/  LDG.E.CONSTANT R20, desc[UR8][R8.64+0x2800] ;  /* 0x0028000808147981 */ /* 0x001f62000c1e9900 */
[----:B--2---:R-:W-:-:S04]  /*3df0*/  FADD R15, R15, -R2 ;  /* 0x800000020f0f7221 */ /* 0x004fc80000000000 */
[C---:B------:R-:W-:Y:S01]  /*3e00*/  FMUL R19, R0.reuse, R15 ;  /* 0x0000000f00137220 */ /* 0x040fe20000400000 */
[----:B---3--:R-:W-:Y:S01]  /*3e10*/  FADD R29, R17, -R2 ;  /* 0x80000002111d7221 */ /* 0x008fe20000000000 */
[----:B------:R-:W2:Y:S03]  /*3e20*/  LDG.E.CONSTANT R15, desc[UR8][R6.64+0x3400] ;  /* 0x00340008060f7981 */ /* 0x000ea6000c1e9900 */
[----:B------:R-:W-:Y:S01]  /*3e30*/  FMUL R29, R0, R29 ;  /* 0x0000001d001d7220 */ /* 0x000fe20000400000 */
[----:B------:R0:W3:Y:S01]  /*3e40*/  LDG.E.CONSTANT R17, desc[UR8][R6.64+0x3000] ;  /* 0x0030000806117981 */ /* 0x0000e2000c1e9900 */
[----:B----4-:R-:W-:-:S03]  /*3e50*/  FMUL R19, R19, R14 ;  /* 0x0000000e13137220 */ /* 0x010fc60000400000 */
[----:B------:R-:W4:Y:S01]  /*3e60*/  LDG.E.CONSTANT R14, desc[UR8][R8.64+0x2c00] ;  /* 0x002c0008080e7981 */ /* 0x000f22000c1e9900 */
[----:B-----5:R-:W-:-:S03]  /*3e70*/  FMUL R29, R29, R12 ;  /* 0x0000000c1d1d7220 */ /* 0x020fc60000400000 */
[----:B------:R-:W5:Y:S01]  /*3e80*/  LDG.E.CONSTANT R12, desc[UR8][R8.64+0x3400] ;  /* 0x00340008080c7981 */ /* 0x000f62000c1e9900 */
[----:B------:R-:W-:-:S03]  /*3e90*/  FMUL R22, R22, R13 ;  /* 0x0000000d16167220 */ /* 0x000fc60000400000 */
[----:B------:R1:W4:Y:S01]  /*3ea0*/  LDG.E.CONSTANT R13, desc[UR8][R8.64+0x3000] ;  /* 0x00300008080d7981 */ /* 0x000322000c1e9900 */
[----:B------:R-:W-:-:S03]  /*3eb0*/  IADD3 R4, PT, PT, R4, 0x1000, RZ ;  /* 0x0000100004047810 */ /* 0x000fc60007ffe0ff */
[----:B------:R0:W-:Y:S01]  /*3ec0*/  STG.E desc[UR8][R10.64+0xc00], R24 ;  /* 0x000c00180a007986 */ /* 0x0001e2000c101908 */
[----:B------:R-:W-:Y:S01]  /*3ed0*/  ISETP.GE.AND P4, PT, R4, R5, PT ;  /* 0x000000050400720c */ /* 0x000fe20003f86270 */
[----:B------:R-:W-:-:S04]  /*3ee0*/  FADD R21, R21, -R2 ;  /* 0x8000000215157221 */ /* 0x000fc80000000000 */
[----:B------:R-:W-:Y:S01]  /*3ef0*/  FMUL R21, R0, R21 ;  /* 0x0000001500157220 */ /* 0x000fe20000400000 */
[----:B0-----:R-:W-:-:S03]  /*3f00*/  FADD R24, R25, -R2 ;  /* 0x8000000219187221 */ /* 0x001fc60000000000 */
[----:B------:R-:W-:Y:S01]  /*3f10*/  FMUL R25, R21, R18 ;  /* 0x0000001215197220 */ /* 0x000fe20000400000 */
[----:B------:R-:W-:Y:S01]  /*3f20*/  FMUL R21, R0, R24 ;  /* 0x0000001800157220 */ /* 0x000fe20000400000 */
[--C-:B------:R-:W-:Y:S01]  /*3f30*/  FADD R23, R23, -R2.reuse ;  /* 0x8000000217177221 */ /* 0x100fe20000000000 */
[----:B------:R-:W-:-:S03]  /*3f40*/  FADD R27, R27, -R2 ;  /* 0x800000021b1b7221 */ /* 0x000fc60000000000 */
[C---:B------:R-:W-:Y:S01]  /*3f50*/  FMUL R23, R0.reuse, R23 ;  /* 0x0000001700177220 */ /* 0x040fe20000400000 */
[----:B------:R-:W-:Y:S01]  /*3f60*/  FMUL R21, R21, R16 ;  /* 0x0000001015157220 */ /* 0x000fe20000400000 */
[----:B------:R-:W-:Y:S01]  /*3f70*/  FMUL R27, R0, R27 ;  /* 0x0000001b001b7220 */ /* 0x000fe20000400000 */
[----:B------:R-:W-:Y:S02]  /*3f80*/  IADD3 R6, P1, PT, R6, 0x4000, RZ ;  /* 0x0000400006067810 */ /* 0x000fe40007f3e0ff */
[----:B-1----:R-:W-:Y:S01]  /*3f90*/  IADD3 R8, P2, PT, R8, 0x4000, RZ ;  /* 0x0000400008087810 */ /* 0x002fe20007f5e0ff */
[----:B------:R-:W-:Y:S01]  /*3fa0*/  STG.E desc[UR8][R10.64+0x1000], R26 ;  /* 0x0010001a0a007986 */ /* 0x000fe2000c101908 */
[----:B------:R-:W-:Y:S02]  /*3fb0*/  IADD3.X R7, PT, PT, RZ, R7, RZ, P1, !PT ;  /* 0x00000007ff077210 */ /* 0x000fe40000ffe4ff */
[----:B------:R-:W-:Y:S01]  /*3fc0*/  IADD3.X R9, PT, PT, RZ, R9, RZ, P2, !PT ;  /* 0x00000009ff097210 */ /* 0x000fe200017fe4ff */
[----:B------:R-:W-:Y:S01]  /*3fd0*/  STG.E desc[UR8][R10.64+0x1400], R19 ;  /* 0x001400130a007986 */ /* 0x000fe2000c101908 */
[----:B------:R-:W-:-:S03]  /*3fe0*/  FMUL R23, R23, R20 ;  /* 0x0000001417177220 */ /* 0x000fc60000400000 */
[----:B------:R-:W-:Y:S04]  /*3ff0*/  STG.E desc[UR8][R10.64+0x1800], R29 ;  /* 0x0018001d0a007986 */ /* 0x000fe8000c101908 */
[----:B------:R-:W-:Y:S04]  /*4000*/  STG.E desc[UR8][R10.64+0x1c00], R22 ;  /* 0x001c00160a007986 */ /* 0x000fe8000c101908 */
[----:B------:R-:W-:Y:S04]  /*4010*/  STG.E desc[UR8][R10.64+0x2000], R25 ;  /* 0x002000190a007986 */ /* 0x000fe8000c101908 */
[----:B------:R-:W-:Y:S04]  /*4020*/  STG.E desc[UR8][R10.64+0x2400], R21 ;  /* 0x002400150a007986 */ /* 0x000fe8000c101908 */
[----:B------:R-:W-:Y:S01]  /*4030*/  STG.E desc[UR8][R10.64+0x2800], R23 ;  /* 0x002800170a007986 */ /* 0x000fe2000c101908 */
[----:B--2---:R-:W-:-:S04]  /*4040*/  FADD R15, R15, -R2 ;  /* 0x800000020f0f7221 */ /* 0x004fc80000000000 */
[----:B------:R-:W-:Y:S01]  /*4050*/  FMUL R15, R0, R15 ;  /* 0x0000000f000f7220 */ /* 0x000fe20000400000 */
[----:B---3--:R-:W-:-:S04]  /*4060*/  FADD R17, R17, -R2 ;  /* 0x8000000211117221 */ /* 0x008fc80000000000 */
[----:B------:R-:W-:Y:S01]  /*4070*/  FMUL R16, R0, R17 ;  /* 0x0000001100107220 */ /* 0x000fe20000400000 */
[----:B-----5:R-:W-:Y:S01]  /*4080*/  FMUL R15, R15, R12 ;  /* 0x0000000c0f0f7220 */ /* 0x020fe20000400000 */
[----:B------:R-:W-:Y:S01]  /*4090*/  IADD3 R12, P3, PT, R10, 0x4000, RZ ;  /* 0x000040000a0c7810 */ /* 0x000fe20007f7e0ff */
[----:B----4-:R-:W-:Y:S01]  /*40a0*/  FMUL R27, R27, R14 ;  /* 0x0000000e1b1b7220 */ /* 0x010fe20000400000 */
[----:B------:R-:W-:-:S03]  /*40b0*/  FMUL R13, R16, R13 ;  /* 0x0000000d100d7220 */ /* 0x000fc60000400000 */
[----:B------:R-:W-:Y:S01]  /*40c0*/  IMAD.X R17, RZ, RZ, R11, P3 ;  /* 0x000000ffff117224 */ /* 0x000fe200018e060b */
[----:B------:R-:W-:Y:S04]  /*40d0*/  STG.E desc[UR8][R10.64+0x2c00], R27 ;  /* 0x002c001b0a007986 */ /* 0x000fe8000c101908 */
[----:B------:R-:W-:Y:S04]  /*40e0*/  STG.E desc[UR8][R10.64+0x3000], R13 ;  /* 0x0030000d0a007986 */ /* 0x000fe8000c101908 */
[----:B------:R0:W-:Y:S02]  /*40f0*/  STG.E desc[UR8][R10.64+0x3400], R15 ;  /* 0x0034000f0a007986 */ /* 0x0001e4000c101908 */
[----:B0-----:R-:W-:-:S02]  /*4100*/  MOV R10, R12 ;  /* 0x0000000c000a7202 */ /* 0x001fc40000000f00 */
[----:B------:R-:W-:Y:S01]  /*4110*/  MOV R11, R17 ;  /* 0x00000011000b7202 */ /* 0x000fe20000000f00 */
[----:B------:R-:W-:Y:S06]  /*4120*/  @!P4 BRA `(.L_x_140) ;  /* 0xfffffff80054c947 */ /* 0x000fec000383ffff */
.L_x_139:
[----:B------:R-:W-:Y:S05]  /*4130*/  BSYNC.RECONVERGENT B0 ;  /* 0x0000000000007941 */ /* 0x000fea0003800200 */
.L_x_138:
        /* <DEDUP_REMOVED lines=26> */
[--C-:B--2---:R-:W-:Y:S01]  /*42e0*/  FADD R27, R27, -R2.reuse ;  /* 0x800000021b1b7221 */ /* 0x104fe20000000000 */
[----:B---3--:R-:W-:-:S03]  /*42f0*/  FADD R23, R23, -R2 ;  /* 0x8000000217177221 */ /* 0x008fc60000000000 */
[C---:B------:R-:W-:Y:S01]  /*4300*/  FMUL R27, R0.reuse, R27 ;  /* 0x0000001b001b7220 */ /* 0x040fe20000400000 */
[C---:B------:R-:W-:Y:S01]  /*4310*/  FMUL R23, R0.reuse, R23 ;  /* 0x0000001700177220 */ /* 0x040fe20000400000 */
[--C-:B----4-:R-:W-:Y:S01]  /*4320*/  FADD R25, R25, -R2.reuse ;  /* 0x8000000219197221 */ /* 0x110fe20000000000 */
[--C-:B-----5:R-:W-:Y:S01]  /*4330*/  FADD R29, R29, -R2.reuse ;  /* 0x800000021d1d7221 */ /* 0x120fe20000000000 */
[--C-:B------:R-:W-:Y:S01]  /*4340*/  FADD R5, R5, -R2.reuse ;  /* 0x8000000205057221 */ /* 0x100fe20000000000 */
[--C-:B------:R-:W-:Y:S01]  /*4350*/  FADD R17, R17, -R2.reuse ;  /* 0x8000000211117221 */ /* 0x100fe20000000000 */
[--C-:B------:R-:W-:Y:S01]  /*4360*/  FADD R21, R21, -R2.reuse ;  /* 0x8000000215157221 */ /* 0x100fe20000000000 */
[----:B------:R-:W-:Y:S01]  /*4370*/  FADD R19, R19, -R2 ;  /* 0x8000000213137221 */ /* 0x000fe20000000000 */
[C---:B------:R-:W-:Y:S01]  /*4380*/  FMUL R25, R0.reuse, R25 ;  /* 0x0000001900197220 */ /* 0x040fe20000400000 */
[C---:B------:R-:W-:Y:S01]  /*4390*/  FMUL R29, R0.reuse, R29 ;  /* 0x0000001d001d7220 */ /* 0x040fe20000400000 */
[C---:B------:R-:W-:Y:S01]  /*43a0*/  FMUL R17, R0.reuse, R17 ;  /* 0x0000001100117220 */ /* 0x040fe20000400000 */
[----:B------:R-:W-:Y:S01]  /*43b0*/  FMUL R27, R27, R18 ;  /* 0x000000121b1b7220 */ /* 0x000fe20000400000 */
[C---:B------:R-:W-:Y:S01]  /*43c0*/  FMUL R18, R0.reuse, R21 ;  /* 0x0000001500127220 */ /* 0x040fe20000400000 */
[C---:B------:R-:W-:Y:S01]  /*43d0*/  FMUL R19, R0.reuse, R19 ;  /* 0x0000001300137220 */ /* 0x040fe20000400000 */
[----:B------:R-:W-:Y:S01]  /*43e0*/  FMUL R23, R23, R16 ;  /* 0x0000001017177220 */ /* 0x000fe20000400000 */
[----:B------:R-:W-:Y:S01]  /*43f0*/  FMUL R16, R0, R5 ;  /* 0x0000000500107220 */ /* 0x000fe20000400000 */
[----:B------:R-:W-:Y:S01]  /*4400*/  IADD3 R5, P3, PT, R10, 0x2000, RZ ;  /* 0x000020000a057810 */ /* 0x000fe20007f7e0ff */
[----:B------:R-:W-:Y:S01]  /*4410*/  FMUL R25, R25, R22 ;  /* 0x0000001619197220 */ /* 0x000fe20000400000 */
[----:B------:R-:W-:Y:S01]  /*4420*/  FMUL R29, R29, R20 ;  /* 0x000000141d1d7220 */ /* 0x000fe20000400000 */
[----:B------:R-:W-:Y:S01]  /*4430*/  FMUL R15, R16, R15 ;  /* 0x0000000f100f7220 */ /* 0x000fe20000400000 */
[----:B------:R-:W-:Y:S01]  /*4440*/  FMUL R17, R17, R14 ;  /* 0x0000000e11117220 */ /* 0x000fe20000400000 */
[----:B------:R-:W-:Y:S01]  /*4450*/  FMUL R13, R18, R13 ;  /* 0x0000000d120d7220 */ /* 0x000fe20000400000 */
[----:B------:R-:W-:Y:S01]  /*4460*/  FMUL R19, R19, R12 ;  /* 0x0000000c13137220 */ /* 0x000fe20000400000 */
[----:B------:R-:W-:Y:S01]  /*4470*/  IADD3.X R12, PT, PT, RZ, R11, RZ, P3, !PT ;  /* 0x0000000bff0c7210 */ /* 0x000fe20001ffe4ff */
        /* <DEDUP_REMOVED lines=10> */
.L_x_142:
[----:B------:R-:W-:Y:S05]  /*4520*/  BSYNC.RECONVERGENT B0 ;  /* 0x0000000000007941 */ /* 0x000fea0003800200 */
.L_x_141:
        /* <DEDUP_REMOVED lines=20> */
[----:B------:R-:W-:Y:S01]  /*4670*/  STG.E desc[UR8][R10.64+-0x800], R3 ;  /* 0xfff800030a007986 */ /* 0x000fe2000c101908 */
[----:B------:R-:W-:-:S03]  /*4680*/  FMUL R13, R13, R14 ;  /* 0x0000000e0d0d7220 */ /* 0x000fc60000400000 */
[----:B------:R-:W-:Y:S01]  /*4690*/  STG.E desc[UR8][R10.64+-0x400], R5 ;  /* 0xfffc00050a007986 */ /* 0x000fe2000c101908 */
[----:B------:R-:W-:-:S03]  /*46a0*/  FMUL R15, R15, R16 ;  /* 0x000000100f0f7220 */ /* 0x000fc60000400000 */
[----:B------:R-:W-:Y:S04]  /*46b0*/  STG.E desc[UR8][R10.64], R13 ;  /* 0x0000000d0a007986 */ /* 0x000fe8000c101908 */
[----:B------:R-:W-:Y:S01]  /*46c0*/  STG.E desc[UR8][R10.64+0x400], R15 ;  /* 0x0004000f0a007986 */ /* 0x000fe2000c101908 */
[----:B------:R-:W-:Y:S05]  /*46d0*/  EXIT ;  /* 0x000000000000794d */ /* 0x000fea0003800000 */
.L_x_134:
        /* <DEDUP_REMOVED lines=9> */
[----:B------:R-:W1:Y:S01]  /*4770*/  LDC.64 R12, c[0x0][0x390] ;  /* 0x0000e400ff0c7b82 */ /* 0x000e620000000a00 */
[----:B------:R-:W-:Y:S01]  /*4780*/  IADD3 R7, P1, PT, R4, UR4, RZ ;  /* 0x0000000404077c10 */ /* 0x000fe2000ff3e0ff */
[----:B------:R-:W2:Y:S01]  /*4790*/  LDCU.64 UR16, c[0x0][0x380] ;  /* 0x00007000ff1077ac */ /* 0x000ea20008000a00 */
[----:B------:R-:W-:Y:S02]  /*47a0*/  LEA.HI R5, R5, 0x1, RZ, 0x18 ;  /* 0x0000000105057811 */ /* 0x000fe400078fc0ff */
[----:B------:R-:W-:Y:S01]  /*47b0*/  IADD3.X R14, PT, PT, RZ, UR7, RZ, P1, !PT ;  /* 0x00000007ff0e7c10 */ /* 0x000fe20008ffe4ff */
[----:B------:R-:W-:Y:S02]  /*47c0*/  USHF.L.U32 UR6, UR4, 0x2, URZ ;  /* 0x0000000204067899 */ /* 0x000fe400080006ff */
[----:B------:R-:W3:Y:S01]  /*47d0*/  LDC.64 R10, c[0x0][0x388] ;  /* 0x0000e200ff0a7b82 */ /* 0x000ee20000000a00 */
[----:B------:R-:W-:-:S03]  /*47e0*/  USHF.L.U64.HI UR5, UR4, 0x2, UR7 ;  /* 0x0000000204057899 */ /* 0x000fc60008010207 */
[----:B------:R-:W-:-:S03]  /*47f0*/  MOV R8, UR6 ;  /* 0x0000000600087c02 */ /* 0x000fc60008000f00 */
[----:B------:R-:W-:Y:S02]  /*4800*/  MOV R9, UR5 ;  /* 0x0000000500097c02 */ /* 0x000fe40008000f00 */
[----:B0-----:R-:W-:Y:S01]  /*4810*/  LEA R6, P1, R7, UR14, 0x2 ;  /* 0x0000000e07067c11 */ /* 0x001fe2000f8210ff */
[----:B------:R-:W-:-:S03]  /*4820*/  IMAD.WIDE.U32 R8, R4, 0x4, R8 ;  /* 0x0000000404087825 */ /* 0x000fc600078e0008 */
[----:B------:R-:W-:Y:S02]  /*4830*/  LEA.HI.X R7, R7, UR15, R14, 0x2, P1 ;  /* 0x0000000f07077c11 */ /* 0x000fe400088f140e */
[C---:B------:R-:W-:Y:S01]  /*4840*/  SHF.L.U32 R14, R5.reuse, 0x8, RZ ;  /* 0x00000008050e7819 */ /* 0x040fe200000006ff */
[----:B-1----:R-:W-:Y:S01]  /*4850*/  IMAD.WIDE.U32 R12, R4, 0x4, R12 ;  /* 0x00000004040c7825 */ /* 0x002fe200078e000c */
[----:B------:R-:W-:Y:S02]  /*4860*/  LOP3.LUT R5, R5, 0x3, RZ, 0xc0, !PT ;  /* 0x0000000305057812 */ /* 0x000fe400078ec0ff */
[----:B--2---:R-:W-:Y:S02]  /*4870*/  IADD3 R8, P2, PT, R8, UR16, RZ ;  /* 0x0000001008087c10 */ /* 0x004fe4000ff5e0ff */
[----:B------:R-:W-:Y:S01]  /*4880*/  LOP3.LUT R15, R14, 0x300, RZ, 0xc0, !PT ;  /* 0x000003000e0f7812 */ /* 0x000fe200078ec0ff */
[----:B------:R-:W-:Y:S01]  /*4890*/  IMAD.MOV R5, RZ, RZ, -R5 ;  /* 0x000000ffff057224 */ /* 0x000fe200078e0a05 */
[----:B------:R-:W-:Y:S01]  /*48a0*/  IADD3.X R9, PT, PT, R9, UR17, RZ, P2, !PT ;  /* 0x0000001109097c10 */ /* 0x000fe200097fe4ff */
[C---:B---3--:R-:W-:Y:S01]  /*48b0*/  IMAD.WIDE.U32 R10, R4.reuse, 0x4, R10 ;  /* 0x00000004040a7825 */ /* 0x048fe200078e000a */
[----:B------:R-:W-:-:S07]  /*48c0*/  IADD3 R4, PT, PT, R4, R15, RZ ;  /* 0x0000000f04047210 */ /* 0x000fce0007ffe0ff */
.L_x_145:
[----:B0-----:R0:W2:Y:S04]  /*48d0*/  LDG.E.CONSTANT R15, desc[UR8][R8.64] ;  /* 0x00000008080f7981 */ /* 0x0010a8000c1e9900 */
[----:B------:R1:W3:Y:S04]  /*48e0*/  LDG.E.CONSTANT R14, desc[UR8][R10.64] ;  /* 0x000000080a0e7981 */ /* 0x0002e8000c1e9900 */
[----:B------:R4:W3:Y:S01]  /*48f0*/  LDG.E.CONSTANT R16, desc[UR8][R12.64] ;  /* 0x000000080c107981 */ /* 0x0008e2000c1e9900 */
[----:B------:R-:W-:Y:S02]  /*4900*/  IADD3 R5, PT, PT, R5, 0x1, RZ ;  /* 0x0000000105057810 */ /* 0x000fe40007ffe0ff */
[----:B0-----:R-:W-:-:S02]  /*4910*/  IADD3 R8, P5, PT, R8, 0x400, RZ ;  /* 0x0000040008087810 */ /* 0x001fc40007fbe0ff */
[----:B------:R-:W-:Y:S02]  /*4920*/  ISETP.NE.AND P1, PT, R5, RZ, PT ;  /* 0x000000ff0500720c */ /* 0x000fe40003f25270 */
[----:B-1----:R-:W-:Y:S02]  /*4930*/  IADD3 R10, P4, PT, R10, 0x400, RZ ;  /* 0x000004000a0a7810 */ /* 0x002fe40007f9e0ff */
[----:B------:R-:W-:Y:S02]  /*4940*/  IADD3.X R9, PT, PT, RZ, R9, RZ, P5, !PT ;  /* 0x00000009ff097210 */ /* 0x000fe40002ffe4ff */
[----:B----4-:R-:W-:Y:S02]  /*4950*/  IADD3 R12, P3, PT, R12, 0x400, RZ ;  /* 0x000004000c0c7810 */ /* 0x010fe40007f7e0ff */
[----:B------:R-:W-:Y:S02]  /*4960*/  IADD3.X R11, PT, PT, RZ, R11, RZ, P4, !PT ;  /* 0x0000000bff0b7210 */ /* 0x000fe400027fe4ff */
[----:B------:R-:W-:Y:S01]  /*4970*/  IADD3.X R13, PT, PT, RZ, R13, RZ, P3, !PT ;  /* 0x0000000dff0d7210 */ /* 0x000fe20001ffe4ff */
[----:B--2---:R-:W-:-:S04]  /*4980*/  FADD R15, R15, -R2 ;  /* 0x800000020f0f7221 */ /* 0x004fc80000000000 */
[----:B------:R-:W-:-:S04]  /*4990*/  FMUL R15, R0, R15 ;  /* 0x0000000f000f7220 */ /* 0x000fc80000400000 */
[----:B---3--:R-:W-:Y:S01]  /*49a0*/  FFMA R17, R15, R14, R16 ;  /* 0x0000000e0f117223 */ /* 0x008fe20000000010 */
[----:B------:R-:W-:Y:S02]  /*49b0*/  MOV R14, R6 ;  /* 0x00000006000e7202 */ /* 0x000fe40000000f00 */
[----:B------:R-:W-:Y:S02]  /*49c0*/  MOV R15, R7 ;  /* 0x00000007000f7202 */ /* 0x000fe40000000f00 */
[----:B------:R-:W-:-:S03]  /*49d0*/  IADD3 R6, P2, PT, R6, 0x400, RZ ;  /* 0x0000040006067810 */ /* 0x000fc60007f5e0ff */
[----:B------:R0:W-:Y:S01]  /*49e0*/  STG.E desc[UR8][R14.64], R17 ;  /* 0x000000110e007986 */ /* 0x0001e2000c101908 */
[----:B------:R-:W-:Y:S01]  /*49f0*/  IADD3.X R7, PT, PT, RZ, R7, RZ, P2, !PT ;  /* 0x00000007ff077210 */ /* 0x000fe200017fe4ff */
[----:B------:R-:W-:Y:S08]  /*4a00*/  @P1 BRA `(.L_x_145) ;  /* 0xfffffffc00b01947 */ /* 0x000ff0000383ffff */
.L_x_144:
[----:B------:R-:W-:Y:S05]  /*4a10*/  BSYNC.RECONVERGENT B0 ;  /* 0x0000000000007941 */ /* 0x000fea0003800200 */
.L_x_143:
[----:B------:R-:W-:Y:S05]  /*4a20*/  @!P0 EXIT ;  /* 0x000000000000894d */ /* 0x000fea0003800000 */
[----:B------:R-:W1:Y:S01]  /*4a30*/  LDCU.64 UR14, c[0x0][0x380] ;  /* 0x00007000ff0e77ac */ /* 0x000e620008000a00 */
[----:B------:R-:W-:Y:S01]  /*4a40*/  HFMA2 R8, -RZ, RZ, 0, 0.0001220703125 ;  /* 0x00000800ff087431 */ /* 0x000fe200000001ff */
[C---:B------:R-:W-:Y:S01]  /*4a50*/  IADD3 R12, PT, PT, -R4.reuse, R3, RZ ;  /* 0x00000003040c7210 */ /* 0x040fe20007ffe1ff */
[----:B------:R-:W-:Y:S01]  /*4a60*/  BSSY.RECONVERGENT B0, `(.L_x_146) ;  /* 0x0000098000007945 */ /* 0x000fe20003800200 */
[----:B------:R-:W2:Y:S01]  /*4a70*/  LDCU.64 UR16, c[0x0][0x398] ;  /* 0x00007300ff1077ac */ /* 0x000ea20008000a00 */
[----:B------:R-:W-:Y:S02]  /*4a80*/  IADD3 R5, P0, PT, R4, UR4, RZ ;  /* 0x0000000404057c10 */ /* 0x000fe4000ff1e0ff */
[----:B------:R-:W-:Y:S01]  /*4a90*/  MOV R9, 0x0 ;  /* 0x0000000000097802 */ /* 0x000fe20000000f00 */
[----:B------:R-:W-:Y:S01]  /*4aa0*/  USHF.L.U32 UR6, UR4, 0x2, URZ ;  /* 0x0000000204067899 */ /* 0x000fe200080006ff */
[----:B------:R-:W-:Y:S01]  /*4ab0*/  ISETP.GT.AND P1, PT, R12, 0xc00, PT ;  /* 0x00000c000c00780c */ /* 0x000fe20003f24270 */
[----:B------:R-:W-:-:S02]  /*4ac0*/  USHF.L.U64.HI UR5, UR4, 0x2, UR7 ;  /* 0x0000000204057899 */ /* 0x000fc40008010207 */
[----:B------:R-:W-:Y:S01]  /*4ad0*/  IADD3.X R10, PT, PT, RZ, UR7, RZ, P0, !PT ;  /* 0x00000007ff0a7c10 */ /* 0x000fe200087fe4ff */
[----:B------:R-:W-:Y:S01]  /*4ae0*/  IMAD.WIDE.U32 R8, R4, 0x4, R8 ;  /* 0x0000000404087825 */ /* 0x000fe200078e0008 */
[----:B------:R-:W-:Y:S02]  /*4af0*/  MOV R6, UR6 ;  /* 0x0000000600067c02 */ /* 0x000fe40008000f00 */
[----:B------:R-:W-:-:S03]  /*4b00*/  MOV R7, UR5 ;  /* 0x0000000500077c02 */ /* 0x000fc60008000f00 */
[----:B------:R-:W-:Y:S01]  /*4b10*/  IMAD.WIDE.U32 R6, R4, 0x4, R6 ;  /* 0x0000000404067825 */ /* 0x000fe200078e0006 */
[C---:B--2---:R-:W-:Y:S02]  /*4b20*/  LEA R11, P0, R5.reuse, UR16, 0x2 ;  /* 0x00000010050b7c11 */ /* 0x044fe4000f8010ff */
[----:B-1----:R-:W-:Y:S02]  /*4b30*/  IADD3 R6, P3, PT, R6, UR14, RZ ;  /* 0x0000000e06067c10 */ /* 0x002fe4000ff7e0ff */
[----:B------:R-:W-:Y:S02]  /*4b40*/  LEA.HI.X R5, R5, UR17, R10, 0x2, P0 ;  /* 0x0000001105057c11 */ /* 0x000fe400080f140a */
[----:B------:R-:W-:Y:S02]  /*4b50*/  IADD3 R6, P4, PT, R6, 0x800, RZ ;  /* 0x0000080006067810 */ /* 0x000fe40007f9e0ff */
[C---:B------:R-:W-:Y:S02]  /*4b60*/  IADD3 R12, P0, PT, R8.reuse, UR10, RZ ;  /* 0x0000000a080c7c10 */ /* 0x040fe4000ff1e0ff */
[----:B------:R-:W-:-:S02]  /*4b70*/  IADD3 R10, P2, PT, R8, UR12, RZ ;  /* 0x0000000c080a7c10 */ /* 0x000fc4000ff5e0ff */
[----:B------:R-:W-:Y:S02]  /*4b80*/  IADD3 R8, P5, PT, R11, 0x800, RZ ;  /* 0x000008000b087810 */ /* 0x000fe40007fbe0ff */
[----:B------:R-:W-:Y:S02]  /*4b90*/  IADD3.X R7, PT, PT, RZ, UR15, R7, P4, P3 ;  /* 0x0000000fff077c10 */ /* 0x000fe4000a7e6407 */
[C---:B------:R-:W-:Y:S02]  /*4ba0*/  IADD3.X R13, PT, PT, R9.reuse, UR11, RZ, P0, !PT ;  /* 0x0000000b090d7c10 */ /* 0x040fe400087fe4ff */
[----:B------:R-:W-:Y:S02]  /*4bb0*/  IADD3.X R11, PT, PT, R9, UR13, RZ, P2, !PT ;  /* 0x0000000d090b7c10 */ /* 0x000fe400097fe4ff */
[----:B------:R-:W-:Y:S02]  /*4bc0*/  IADD3.X R9, PT, PT, RZ, R5, RZ, P5, !PT ;  /* 0x00000005ff097210 */ /* 0x000fe40002ffe4ff */
[----:B------:R-:W-:Y:S01]  /*4bd0*/  PLOP3.LUT P0, PT, PT, PT, PT, 0x80, 0x8 ;  /* 0x000000000008781c */ /* 0x000fe20003f0f070 */
[----:B------:R-:W-:-:S12]  /*4be0*/  @!P1 BRA `(.L_x_147) ;  /* 0x0000000400fc9947 */ /* 0x000fd80003800000 */
[----:B------:R-:W-:Y:S02]  /*4bf0*/  PLOP3.LUT P0, PT, PT, PT, PT, 0x8, 0x80 ;  /* 0x000000000080781c */ /* 0x000fe40003f0e170 */
[----:B------:R-:W-:-:S11]  /*4c00*/  IADD3 R5, PT, PT, R3, -0xc00, RZ ;  /* 0xfffff40003057810 */ /* 0x000fd60007ffe0ff */
.L_x_148:
[----:B0-----:R-:W2:Y:S04]  /*4c10*/  LDG.E.CONSTANT R15, desc[UR8][R6.64+-0x800] ;  /* 0xfff80008060f7981 */ /* 0x001ea8000c1e9900 */
[----:B------:R-:W3:Y:S04]  /*4c20*/  LDG.E.CONSTANT R18, desc[UR8][R12.64+-0x800] ;  /* 0xfff800080c127981 */ /* 0x000ee8000c1e9900 */
        /* <DEDUP_REMOVED lines=11> */
[----:B------:R-:W-:-:S04]  /*4ce0*/  FMUL R15, R0, R15 ;  /* 0x0000000f000f7220 */ /* 0x000fc80000400000 */
[----:B---3--:R-:W-:Y:S02]  /*4cf0*/  FFMA R19, R15, R18, R20 ;  /* 0x000000120f137223 */ /* 0x008fe40000000014 */
[----:B------:R-:W2:Y:S01]  /*4d00*/  LDG.E.CONSTANT R15, desc[UR8][R6.64+0x400] ;  /* 0x00040008060f7981 */ /* 0x000ea2000c1e9900 */
[----:B----4-:R-:W-:-:S03]  /*4d10*/  FADD R29, R17, -R2 ;  /* 0x80000002111d7221 */ /* 0x010fc60000000000 */
[----:B------:R-:W3:Y:S01]  /*4d20*/  LDG.E.CONSTANT R17, desc[UR8][R6.64+0x800] ;  /* 0x0008000806117981 */ /* 0x000ee2000c1e9900 */
[----:B-----5:R-:W-:Y:S01]  /*4d30*/  FADD R18, R27, -R2 ;  /* 0x800000021b127221 */ /* 0x020fe20000000000 */
[C---:B------:R-:W-:Y:S02]  /*4d40*/  FMUL R20, R0.reuse, R29 ;  /* 0x0000001d00147220 */ /* 0x040fe40000400000 */
[----:B------:R-:W4:Y:S01]  /*4d50*/  LDG.E.CONSTANT R27, desc[UR8][R6.64+0xc00] ;  /* 0x000c0008061b7981 */ /* 0x000f22000c1e9900 */
[----:B------:R-:W-:-:S03]  /*4d60*/  FMUL R29, R0, R18 ;  /* 0x00000012001d7220 */ /* 0x000fc60000400000 */
[----:B------:R-:W5:Y:S01]  /*4d70*/  LDG.E.CONSTANT R18, desc[UR8][R10.64+0x400] ;  /* 0x000400080a127981 */ /* 0x000f62000c1e9900 */
[----:B------:R-:W-:-:S03]  /*4d80*/  FFMA R21, R20, R16, R21 ;  /* 0x0000001014157223 */ /* 0x000fc60000000015 */
[----:B------:R-:W5:Y:S04]  /*4d90*/  LDG.E.CONSTANT R20, desc[UR8][R12.64+0x800] ;  /* 0x000800080c147981 */ /* 0x000f68000c1e9900 */
[----:B------:R-:W5:Y:S01]  /*4da0*/  LDG.E.CONSTANT R16, desc[UR8][R10.64+0x800] ;  /* 0x000800080a107981 */ /* 0x000f62000c1e9900 */
[----:B------:R-:W-:-:S03]  /*4db0*/  FFMA R23, R29, R23, R14 ;  /* 0x000000171d177223 */ /* 0x000fc6000000000e */
[----:B------:R-:W5:Y:S04]  /*4dc0*/  LDG.E.CONSTANT R14, desc[UR8][R12.64+0xc00] ;  /* 0x000c00080c0e7981 */ /* 0x000f68000c1e9900 */
[----:B------:R-:W5:Y:S01]  /*4dd0*/  LDG.E.CONSTANT R29, desc[UR8][R10.64+0xc00] ;  /* 0x000c00080a1d7981 */ /* 0x000f62000c1e9900 */
[----:B--2---:R-:W-:-:S04]  /*4de0*/  FADD R15, R15, -R2 ;  /* 0x800000020f0f7221 */ /* 0x004fc80000000000 */
[C---:B------:R-:W-:Y:S01]  /*4df0*/  FMUL R15, R0.reuse, R15 ;  /* 0x0000000f000f7220 */ /* 0x040fe20000400000 */
[--C-:B---3--:R-:W-:Y:S01]  /*4e00*/  FADD R17, R17, -R2.reuse ;  /* 0x8000000211117221 */ /* 0x108fe20000000000 */
[----:B----4-:R-:W-:Y:S02]  /*4e10*/  FADD R22, R27, -R2 ;  /* 0x800000021b167221 */ /* 0x010fe40000000000 */
[----:B-----5:R-:W-:Y:S02]  /*4e20*/  FFMA R25, R15, R25, R18 ;  /* 0x000000190f197223 */ /* 0x020fe40000000012 */
[----:B------:R-:W2:Y:S01]  /*4e30*/  LDG.E.CONSTANT R15, desc[UR8][R6.64+0x1000] ;  /* 0x00100008060f7981 */ /* 0x000ea2000c1e9900 */
[C---:B------:R-:W-:Y:S01]  /*4e40*/  FMUL R22, R0.reuse, R22 ;  /* 0x0000001600167220 */ /* 0x040fe20000400000 */
[----:B------:R-:W-:Y:S02]  /*4e50*/  FMUL R27, R0, R17 ;  /* 0x00000011001b7220 */ /* 0x000fe40000400000 */
[----:B------:R-:W3:Y:S02]  /*4e60*/  LDG.E.CONSTANT R17, desc[UR8][R6.64+0x1400] ;  /* 0x0014000806117981 */ /* 0x000ee4000c1e9900 */
[----:B------:R-:W-:-:S02]  /*4e70*/  FFMA R27, R27, R20, R16 ;  /* 0x000000141b1b7223 */ /* 0x000fc40000000010 */
[----:B------:R-:W4:Y:S04]  /*4e80*/  LDG.E.CONSTANT R20, desc[UR8][R12.64+0x1000] ;  /* 0x001000080c147981 */ /* 0x000f28000c1e9900 */
[----:B------:R-:W5:Y:S01]  /*4e90*/  LDG.E.CONSTANT R18, desc[UR8][R12.64+0x1400] ;  /* 0x001400080c127981 */ /* 0x000f62000c1e9900 */
[----:B------:R-:W-:-:S03]  /*4ea0*/  FFMA R29, R22, R14, R29 ;  /* 0x0000000e161d7223 */ /* 0x000fc6000000001d */
[----:B------:R-:W4:Y:S04]  /*4eb0*/  LDG.E.CONSTANT R22, desc[UR8][R10.64+0x1000] ;  /* 0x001000080a167981 */ /* 0x000f28000c1e9900 */
[----:B------:R-:W5:Y:S04]  /*4ec0*/  LDG.E.CONSTANT R16, desc[UR8][R10.64+0x1400] ;  /* 0x001400080a107981 */ /* 0x000f68000c1e9900 */
[----:B------:R-:W5:Y:S01]  /*4ed0*/  LDG.E.CONSTANT R14, desc[UR8][R6.64+0x1800] ;  /* 0x00180008060e7981 */ /* 0x000f62000c1e9900 */
[----:B--2---:R-:W-:-:S04]  /*4ee0*/  FADD R15, R15, -R2 ;  /* 0x800000020f0f7221 */ /* 0x004fc80000000000 */
[----:B------:R-:W-:Y:S01]  /*4ef0*/  FMUL R15, R0, R15 ;  /* 0x0000000f000f7220 */ /* 0x000fe20000400000 */
[----:B---3--:R-:W-:-:S04]  /*4f00*/  FADD R17, R17, -R2 ;  /* 0x8000000211117221 */ /* 0x008fc80000000000 */
[----:B------:R-:W-:Y:S01]  /*4f10*/  FMUL R17, R0, R17 ;  /* 0x0000001100117220 */ /* 0x000fe20000400000 */
[----:B----4-:R-:W-:Y:S02]  /*4f20*/  FFMA R15, R15, R20, R22 ;  /* 0x000000140f0f7223 */ /* 0x010fe40000000016 */
[----:B------:R-:W2:Y:S04]  /*4f30*/  LDG.E.CONSTANT R20, desc[UR8][R12.64+0x1800] ;  /* 0x001800080c147981 */ /* 0x000ea8000c1e9900 */
[----:B------:R-:W3:Y:S01]  /*4f40*/  LDG.E.CONSTANT R22, desc[UR8][R6.64+0x1c00] ;  /* 0x001c000806167981 */ /* 0x000ee2000c1e9900 */
[----:B-----5:R-:W-:-:S03]  /*4f50*/  FFMA R17, R17, R18, R16 ;  /* 0x0000001211117223 */ /* 0x020fc60000000010 */
[----:B------:R-:W4:Y:S04]  /*4f60*/  LDG.E.CONSTANT R18, desc[UR8][R12.64+0x1c00] ;  /* 0x001c00080c127981 */ /* 0x000f28000c1e9900 */
[----:B------:R-:W4:Y:S01]  /*4f70*/  LDG.E.CONSTANT R16, desc[UR8][R10.64+0x1c00] ;  /* 0x001c00080a107981 */ /* 0x000f22000c1e9900 */
[----:B------:R-:W-:-:S04]  /*4f80*/  FADD R14, R14, -R2 ;  /* 0x800000020e0e7221 */ /* 0x000fc80000000000 */
[----:B------:R-:W-:Y:S02]  /*4f90*/  FMUL R26, R0, R14 ;  /* 0x0000000e001a7220 */ /* 0x000fe40000400000 */
[----:B------:R-:W5:Y:S04]  /*4fa0*/  LDG.E.CONSTANT R14, desc[UR8][R6.64+0x2000] ;  /* 0x00200008060e7981 */ /* 0x000f68000c1e9900 */
[----:B------:R-:W-:Y:S04]  /*4fb0*/  STG.E desc[UR8][R8.64+-0x800], R19 ;  /* 0xfff8001308007986 */ /* 0x000fe8000c101908 */
[----:B------:R0:W-:Y:S04]  /*4fc0*/  STG.E desc[UR8][R8.64+-0x400], R21 ;  /* 0xfffc001508007986 */ /* 0x0001e8000c101908 */
[----:B------:R1:W-:Y:S04]  /*4fd0*/  STG.E desc[UR8][R8.64], R23 ;  /* 0x0000001708007986 */ /* 0x0003e8000c101908 */
[----:B0-----:R-:W5:Y:S04]  /*4fe0*/  LDG.E.CONSTANT R21, desc[UR8][R10.64+0x2400] ;  /* 0x002400080a157981 */ /* 0x001f68000c1e9900 */
[----:B-1----:R-:W5:Y:S01]  /*4ff0*/  LDG.E.CONSTANT R23, desc[UR8][R10.64+0x2800] ;  /* 0x002800080a177981 */ /* 0x002f62000c1e9900 */
[----:B--2---:R-:W-:-:S03]  /*5000*/  FFMA R20, R26, R20, R24 ;  /* 0x000000141a147223 */ /* 0x004fc60000000018 */
[----:B------:R-:W2:Y:S01]  /*5010*/  LDG.E.CONSTANT R24, desc[UR8][R6.64+0x2400] ;  /* 0x0024000806187981 */ /* 0x000ea2000c1e9900 */
[----:B---3--:R-:W-:-:S03]  /*5020*/  FADD R19, R22, -R2 ;  /* 0x8000000216137221 */ /* 0x008fc60000000000 */
[----:B------:R-:W3:Y:S01]  /*5030*/  LDG.E.CONSTANT R22, desc[UR8][R12.64+0x2000] ;  /* 0x002000080c167981 */ /* 0x000ee2000c1e9900 */
[----:B------:R-:W-:-:S03]  /*5040*/  FMUL R19, R0, R19 ;  /* 0x0000001300137220 */ /* 0x000fc60000400000 */
[----:B------:R-:W3:Y:S01]  /*5050*/  LDG.E.CONSTANT R26, desc[UR8][R6.64+0x2800] ;  /* 0x00280008061a7981 */ /* 0x000ee2000c1e9900 */
[----:B----4-:R-:W-:-:S03]  /*5060*/  FFMA R19, R19, R18, R16 ;  /* 0x0000001213137223 */ /* 0x010fc60000000010 */
[----:B------:R-:W4:Y:S04]  /*5070*/  LDG.E.CONSTANT R16, desc[UR8][R12.64+0x2400] ;  /* 0x002400080c107981 */ /* 0x000f28000c1e9900 */
[----:B------:R-:W4:Y:S04]  /*5080*/  LDG.E.CONSTANT R18, desc[UR8][R12.64+0x2800] ;  /* 0x002800080c127981 */ /* 0x000f28000c1e9900 */
[----:B------:R5:W-:Y:S04]  /*5090*/  STG.E desc[UR8][R8.64+0x400], R25 ;  /* 0x0004001908007986 */ /* 0x000be8000c101908 */
[----:B------:R-:W-:Y:S01]  /*50a0*/  STG.E desc[UR8][R8.64+0xc00], R29 ;  /* 0x000c001d08007986 */ /* 0x000fe2000c101908 */
[----:B-----5:R-:W-:-:S03]  /*50b0*/  FADD R25, R14, -R2 ;  /* 0x800000020e197221 */ /* 0x020fc60000000000 */
[----:B------:R0:W-:Y:S01]  /*50c0*/  STG.E desc[UR8][R8.64+0x1000], R15 ;  /* 0x0010000f08007986 */ /* 0x0001e2000c101908 */
[----:B------:R-:W-:-:S03]  /*50d0*/  FMUL R25, R0, R25 ;  /* 0x0000001900197220 */ /* 0x000fc60000400000 */
[----:B------:R-:W-:Y:S04]  /*50e0*/  STG.E desc[UR8][R8.64+0x800], R27 ;  /* 0x0008001b08007986 */ /* 0x000fe8000c101908 */
[----:B0-----:R-:W5:Y:S04]  /*50f0*/  LDG.E.CONSTANT R15, desc[UR8][R6.64+0x3400] ;  /* 0x00340008060f7981 */ /* 0x001f68000c1e9900 */
[----:B------:R0:W-:Y:S04]  /*5100*/  STG.E desc[UR8][R8.64+0x1400], R17 ;  /* 0x0014001108007986 */ /* 0x0001e8000c101908 */
[----:B------:R1:W-:Y:S04]  /*5110*/  STG.E desc[UR8][R8.64+0x1800], R20 ;  /* 0x0018001408007986 */ /* 0x0003e8000c101908 */
[----:B0-----:R-:W5:Y:S04]  /*5120*/  LDG.E.CONSTANT R17, desc[UR8][R12.64+0x3400] ;  /* 0x003400080c117981 */ /* 0x001f68000c1e9900 */
[----:B-1----:R-:W5:Y:S01]  /*5130*/  LDG.E.CONSTANT R20, desc[UR8][R10.64+0x2c00] ;  /* 0x002c00080a147981 */ /* 0x002f62000c1e9900 */
[----:B--2---:R-:W-:Y:S01]  /*5140*/  FADD R29, R24, -R2 ;  /* 0x80000002181d7221 */ /* 0x004fe20000000000 */
[----:B---3--:R-:W-:-:S03]  /*5150*/  FFMA R27, R25, R22, R28 ;  /* 0x00000016191b7223 */ /* 0x008fc6000000001c */
[----:B------:R-:W-:Y:S01]  /*5160*/  FMUL R14, R0, R29 ;  /* 0x0000001d000e7220 */ /* 0x000fe20000400000 */
[----:B------:R-:W2:Y:S01]  /*5170*/  LDG.E.CONSTANT R25, desc[UR8][R6.64+0x2c00] ;  /* 0x002c000806197981 */ /* 0x000ea2000c1e9900 */
[----:B------:R-:W-:-:S03]  /*5180*/  FADD R26, R26, -R2 ;  /* 0x800000021a1a7221 */ /* 0x000fc60000000000 */
[----:B------:R0:W3:Y:S01]  /*5190*/  LDG.E.CONSTANT R29, desc[UR8][R6.64+0x3000] ;  /* 0x00300008061d7981 */ /* 0x0000e2000c1e9900 */
[----:B------:R-:W-:Y:S01]  /*51a0*/  FMUL R26, R0, R26 ;  /* 0x0000001a001a7220 */ /* 0x000fe20000400000 */
[----:B----4-:R-:W-:Y:S02]  /*51b0*/  FFMA R21, R14, R16, R21 ;  /* 0x000000100e157223 */ /* 0x010fe40000000015 */
[----:B------:R-:W4:Y:S01]  /*51c0*/  LDG.E.CONSTANT R22, desc[UR8][R12.64+0x2c00] ;  /* 0x002c00080c167981 */ /* 0x000f22000c1e9900 */
[----:B------:R-:W-:-:S03]  /*51d0*/  FFMA R23, R26, R18, R23 ;  /* 0x000000121a177223 */ /* 0x000fc60000000017 */
[----:B------:R-:W4:Y:S04]  /*51e0*/  LDG.E.CONSTANT R14, desc[UR8][R10.64+0x3400] ;  /* 0x003400080a0e7981 */ /* 0x000f28000c1e9900 */
[----:B------:R1:W4:Y:S04]  /*51f0*/  LDG.E.CONSTANT R18, desc[UR8][R12.64+0x3000] ;  /* 0x003000080c127981 */ /* 0x000328000c1e9900 */
[----:B------:R1:W4:Y:S01]  /*5200*/  LDG.E.CONSTANT R16, desc[UR8][R10.64+0x3000] ;  /* 0x003000080a107981 */ /* 0x000322000c1e9900 */
[----:B------:R-:W-:-:S04]  /*5210*/  IADD3 R4, PT, PT, R4, 0x1000, RZ ;  /* 0x0000100004047810 */ /* 0x000fc80007ffe0ff */
[----:B------:R-:W-:Y:S02]  /*5220*/  ISETP.GE.AND P4, PT, R4, R5, PT ;  /* 0x000000050400720c */ /* 0x000fe40003f86270 */
[----:B0-----:R-:W-:Y:S01]  /*5230*/  IADD3 R6, P1, PT, R6, 0x4000, RZ ;  /* 0x0000400006067810 */ /* 0x001fe20007f3e0ff */
[----:B-----5:R-:W-:-:S04]  /*5240*/  FADD R15, R15, -R2 ;  /* 0x800000020f0f7221 */ /* 0x020fc80000000000 */
[----:B------:R-:W-:Y:S01]  /*5250*/  FMUL R15, R0, R15 ;  /* 0x0000000f000f7220 */ /* 0x000fe20000400000 */
[----:B------:R-:W-:Y:S01]  /*5260*/  IMAD.X R7, RZ, RZ, R7, P1 ;  /* 0x000000ffff077224 */ /* 0x000fe200008e0607 */
[----:B-1----:R-:W-:Y:S02]  /*5270*/  IADD3 R12, P1, PT, R12, 0x4000, RZ ;  /* 0x000040000c0c7810 */ /* 0x002fe40007f3e0ff */
[----:B------:R-:W-:Y:S01]  /*5280*/  IADD3 R10, P2, PT, R10, 0x4000, RZ ;  /* 0x000040000a0a7810 */ /* 0x000fe20007f5e0ff */
[----:B------:R-:W-:Y:S01]  /*5290*/  STG.E desc[UR8][R8.64+0x1c00], R19 ;  /* 0x001c001308007986 */ /* 0x000fe2000c101908 */
[----:B------:R-:W-:Y:S02]  /*52a0*/  IADD3.X R13, PT, PT, RZ, R13, RZ, P1, !PT ;  /* 0x0000000dff0d7210 */ /* 0x000fe40000ffe4ff */
[----:B------:R-:W-:Y:S01]  /*52b0*/  IADD3.X R11, PT, PT, RZ, R11, RZ, P2, !PT ;  /* 0x0000000bff0b7210 */ /* 0x000fe200017fe4ff */
[----:B------:R-:W-:Y:S04]  /*52c0*/  STG.E desc[UR8][R8.64+0x2000], R27 ;  /* 0x0020001b08007986 */ /* 0x000fe8000c101908 */
[----:B------:R-:W-:Y:S04]  /*52d0*/  STG.E desc[UR8][R8.64+0x2400], R21 ;  /* 0x0024001508007986 */ /* 0x000fe8000c101908 */
[----:B------:R-:W-:Y:S01]  /*52e0*/  STG.E desc[UR8][R8.64+0x2800], R23 ;  /* 0x0028001708007986 */ /* 0x000fe2000c101908 */
[--C-:B--2---:R-:W-:Y:S01]  /*52f0*/  FADD R25, R25, -R2.reuse ;  /* 0x8000000219197221 */ /* 0x104fe20000000000 */
[----:B---3--:R-:W-:-:S03]  /*5300*/  FADD R29, R29, -R2 ;  /* 0x800000021d1d7221 */ /* 0x008fc60000000000 */
[C---:B------:R-:W-:Y:S01]  /*5310*/  FMUL R25, R0.reuse, R25 ;  /* 0x0000001900197220 */ /* 0x040fe20000400000 */
[----:B------:R-:W-:-:S03]  /*5320*/  FMUL R29, R0, R29 ;  /* 0x0000001d001d7220 */ /* 0x000fc60000400000 */
[----:B----4-:R-:W-:Y:S01]  /*5330*/  FFMA R25, R25, R22, R20 ;  /* 0x0000001619197223 */ /* 0x010fe20000000014 */
[----:B------:R-:W-:Y:S01]  /*5340*/  FFMA R15, R15, R17, R14 ;  /* 0x000000110f0f7223 */ /* 0x000fe2000000000e */
[----:B------:R-:W-:-:S03]  /*5350*/  IADD3 R14, P3, PT, R8, 0x4000, RZ ;  /* 0x00004000080e7810 */ /* 0x000fc60007f7e0ff */
[----:B------:R-:W-:Y:S01]  /*5360*/  STG.E desc[UR8][R8.64+0x2c00], R25 ;  /* 0x002c001908007986 */ /* 0x000fe2000c101908 */
[----:B------:R-:W-:Y:S01]  /*5370*/  IADD3.X R17, PT, PT, RZ, R9, RZ, P3, !PT ;  /* 0x00000009ff117210 */ /* 0x000fe20001ffe4ff */
[----:B------:R-:W-:Y:S02]  /*5380*/  FFMA R29, R29, R18, R16 ;  /* 0x000000121d1d7223 */ /* 0x000fe40000000010 */
[----:B------:R-:W-:Y:S04]  /*5390*/  STG.E desc[UR8][R8.64+0x3400], R15 ;  /* 0x0034000f08007986 */ /* 0x000fe8000c101908 */
[----:B------:R0:W-:Y:S02]  /*53a0*/  STG.E desc[UR8][R8.64+0x3000], R29 ;  /* 0x0030001d08007986 */ /* 0x0001e4000c101908 */
[----:B0-----:R-:W-:-:S02]  /*53b0*/  MOV R8, R14 ;  /* 0x0000000e00087202 */ /* 0x001fc40000000f00 */
[----:B------:R-:W-:Y:S01]  /*53c0*/  MOV R9, R17 ;  /* 0x0000001100097202 */ /* 0x000fe20000000f00 */
[----:B------:R-:W-:Y:S06]  /*53d0*/  @!P4 BRA `(.L_x_148) ;  /* 0xfffffff8000cc947 */ /* 0x000fec000383ffff */
.L_x_147:
[----:B------:R-:W-:Y:S05]  /*53e0*/  BSYNC.RECONVERGENT B0 ;  /* 0x0000000000007941 */ /* 0x000fea0003800200 */
.L_x_146:
[----:B------:R-:W-:Y:S01]  /*53f0*/  IADD3 R5, PT, PT, -R4, R3, RZ ;  /* 0x0000000304057210 */ /* 0x000fe20007ffe1ff */
[----:B------:R-:W-:Y:S03]  /*5400*/  BSSY.RECONVERGENT B0, `(.L_x_149) ;  /* 0x0000047000007945 */ /* 0x000fe60003800200 */
[----:B------:R-:W-:-:S13]  /*5410*/  ISETP.GT.AND P1, PT, R5, 0x400, PT ;  /* 0x000004000500780c */ /* 0x000fda0003f24270 */
[----:B------:R-:W-:Y:S05]  /*5420*/  @!P1 BRA `(.L_x_150) ;  /* 0x0000000400109947 */ /* 0x000fea0003800000 */
[----:B------:R-:W2:Y:S04]  /*5430*/  LDG.E.CONSTANT R5, desc[UR8][R6.64+-0x800] ;  /* 0xfff8000806057981 */ /* 0x000ea8000c1e9900 */
[----:B0-----:R-:W3:Y:S04]  /*5440*/  LDG.E.CONSTANT R14, desc[UR8][R12.64+-0x800] ;  /* 0xfff800080c0e7981 */ /* 0x001ee8000c1e9900 */
        /* <DEDUP_REMOVED lines=14> */
[----:B------:R-:W2:Y:S04]  /*5530*/  LDG.E.CONSTANT R14, desc[UR8][R12.64+0x400] ;  /* 0x000400080c0e7981 */ /* 0x000ea8000c1e9900 */
[----:B------:R-:W3:Y:S01]  /*5540*/  LDG.E.CONSTANT R16, desc[UR8][R12.64+0x800] ;  /* 0x000800080c107981 */ /* 0x000ee2000c1e9900 */
[--C-:B----4-:R-:W-:Y:S01]  /*5550*/  FADD R19, R19, -R2.reuse ;  /* 0x8000000213137221 */ /* 0x110fe20000000000 */
[----:B-----5:R-:W-:-:S03]  /*5560*/  FADD R21, R21, -R2 ;  /* 0x8000000215157221 */ /* 0x020fc60000000000 */
[C---:B------:R-:W-:Y:S01]  /*5570*/  FMUL R22, R0.reuse, R19 ;  /* 0x0000001300167220 */ /* 0x040fe20000400000 */
[----:B------:R-:W-:Y:S01]  /*5580*/  FMUL R24, R0, R21 ;  /* 0x0000001500187220 */ /* 0x000fe20000400000 */
[--C-:B------:R-:W-:Y:S01]  /*5590*/  FADD R25, R25, -R2.reuse ;  /* 0x8000000219197221 */ /* 0x100fe20000000000 */
[----:B------:R-:W4:Y:S01]  /*55a0*/  LDG.E.CONSTANT R21, desc[UR8][R6.64+0xc00] ;  /* 0x000c000806157981 */ /* 0x000f22000c1e9900 */
[----:B------:R-:W-:Y:S01]  /*55b0*/  FADD R27, R27, -R2 ;  /* 0x800000021b1b7221 */ /* 0x000fe20000000000 */
[----:B------:R-:W-:Y:S01]  /*55c0*/  FFMA R19, R22, R18, R23 ;  /* 0x0000001216137223 */ /* 0x000fe20000000017 */
[----:B------:R-:W-:Y:S01]  /*55d0*/  FMUL R18, R0, R25 ;  /* 0x0000001900127220 */ /* 0x000fe20000400000 */
[----:B------:R-:W5:Y:S04]  /*55e0*/  LDG.E.CONSTANT R22, desc[UR8][R10.64+0xc00] ;  /* 0x000c00080a167981 */ /* 0x000f68000c1e9900 */
[----:B------:R-:W5:Y:S01]  /*55f0*/  LDG.E.CONSTANT R25, desc[UR8][R6.64+0x1000] ;  /* 0x0010000806197981 */ /* 0x000f62000c1e9900 */
[----:B------:R-:W-:Y:S01]  /*5600*/  FFMA R23, R24, R20, R29 ;  /* 0x0000001418177223 */ /* 0x000fe2000000001d */
[----:B------:R-:W-:-:S02]  /*5610*/  FMUL R20, R0, R27 ;  /* 0x0000001b00147220 */ /* 0x000fc40000400000 */
[----:B------:R-:W5:Y:S04]  /*5620*/  LDG.E.CONSTANT R29, desc[UR8][R12.64+0x1400] ;  /* 0x001400080c1d7981 */ /* 0x000f68000c1e9900 */
[----:B------:R-:W5:Y:S01]  /*5630*/  LDG.E.CONSTANT R27, desc[UR8][R6.64+0x1400] ;  /* 0x00140008061b7981 */ /* 0x000f62000c1e9900 */
[----:B--2---:R-:W-:-:S03]  /*5640*/  FFMA R15, R18, R14, R15 ;  /* 0x0000000e120f7223 */ /* 0x004fc6000000000f */
[----:B------:R-:W2:Y:S01]  /*5650*/  LDG.E.CONSTANT R18, desc[UR8][R12.64+0x1000] ;  /* 0x001000080c127981 */ /* 0x000ea2000c1e9900 */
[----:B---3--:R-:W-:-:S03]  /*5660*/  FFMA R17, R20, R16, R17 ;  /* 0x0000001014117223 */ /* 0x008fc60000000011 */
[----:B------:R0:W3:Y:S04]  /*5670*/  LDG.E.CONSTANT R20, desc[UR8][R12.64+0xc00] ;  /* 0x000c00080c147981 */ /* 0x0000e8000c1e9900 */
[----:B------:R-:W2:Y:S04]  /*5680*/  LDG.E.CONSTANT R16, desc[UR8][R10.64+0x1000] ;  /* 0x001000080a107981 */ /* 0x000ea8000c1e9900 */
[----:B------:R1:W2:Y:S01]  /*5690*/  LDG.E.CONSTANT R14, desc[UR8][R10.64+0x1400] ;  /* 0x001400080a0e7981 */ /* 0x0002a2000c1e9900 */
[----:B----4-:R-:W-:-:S03]  /*56a0*/  FADD R21, R21, -R2 ;  /* 0x8000000215157221 */ /* 0x010fc60000000000 */
[----:B------:R4:W-:Y:S01]  /*56b0*/  STG.E desc[UR8][R8.64+-0x800], R5 ;  /* 0xfff8000508007986 */ /* 0x0009e2000c101908 */
[----:B------:R-:W-:Y:S01]  /*56c0*/  FMUL R21, R0, R21 ;  /* 0x0000001500157220 */ /* 0x000fe20000400000 */
[----:B-----5:R-:W-:Y:S01]  /*56d0*/  FADD R25, R25, -R2 ;  /* 0x8000000219197221 */ /* 0x020fe20000000000 */
[----:B----4-:R-:W-:-:S03]  /*56e0*/  IADD3 R5, P4, PT, R8, 0x2000, RZ ;  /* 0x0000200008057810 */ /* 0x010fc60007f9e0ff */
[----:B------:R-:W-:Y:S01]  /*56f0*/  FMUL R25, R0, R25 ;  /* 0x0000001900197220 */ /* 0x000fe20000400000 */
[----:B------:R-:W-:-:S04]  /*5700*/  FADD R27, R27, -R2 ;  /* 0x800000021b1b7221 */ /* 0x000fc80000000000 */
[----:B------:R-:W-:Y:S01]  /*5710*/  FMUL R27, R0, R27 ;  /* 0x0000001b001b7220 */ /* 0x000fe20000400000 */
[----:B------:R-:W-:Y:S02]  /*5720*/  IADD3 R6, P1, PT, R6, 0x2000, RZ ;  /* 0x0000200006067810 */ /* 0x000fe40007f3e0ff */
[----:B0-----:R-:W-:Y:S02]  /*5730*/  IADD3 R12, P2, PT, R12, 0x2000, RZ ;  /* 0x000020000c0c7810 */ /* 0x001fe40007f5e0ff */
[----:B-1----:R-:W-:Y:S01]  /*5740*/  IADD3 R10, P3, PT, R10, 0x2000, RZ ;  /* 0x000020000a0a7810 */ /* 0x002fe20007f7e0ff */
[----:B------:R-:W-:Y:S01]  /*5750*/  STG.E desc[UR8][R8.64+-0x400], R19 ;  /* 0xfffc001308007986 */ /* 0x000fe2000c101908 */
[----:B------:R-:W-:Y:S02]  /*5760*/  PLOP3.LUT P0, PT, PT, PT, PT, 0x8, 0x80 ;  /* 0x000000000080781c */ /* 0x000fe40003f0e170 */
[----:B------:R-:W-:Y:S01]  /*5770*/  IADD3.X R7, PT, PT, RZ, R7, RZ, P1, !PT ;  /* 0x00000007ff077210 */ /* 0x000fe20000ffe4ff */
[----:B------:R-:W-:Y:S01]  /*5780*/  STG.E desc[UR8][R8.64], R23 ;  /* 0x0000001708007986 */ /* 0x000fe2000c101908 */
[----:B------:R-:W-:-:S02]  /*5790*/  IADD3.X R13, PT, PT, RZ, R13, RZ, P2, !PT ;  /* 0x0000000dff0d7210 */ /* 0x000fc400017fe4ff */
[----:B------:R-:W-:Y:S01]  /*57a0*/  IADD3.X R11, PT, PT, RZ, R11, RZ, P3, !PT ;  /* 0x0000000bff0b7210 */ /* 0x000fe20001ffe4ff */
[----:B------:R-:W-:Y:S01]  /*57b0*/  STG.E desc[UR8][R8.64+0x400], R15 ;  /* 0x0004000f08007986 */ /* 0x000fe2000c101908 */
[----:B------:R-:W-:-:S03]  /*57c0*/  IADD3 R4, PT, PT, R4, 0x800, RZ ;  /* 0x0000080004047810 */ /* 0x000fc60007ffe0ff */
[----:B------:R-:W-:Y:S01]  /*57d0*/  STG.E desc[UR8][R8.64+0x800], R17 ;  /* 0x0008001108007986 */ /* 0x000fe2000c101908 */
[----:B---3--:R-:W-:Y:S01]  /*57e0*/  FFMA R21, R21, R20, R22 ;  /* 0x0000001415157223 */ /* 0x008fe20000000016 */
[----:B--2---:R-:W-:Y:S01]  /*57f0*/  FFMA R25, R25, R18, R16 ;  /* 0x0000001219197223 */ /* 0x004fe20000000010 */
[----:B------:R-:W-:Y:S01]  /*5800*/  FFMA R27, R27, R29, R14 ;  /* 0x0000001d1b1b7223 */ /* 0x000fe2000000000e */
[----:B------:R-:W-:Y:S02]  /*5810*/  IADD3.X R14, PT, PT, RZ, R9, RZ, P4, !PT ;  /* 0x00000009ff0e7210 */ /* 0x000fe400027fe4ff */
[----:B------:R-:W-:Y:S04]  /*5820*/  STG.E desc[UR8][R8.64+0xc00], R21 ;  /* 0x000c001508007986 */ /* 0x000fe8000c101908 */
[----:B------:R-:W-:Y:S04]  /*5830*/  STG.E desc[UR8][R8.64+0x1000], R25 ;  /* 0x0010001908007986 */ /* 0x000fe8000c101908 */
[----:B------:R0:W-:Y:S02]  /*5840*/  STG.E desc[UR8][R8.64+0x1400], R27 ;  /* 0x0014001b08007986 */ /* 0x0001e4000c101908 */
[----:B0-----:R-:W-:-:S02]  /*5850*/  MOV R8, R5 ;  /* 0x0000000500087202 */ /* 0x001fc40000000f00 */
[----:B------:R-:W-:-:S07]  /*5860*/  MOV R9, R14 ;  /* 0x0000000e00097202 */ /* 0x000fce0000000f00 */
.L_x_150:
[----:B------:R-:W-:Y:S05]  /*5870*/  BSYNC.RECONVERGENT B0 ;  /* 0x0000000000007941 */ /* 0x000fea0003800200 */
.L_x_149:
[----:B------:R-:W-:-:S13]  /*5880*/  ISETP.LT.OR P0, PT, R4, R3, P0 ;  /* 0x000000030400720c */ /* 0x000fda0000701670 */
[----:B------:R-:W-:Y:S05]  /*5890*/  @!P0 EXIT ;  /* 0x000000000000894d */ /* 0x000fea0003800000 */
[----:B------:R-:W2:Y:S04]  /*58a0*/  LDG.E.CONSTANT R5, desc[UR8][R6.64+-0x800] ;  /* 0xfff8000806057981 */ /* 0x000ea8000c1e9900 */
[----:B0-----:R-:W3:Y:S04]  /*58b0*/  LDG.E.CONSTANT R15, desc[UR8][R6.64+-0x400] ;  /* 0xfffc0008060f7981 */ /* 0x001ee8000c1e9900 */
        /* <DEDUP_REMOVED lines=18> */
[----:B------:R-:W-:Y:S01]  /*59e0*/  FFMA R5, R5, R4, R14 ;  /* 0x0000000405057223 */ /* 0x000fe2000000000e */
        /* <DEDUP_REMOVED lines=8> */
        .weak           $__internal_2_$__cuda_sm3x_div_rn_noftz_f32_slowpath
        .type           $__internal_2_$__cuda_sm3x_div_rn_noftz_f32_slowpath,@function
        .size           $__internal_2_$__cuda_sm3x_div_rn_noftz_f32_slowpath,(.L_x_163 - $__internal_2_$__cuda_sm3x_div_rn_noftz_f32_slowpath)
$__internal_2_$__cuda_sm3x_div_rn_noftz_f32_slowpath:
[----:B------:R-:W-:Y:S02]  /*5a70*/  SHF.R.U32.HI R10, RZ, 0x17, R3 ;  /* 0x00000017ff0a7819 */ /* 0x000fe40000011603 */
[----:B------:R-:W-:Y:S02]  /*5a80*/  SHF.R.U32.HI R9, RZ, 0x17, R0 ;  /* 0x00000017ff097819 */ /* 0x000fe40000011600 */
[----:B------:R-:W-:Y:S02]  /*5a90*/  LOP3.LUT R10, R10, 0xff, RZ, 0xc0, !PT ;  /* 0x000000ff0a0a7812 */ /* 0x000fe400078ec0ff */
[----:B------:R-:W-:Y:S02]  /*5aa0*/  LOP3.LUT R14, R9, 0xff, RZ, 0xc0, !PT ;  /* 0x000000ff090e7812 */ /* 0x000fe400078ec0ff */
[----:B------:R-:W-:Y:S02]  /*5ab0*/  IADD3 R13, PT, PT, R10, -0x1, RZ ;  /* 0xffffffff0a0d7810 */ /* 0x000fe40007ffe0ff */
[----:B------:R-:W-:Y:S01]  /*5ac0*/  MOV R11, R3 ;  /* 0x00000003000b7202 */ /* 0x000fe20000000f00 */
[----:B------:R-:W-:Y:S01]  /*5ad0*/  VIADD R12, R14, 0xffffffff ;  /* 0xffffffff0e0c7836 */ /* 0x000fe20000000000 */
[----:B------:R-:W-:-:S04]  /*5ae0*/  ISETP.GT.U32.AND P0, PT, R13, 0xfd, PT ;  /* 0x000000fd0d00780c */ /* 0x000fc80003f04070 */
        /* <DEDUP_REMOVED lines=24> */
[----:B------:R-:W-:-:S03]  /*5c70*/  @!P1 FFMA R11, R3, 1.84467440737095516160e+19, RZ ;  /* 0x5f800000030b9823 */ /* 0x000fc600000000ff */
[----:B------:R-:W-:-:S07]  /*5c80*/  @!P1 IADD3 R9, PT, PT, R9, 0x40, RZ ;  /* 0x0000004009099810 */ /* 0x000fce0007ffe0ff */
.L_x_151:
[----:B------:R-:W-:-:S04]  /*5c90*/  LEA R12, R10, 0xc0800000, 0x17 ;  /* 0xc08000000a0c7811 */ /* 0x000fc800078eb8ff */
[----:B------:R-:W-:Y:S02]  /*5ca0*/  IADD3 R12, PT, PT, -R12, R11, RZ ;  /* 0x0000000b0c0c7210 */ /* 0x000fe40007ffe1ff */
[----:B------:R-:W-:Y:S02]  /*5cb0*/  IADD3 R11, PT, PT, R14, -0x7f, RZ ;  /* 0xffffff810e0b7810 */ /* 0x000fe40007ffe0ff */
[----:B------:R0:W1:Y:S01]  /*5cc0*/  MUFU.RCP R13, R12 ;  /* 0x0000000c000d7308 */ /* 0x0000620000001000 */
[----:B------:R-:W-:Y:S02]  /*5cd0*/  FADD.FTZ R15, -R12, -RZ ;  /* 0x800000ff0c0f7221 */ /* 0x000fe40000010100 */
[C---:B------:R-:W-:Y:S01]  /*5ce0*/  IMAD R0, R11.reuse, -0x800000, R0 ;  /* 0xff8000000b007824 */ /* 0x040fe200078e0200 */
[----:B0-----:R-:W-:-:S04]  /*5cf0*/  IADD3 R12, PT, PT, R11, 0x7f, -R10 ;  /* 0x0000007f0b0c7810 */ /* 0x001fc80007ffe80a */
[----:B------:R-:W-:Y:S01]  /*5d00*/  IADD3 R9, PT, PT, R12, R9, RZ ;  /* 0x000000090c097210 */ /* 0x000fe20007ffe0ff */
[----:B-1----:R-:W-:-:S04]  /*5d10*/  FFMA R14, R13, R15, 1 ;  /* 0x3f8000000d0e7423 */ /* 0x002fc8000000000f */
        /* <DEDUP_REMOVED lines=19> */
[CCC-:B------:R-:W-:Y:S01]  /*5e50*/  FFMA.RZ R9, R16.reuse, R14.reuse, R13.reuse ;  /* 0x0000000e10097223 */ /* 0x1c0fe2000000c00d */
[C---:B------:R-:W-:Y:S01]  /*5e60*/  IADD3 R12, PT, PT, R15.reuse, 0x20, RZ ;  /* 0x000000200f0c7810 */ /* 0x040fe20007ffe0ff */
[CCC-:B------:R-:W-:Y:S01]  /*5e70*/  FFMA.RM R10, R16.reuse, R14.reuse, R13.reuse ;  /* 0x0000000e100a7223 */ /* 0x1c0fe2000000400d */
[----:B------:R-:W-:Y:S02]  /*5e80*/  ISETP.NE.AND P3, PT, R15, RZ, PT ;  /* 0x000000ff0f00720c */ /* 0x000fe40003f65270 */
[----:B------:R-:W-:Y:S01]  /*5e90*/  LOP3.LUT R11, R9, 0x7fffff, RZ, 0xc0, !PT ;  /* 0x007fffff090b7812 */ /* 0x000fe200078ec0ff */
[----:B------:R-:W-:Y:S01]  /*5ea0*/  FFMA.RP R9, R16, R14, R13 ;  /* 0x0000000e10097223 */ /* 0x000fe2000000800d */
[----:B------:R-:W-:Y:S02]  /*5eb0*/  ISETP.NE.AND P1, PT, R15, RZ, PT ;  /* 0x000000ff0f00720c */ /* 0x000fe40003f25270 */
[----:B------:R-:W-:Y:S02]  /*5ec0*/  LOP3.LUT R11, R11, 0x800000, RZ, 0xfc, !PT ;  /* 0x008000000b0b7812 */ /* 0x000fe400078efcff */
[----:B------:R-:W-:-:S02]  /*5ed0*/  IADD3 R13, PT, PT, -R15, RZ, RZ ;  /* 0x000000ff0f0d7210 */ /* 0x000fc40007ffe1ff */
[----:B------:R-:W-:Y:S02]  /*5ee0*/  SHF.L.U32 R12, R11, R12, RZ ;  /* 0x0000000c0b0c7219 */ /* 0x000fe400000006ff */
[----:B------:R-:W-:Y:S02]  /*5ef0*/  FSETP.NEU.FTZ.AND P0, PT, R9, R10, PT ;  /* 0x0000000a0900720b */ /* 0x000fe40003f1d000 */
[----:B------:R-:W-:Y:S02]  /*5f00*/  SEL R10, R13, RZ, P3 ;  /* 0x000000ff0d0a7207 */ /* 0x000fe40001800000 */
[----:B------:R-:W-:Y:S02]  /*5f10*/  ISETP.NE.AND P1, PT, R12, RZ, P1 ;  /* 0x000000ff0c00720c */ /* 0x000fe40000f25270 */
[----:B------:R-:W-:Y:S02]  /*5f20*/  SHF.R.U32.HI R10, RZ, R10, R11 ;  /* 0x0000000aff0a7219 */ /* 0x000fe4000001160b */
[----:B------:R-:W-:-:S02]  /*5f30*/  PLOP3.LUT P0, PT, P0, P1, PT, 0xf8, 0x8f ;  /* 0x00000000008f781c */ /* 0x000fc40000703f70 */
[----:B------:R-:W-:Y:S02]  /*5f40*/  SHF.R.U32.HI R12, RZ, 0x1, R10 ;  /* 0x00000001ff0c7819 */ /* 0x000fe4000001160a */
[----:B------:R-:W-:-:S04]  /*5f50*/  SEL R9, RZ, 0x1, !P0 ;  /* 0x00000001ff097807 */ /* 0x000fc80004000000 */
[----:B------:R-:W-:-:S04]  /*5f60*/  LOP3.LUT R9, R9, 0x1, R12, 0xf8, !PT ;  /* 0x0000000109097812 */ /* 0x000fc800078ef80c */
[----:B------:R-:W-:-:S04]  /*5f70*/  LOP3.LUT R9, R9, R10, RZ, 0xc0, !PT ;  /* 0x0000000a09097212 */ /* 0x000fc800078ec0ff */
[----:B------:R-:W-:-:S04]  /*5f80*/  IADD3 R9, PT, PT, R12, R9, RZ ;  /* 0x000000090c097210 */ /* 0x000fc80007ffe0ff */
[----:B------:R-:W-:Y:S01]  /*5f90*/  LOP3.LUT R0, R9, R0, RZ, 0xfc, !PT ;  /* 0x0000000009007212 */ /* 0x000fe200078efcff */
[----:B------:R-:W-:Y:S06]  /*5fa0*/  BRA `(.L_x_158) ;  /* 0x0000000000347947 */ /* 0x000fec0003800000 */
.L_x_157:
[----:B------:R-:W-:-:S04]  /*5fb0*/  LOP3.LUT R0, R0, 0x80000000, RZ, 0xc0, !PT ;  /* 0x8000000000007812 */ /* 0x000fc800078ec0ff */
[----:B------:R-:W-:Y:S01]  /*5fc0*/  LOP3.LUT R0, R0, 0x7f800000, RZ, 0xfc, !PT ;  /* 0x7f80000000007812 */ /* 0x000fe200078efcff */
[----:B------:R-:W-:Y:S06]  /*5fd0*/  BRA `(.L_x_158) ;  /* 0x0000000000287947 */ /* 0x000fec0003800000 */
.L_x_156:
[----:B------:R-:W-:Y:S01]  /*5fe0*/  LEA R0, R9, R0, 0x17 ;  /* 0x0000000009007211 */ /* 0x000fe200078eb8ff */
[----:B------:R-:W-:Y:S06]  /*5ff0*/  BRA `(.L_x_158) ;  /* 0x0000000000207947 */ /* 0x000fec0003800000 */
.L_x_155:
[----:B------:R-:W-:-:S04]  /*6000*/  LOP3.LUT R0, R11, 0x80000000, R0, 0x48, !PT ;  /* 0x800000000b007812 */ /* 0x000fc800078e4800 */
[----:B------:R-:W-:Y:S01]  /*6010*/  LOP3.LUT R0, R0, 0x7f800000, RZ, 0xfc, !PT ;  /* 0x7f80000000007812 */ /* 0x000fe200078efcff */
[----:B------:R-:W-:Y:S06]  /*6020*/  BRA `(.L_x_158) ;  /* 0x0000000000147947 */ /* 0x000fec0003800000 */
.L_x_154:
[----:B------:R-:W-:Y:S01]  /*6030*/  LOP3.LUT R0, R11, 0x80000000, R0, 0x48, !PT ;  /* 0x800000000b007812 */ /* 0x000fe200078e4800 */
[----:B------:R-:W-:Y:S06]  /*6040*/  BRA `(.L_x_158) ;  /* 0x00000000000c7947 */ /* 0x000fec0003800000 */
.L_x_153:
[----:B------:R-:W0:Y:S01]  /*6050*/  MUFU.RSQ R0, -QNAN ;  /* 0xffc0000000007908 */ /* 0x000e220000001400 */
[----:B------:R-:W-:Y:S05]  /*6060*/  BRA `(.L_x_158) ;  /* 0x0000000000047947 */ /* 0x000fea0003800000 */
.L_x_152:
[----:B------:R-:W-:-:S07]  /*6070*/  FADD.FTZ R0, R0, R3 ;  /* 0x0000000300007221 */ /* 0x000fce0000010000 */
.L_x_158:
[----:B------:R-:W-:-:S04]  /*6080*/  HFMA2 R9, -RZ, RZ, 0, 0 ;  /* 0x00000000ff097431 */ /* 0x000fc800000001ff */
[----:B0-----:R-:W-:Y:S05]  /*6090*/  RET.REL.NODEC R8 `(_ZN36_GLOBAL__N__0b4082f4_4_k_cu_f16c72dc20layernorm_fwd_kernelILi256EEEvPKfS2_S2_Pfiif) ;  /* 0xffffff9c08d87950 */ /* 0x001fea0003c3ffff */
.L_x_159:
        /* <DEDUP_REMOVED lines=14> */
.L_x_163:


//--------------------- .nv.shared._ZN36_GLOBAL__N__0b4082f4_4_k_cu_f16c72dc20layernorm_bwd_kernelILi256EEEvPKfS2_S2_PfS3_S3_iif --------------------------
	.section	.nv.shared._ZN36_GLOBAL__N__0b4082f4_4_k_cu_f16c72dc20layernorm_bwd_kernelILi256EEEvPKfS2_S2_PfS3_S3_iif,"aw",@nobits
	.sectionflags	@""
	.align	4
.nv.shared._ZN36_GLOBAL__N__0b4082f4_4_k_cu_f16c72dc20layernorm_bwd_kernelILi256EEEvPKfS2_S2_PfS3_S3_iif:
	.zero		1040


//--------------------- .nv.shared.reserved.0     --------------------------
	.section	.nv.shared.reserved.0,"aw",@nobits
	.weak		__nv_reservedSMEM_offset_0_alias
	.size		__nv_reservedSMEM_offset_0_alias, 0, 64
	.other		__nv_reservedSMEM_offset_0_alias,@"STO_CUDA_RESERVED_SHARED STV_DEFAULT"
__nv_reservedSMEM_offset_0_alias:
	.zero		0
	.zero		64


//--------------------- .nv.shared._ZN36_GLOBAL__N__0b4082f4_4_k_cu_f16c72dc20layernorm_fwd_kernelILi256EEEvPKfS2_S2_Pfiif --------------------------
	.section	.nv.shared._ZN36_GLOBAL__N__0b4082f4_4_k_cu_f16c72dc20layernorm_fwd_kernelILi256EEEvPKfS2_S2_Pfiif,"aw",@nobits
	.sectionflags	@""
	.align	4
.nv.shared._ZN36_GLOBAL__N__0b4082f4_4_k_cu_f16c72dc20layernorm_fwd_kernelILi256EEEvPKfS2_S2_Pfiif:
	.zero		1028


//--------------------- .nv.constant0._ZN36_GLOBAL__N__0b4082f4_4_k_cu_f16c72dc20layernorm_bwd_kernelILi256EEEvPKfS2_S2_PfS3_S3_iif --------------------------
	.section	.nv.constant0._ZN36_GLOBAL__N__0b4082f4_4_k_cu_f16c72dc20layernorm_bwd_kernelILi256EEEvPKfS2_S2_PfS3_S3_iif,"a",@progbits
	.sectionflags	@""
	.align	4
.nv.constant0._ZN36_GLOBAL__N__0b4082f4_4_k_cu_f16c72dc20layernorm_bwd_kernelILi256EEEvPKfS2_S2_PfS3_S3_iif:
	.zero		956


//--------------------- .nv.constant0._ZN36_GLOBAL__N__0b4082f4_4_k_cu_f16c72dc20layernorm_fwd_kernelILi256EEEvPKfS2_S2_Pfiif --------------------------
	.section	.nv.constant0._ZN36_GLOBAL__N__0b4082f4_4_k_cu_f16c72dc20layernorm_fwd_kernelILi256EEEvPKfS2_S2_Pfiif,"a",@progbits
	.sectionflags	@""
	.align	4
.nv.constant0._ZN36_GLOBAL__N__0b4082f4_4_k_cu_f16c72dc20layernorm_fwd_kernelILi256EEEvPKfS2_S2_Pfiif:
	.zero		940


//--------------------- SYMBOLS --------------------------

	.type		.nv.reservedSmem.offset0,@object
	.size		.nv.reservedSmem.offset0,0x4
	.type		.nv.reservedSmem.cap,@object
	.size		.nv.reservedSmem.cap,0x4
